	.target	sm_90a

	.elftype	@"ET_EXEC"


//--------------------- .note.nv.tkinfo           --------------------------
	.section	.note.nv.tkinfo,"",@"SHT_NOTE"
	.sectionflags	@"SHF_NOTE_NV_TKINFO"
	.tkinfo
        /*0018*/ 	.word	0x00000002
        /*0030*/ 	.string	""
        /*0030*/ 	.string	"ptxas"
        /*0030*/ 	.string	"Cuda compilation tools, release 13.0, V13.0.88"
        /*0030*/ 	.string	"Build cuda_13.0.r13.0/compiler.36424714_0"
        /*0030*/ 	.string	"-v  -suppress-debug-info  -lineinfo  -arch sm_90a "



//--------------------- .note.nv.cuinfo           --------------------------
	.section	.note.nv.cuinfo,"",@"SHT_NOTE"
	.sectionflags	@"SHF_NOTE_NV_CUINFO"
        /*0018*/ 	.short	0x0002
        /*001a*/ 	.short	0x005a
        /*001c*/ 	.short	0x0082
	.zero		2


//--------------------- .nv.info                  --------------------------
	.section	.nv.info,"",@"SHT_CUDA_INFO"
	.align	4


	//----- nvinfo : EIATTR_REGCOUNT
	.align		4
        /*0000*/ 	.byte	0x04, 0x2f
        /*0002*/ 	.short	(.L_1 - .L_0)
	.align		4
.L_0:
        /*0004*/ 	.word	index@(matmul_kernel)
        /*0008*/ 	.word	0x000000ff


	//----- nvinfo : EIATTR_FRAME_SIZE
	.align		4
.L_1:
        /*000c*/ 	.byte	0x04, 0x11
        /*000e*/ 	.short	(.L_3 - .L_2)
	.align		4
.L_2:
        /*0010*/ 	.word	index@(matmul_kernel)
        /*0014*/ 	.word	0x00002108


	//----- nvinfo : EIATTR_MIN_STACK_SIZE
	.align		4
.L_3:
        /*0018*/ 	.byte	0x04, 0x12
        /*001a*/ 	.short	(.L_5 - .L_4)
	.align		4
.L_4:
        /*001c*/ 	.word	index@(matmul_kernel)
        /*0020*/ 	.word	0x00002108
.L_5:


//--------------------- .nv.compat                --------------------------
	.section	.nv.compat,"",@"SHT_CUDA_COMPAT_INFO"
	.align	4
        /*0000*/ 	.byte	0x02, 0x09, 0x01, 0x00, 0x02, 0x02, 0x04, 0x00, 0x02, 0x05, 0x05, 0x00, 0x03, 0x07, 0x01, 0x01
        /*0010*/ 	.byte	0x02, 0x03, 0x00, 0x00, 0x02, 0x06, 0x01, 0x00, 0x04, 0x0b, 0x08, 0x00, 0x00, 0x00, 0x00, 0x00
        /*0020*/ 	.byte	0x00, 0x00, 0x00, 0x00


//--------------------- .nv.info.matmul_kernel    --------------------------
	.section	.nv.info.matmul_kernel,"",@"SHT_CUDA_INFO"
	.sectionflags	@""
	.align	4


	//----- nvinfo : EIATTR_CUDA_API_VERSION
	.align		4
        /*0000*/ 	.byte	0x04, 0x37
        /*0002*/ 	.short	(.L_7 - .L_6)
.L_6:
        /*0004*/ 	.word	0x00000082


	//----- nvinfo : EIATTR_KPARAM_INFO
	.align		4
.L_7:
        /*0008*/ 	.byte	0x04, 0x17
        /*000a*/ 	.short	(.L_9 - .L_8)
.L_8:
        /*000c*/ 	.word	0x00000000
        /*0010*/ 	.short	0x000d
        /*0012*/ 	.short	0x0048
        /*0014*/ 	.byte	0x00, 0xf4, 0x21, 0x00


	//----- nvinfo : EIATTR_KPARAM_INFO
	.align		4
.L_9:
        /*0018*/ 	.byte	0x04, 0x17
        /*001a*/ 	.short	(.L_11 - .L_10)
.L_10:
        /*001c*/ 	.word	0x00000000
        /*0020*/ 	.short	0x000c
        /*0022*/ 	.short	0x0040
        /*0024*/ 	.byte	0x00, 0xf4, 0x21, 0x00


	//----- nvinfo : EIATTR_KPARAM_INFO
	.align		4
.L_11:
        /*0028*/ 	.byte	0x04, 0x17
        /*002a*/ 	.short	(.L_13 - .L_12)
.L_12:
        /*002c*/ 	.word	0x00000000
        /*0030*/ 	.short	0x000b
        /*0032*/ 	.short	0x0038
        /*0034*/ 	.byte	0x00, 0xf0, 0x11, 0x00


	//----- nvinfo : EIATTR_KPARAM_INFO
	.align		4
.L_13:
        /*0038*/ 	.byte	0x04, 0x17
        /*003a*/ 	.short	(.L_15 - .L_14)
.L_14:
        /*003c*/ 	.word	0x00000000
        /*0040*/ 	.short	0x000a
        /*0042*/ 	.short	0x0034
        /*0044*/ 	.byte	0x00, 0xf0, 0x11, 0x00


	//----- nvinfo : EIATTR_KPARAM_INFO
	.align		4
.L_15:
        /*0048*/ 	.byte	0x04, 0x17
        /*004a*/ 	.short	(.L_17 - .L_16)
.L_16:
        /*004c*/ 	.word	0x00000000
        /*0050*/ 	.short	0x0009
        /*0052*/ 	.short	0x0030
        /*0054*/ 	.byte	0x00, 0xf0, 0x11, 0x00


	//----- nvinfo : EIATTR_KPARAM_INFO
	.align		4
.L_17:
        /*0058*/ 	.byte	0x04, 0x17
        /*005a*/ 	.short	(.L_19 - .L_18)
.L_18:
        /*005c*/ 	.word	0x00000000
        /*0060*/ 	.short	0x0008
        /*0062*/ 	.short	0x002c
        /*0064*/ 	.byte	0x00, 0xf0, 0x11, 0x00


	//----- nvinfo : EIATTR_KPARAM_INFO
	.align		4
.L_19:
        /*0068*/ 	.byte	0x04, 0x17
        /*006a*/ 	.short	(.L_21 - .L_20)
.L_20:
        /*006c*/ 	.word	0x00000000
        /*0070*/ 	.short	0x0007
        /*0072*/ 	.short	0x0028
        /*0074*/ 	.byte	0x00, 0xf0, 0x11, 0x00


	//----- nvinfo : EIATTR_KPARAM_INFO
	.align		4
.L_21:
        /*0078*/ 	.byte	0x04, 0x17
        /*007a*/ 	.short	(.L_23 - .L_22)
.L_22:
        /*007c*/ 	.word	0x00000000
        /*0080*/ 	.short	0x0006
        /*0082*/ 	.short	0x0024
        /*0084*/ 	.byte	0x00, 0xf0, 0x11, 0x00


	//----- nvinfo : EIATTR_KPARAM_INFO
	.align		4
.L_23:
        /*0088*/ 	.byte	0x04, 0x17
        /*008a*/ 	.short	(.L_25 - .L_24)
.L_24:
        /*008c*/ 	.word	0x00000000
        /*0090*/ 	.short	0x0005
        /*0092*/ 	.short	0x0020
        /*0094*/ 	.byte	0x00, 0xf0, 0x11, 0x00


	//----- nvinfo : EIATTR_KPARAM_INFO
	.align		4
.L_25:
        /*0098*/ 	.byte	0x04, 0x17
        /*009a*/ 	.short	(.L_27 - .L_26)
.L_26:
        /*009c*/ 	.word	0x00000000
        /*00a0*/ 	.short	0x0004
        /*00a2*/ 	.short	0x001c
        /*00a4*/ 	.byte	0x00, 0xf0, 0x11, 0x00


	//----- nvinfo : EIATTR_KPARAM_INFO
	.align		4
.L_27:
        /*00a8*/ 	.byte	0x04, 0x17
        /*00aa*/ 	.short	(.L_29 - .L_28)
.L_28:
        /*00ac*/ 	.word	0x00000000
        /*00b0*/ 	.short	0x0003
        /*00b2*/ 	.short	0x0018
        /*00b4*/ 	.byte	0x00, 0xf0, 0x11, 0x00


	//----- nvinfo : EIATTR_KPARAM_INFO
	.align		4
.L_29:
        /*00b8*/ 	.byte	0x04, 0x17
        /*00ba*/ 	.short	(.L_31 - .L_30)
.L_30:
        /*00bc*/ 	.word	0x00000000
        /*00c0*/ 	.short	0x0002
        /*00c2*/ 	.short	0x0010
        /*00c4*/ 	.byte	0x00, 0xf4, 0x21, 0x00


	//----- nvinfo : EIATTR_KPARAM_INFO
	.align		4
.L_31:
        /*00c8*/ 	.byte	0x04, 0x17
        /*00ca*/ 	.short	(.L_33 - .L_32)
.L_32:
        /*00cc*/ 	.word	0x00000000
        /*00d0*/ 	.short	0x0001
        /*00d2*/ 	.short	0x0008
        /*00d4*/ 	.byte	0x00, 0xf4, 0x21, 0x00


	//----- nvinfo : EIATTR_KPARAM_INFO
	.align		4
.L_33:
        /*00d8*/ 	.byte	0x04, 0x17
        /*00da*/ 	.short	(.L_35 - .L_34)
.L_34:
        /*00dc*/ 	.word	0x00000000
        /*00e0*/ 	.short	0x0000
        /*00e2*/ 	.short	0x0000
        /*00e4*/ 	.byte	0x00, 0xf4, 0x21, 0x00


	//----- nvinfo : EIATTR_SPARSE_MMA_MASK
	.align		4
.L_35:
        /*00e8*/ 	.byte	0x03, 0x50
        /*00ea*/ 	.short	0x0000


	//----- nvinfo : EIATTR_MAXREG_COUNT
	.align		4
        /*00ec*/ 	.byte	0x03, 0x1b
        /*00ee*/ 	.short	0x00ff


	//----- nvinfo : EIATTR_NUM_BARRIERS
	.align		4
        /*00f0*/ 	.byte	0x02, 0x4c
        /*00f2*/ 	.byte	0x01
	.zero		1


	//----- nvinfo : EIATTR_ANNOTATIONS
	.align		4
        /*00f4*/ 	.byte	0x04, 0x55
        /*00f6*/ 	.short	(.L_37 - .L_36)


	//   ....[0]....
.L_36:
        /*00f8*/ 	.word	0x00000001
        /*00fc*/ 	.byte	0x20, 0x04, 0x00, 0x00, 0x01, 0x00, 0x00, 0x00, 0x10, 0x05, 0x00, 0x00, 0x01, 0x00, 0x00, 0x00
        /* <DEDUP_REMOVED lines=3312> */
        /*d00c*/ 	.byte	0xf0, 0xb0, 0x03, 0x00


	//----- nvinfo : EIATTR_MERCURY_ISA_VERSION
	.align		4
.L_37:
        /*d010*/ 	.byte	0x03, 0x5f
        /*d012*/ 	.short	0x0101


	//----- nvinfo : EIATTR_EXIT_INSTR_OFFSETS
	.align		4
        /*d014*/ 	.byte	0x04, 0x1c
        /*d016*/ 	.short	(.L_39 - .L_38)


	//   ....[0]....
.L_38:
        /*d018*/ 	.word	0x00044550


	//   ....[1]....
        /*d01c*/ 	.word	0x00044570


	//----- nvinfo : EIATTR_REQNTID
	.align		4
.L_39:
        /*d020*/ 	.byte	0x04, 0x10
        /*d022*/ 	.short	(.L_41 - .L_40)
.L_40:
        /*d024*/ 	.word	0x00000080
        /*d028*/ 	.word	0x00000001
        /*d02c*/ 	.word	0x00000001


	//----- nvinfo : EIATTR_CBANK_PARAM_SIZE
	.align		4
.L_41:
        /*d030*/ 	.byte	0x03, 0x19
        /*d032*/ 	.short	0x0050


	//----- nvinfo : EIATTR_PARAM_CBANK
	.align		4
        /*d034*/ 	.byte	0x04, 0x0a
        /*d036*/ 	.short	(.L_43 - .L_42)
	.align		4
.L_42:
        /*d038*/ 	.word	index@(.nv.constant0.matmul_kernel)
        /*d03c*/ 	.short	0x0210
        /*d03e*/ 	.short	0x0050


	//----- nvinfo : EIATTR_SW_WAR
	.align		4
.L_43:
        /*d040*/ 	.byte	0x04, 0x36
        /*d042*/ 	.short	(.L_45 - .L_44)
.L_44:
        /*d044*/ 	.word	0x00000008
.L_45:


//--------------------- .nv.callgraph             --------------------------
	.section	.nv.callgraph,"",@"SHT_CUDA_CALLGRAPH"
	.align	4
	.sectionentsize	8
	.align		4
        /*0000*/ 	.word	0x00000000
	.align		4
        /*0004*/ 	.word	0xffffffff
	.align		4
        /*0008*/ 	.word	0x00000000
	.align		4
        /*000c*/ 	.word	0xfffffffe
	.align		4
        /*0010*/ 	.word	0x00000000
	.align		4
        /*0014*/ 	.word	0xfffffffd
	.align		4
        /*0018*/ 	.word	0x00000000
	.align		4
        /*001c*/ 	.word	0xfffffffc


//--------------------- .text.matmul_kernel       --------------------------
	.section	.text.matmul_kernel,"ax",@progbits
	.align	128
        .global         matmul_kernel
        .type           matmul_kernel,@function
        .size           matmul_kernel,(.L_x_4 - matmul_kernel)
        .other          matmul_kernel,@"STO_CUDA_ENTRY STV_DEFAULT"
matmul_kernel:
.text.matmul_kernel:
[----:B------:R-:W0:Y:S08]  /*0000*/  LDC R1, c[0x0][0x28] ;  /* 0x00000a00ff017b82 */ /* 0x000e300000000800 */
[----:B------:R-:W1:Y:S01]  /*0010*/  LDC.64 R4, c[0x0][0x228] ;  /* 0x00008a00ff047b82 */ /* 0x000e620000000a00 */
[----:B------:R-:W2:Y:S01]  /*0020*/  S2R R7, SR_CTAID.X ;  /* 0x0000000000077919 */ /* 0x000ea20000002500 */
[----:B0-----:R-:W-:Y:S01]  /*0030*/  VIADD R1, R1, 0xffffdef8 ;  /* 0xffffdef801017836 */ /* 0x001fe20000000000 */
[----:B------:R-:W-:Y:S01]  /*0040*/  ULDC.64 UR60, c[0x0][0x208] ;  /* 0x00008200003c7ab9 */ /* 0x000fe20000000a00 */
[----:B-1----:R-:W-:-:S05]  /*0050*/  VIADD R0, R5, 0x3f ;  /* 0x0000003f05007836 */ /* 0x002fca0000000000 */
[----:B------:R-:W-:-:S04]  /*0060*/  SHF.R.S32.HI R3, RZ, 0x1f, R0 ;  /* 0x0000001fff037819 */ /* 0x000fc80000011400 */
[----:B------:R-:W-:Y:S02]  /*0070*/  LEA.HI R3, R3, R0, RZ, 0x6 ;  /* 0x0000000003037211 */ /* 0x000fe400078f30ff */
[----:B--2---:R-:W-:Y:S02]  /*0080*/  IABS R10, R7 ;  /* 0x00000007000a7213 */ /* 0x004fe40000000000 */
[----:B------:R-:W-:-:S05]  /*0090*/  SHF.R.S32.HI R3, RZ, 0x6, R3 ;  /* 0x00000006ff037819 */ /* 0x000fca0000011403 */
[----:B------:R-:W-:-:S05]  /*00a0*/  IMAD.SHL.U32 R6, R3, 0x8, RZ ;  /* 0x0000000803067824 */ /* 0x000fca00078e00ff */
[-C--:B------:R-:W-:Y:S02]  /*00b0*/  IABS R9, R6.reuse ;  /* 0x0000000600097213 */ /* 0x080fe40000000000 */
[----:B------:R-:W-:Y:S02]  /*00c0*/  IABS R12, R6 ;  /* 0x00000006000c7213 */ /* 0x000fe40000000000 */
[----:B------:R-:W0:Y:S08]  /*00d0*/  I2F.RP R0, R9 ;  /* 0x0000000900007306 */ /* 0x000e300000209400 */
[----:B0-----:R-:W0:Y:S02]  /*00e0*/  MUFU.RCP R0, R0 ;  /* 0x0000000000007308 */ /* 0x001e240000001000 */
[----:B0-----:R-:W-:-:S02]  /*00f0*/  VIADD R2, R0, 0xffffffe ;  /* 0x0ffffffe00027836 */ /* 0x001fc40000000000 */
[----:B------:R-:W-:-:S04]  /*0100*/  IMAD.MOV R0, RZ, RZ, -R12 ;  /* 0x000000ffff007224 */ /* 0x000fc800078e0a0c */
[----:B------:R0:W1:Y:S02]  /*0110*/  F2I.FTZ.U32.TRUNC.NTZ R3, R2 ;  /* 0x0000000200037305 */ /* 0x000064000021f000 */
[----:B0-----:R-:W-:Y:S02]  /*0120*/  IMAD.MOV.U32 R2, RZ, RZ, RZ ;  /* 0x000000ffff027224 */ /* 0x001fe400078e00ff */
[----:B-1----:R-:W-:-:S04]  /*0130*/  IMAD.MOV R8, RZ, RZ, -R3 ;  /* 0x000000ffff087224 */ /* 0x002fc800078e0a03 */
[----:B------:R-:W-:Y:S02]  /*0140*/  IMAD R11, R8, R9, RZ ;  /* 0x00000009080b7224 */ /* 0x000fe400078e02ff */
[----:B------:R-:W-:Y:S02]  /*0150*/  IMAD.MOV.U32 R8, RZ, RZ, R10 ;  /* 0x000000ffff087224 */ /* 0x000fe400078e000a */
[----:B------:R-:W-:-:S06]  /*0160*/  IMAD.HI.U32 R3, R3, R11, R2 ;  /* 0x0000000b03037227 */ /* 0x000fcc00078e0002 */
[----:B------:R-:W-:-:S04]  /*0170*/  IMAD.HI.U32 R3, R3, R8, RZ ;  /* 0x0000000803037227 */ /* 0x000fc800078e00ff */
[----:B------:R-:W-:-:S05]  /*0180*/  IMAD R0, R3, R0, R8 ;  /* 0x0000000003007224 */ /* 0x000fca00078e0208 */
[----:B------:R-:W-:-:S13]  /*0190*/  ISETP.GT.U32.AND P1, PT, R9, R0, PT ;  /* 0x000000000900720c */ /* 0x000fda0003f24070 */
[----:B------:R-:W-:Y:S02]  /*01a0*/  @!P1 IMAD.IADD R0, R0, 0x1, -R9 ;  /* 0x0000000100009824 */ /* 0x000fe400078e0a09 */
[----:B------:R-:W-:Y:S01]  /*01b0*/  @!P1 VIADD R3, R3, 0x1 ;  /* 0x0000000103039836 */ /* 0x000fe20000000000 */
[----:B------:R-:W-:Y:S02]  /*01c0*/  ISETP.NE.AND P1, PT, R6, RZ, PT ;  /* 0x000000ff0600720c */ /* 0x000fe40003f25270 */
[----:B------:R-:W-:Y:S02]  /*01d0*/  ISETP.GE.U32.AND P0, PT, R0, R9, PT ;  /* 0x000000090000720c */ /* 0x000fe40003f06070 */
[----:B------:R-:W-:-:S04]  /*01e0*/  LOP3.LUT R0, R7, R6, RZ, 0x3c, !PT ;  /* 0x0000000607007212 */ /* 0x000fc800078e3cff */
[----:B------:R-:W-:Y:S01]  /*01f0*/  ISETP.GE.AND P2, PT, R0, RZ, PT ;  /* 0x000000ff0000720c */ /* 0x000fe20003f46270 */
[----:B------:R-:W-:-:S06]  /*0200*/  VIADD R0, R4, 0x1ff ;  /* 0x000001ff04007836 */ /* 0x000fcc0000000000 */
[----:B------:R-:W-:-:S04]  /*0210*/  @P0 VIADD R3, R3, 0x1 ;  /* 0x0000000103030836 */ /* 0x000fc80000000000 */
[----:B------:R-:W-:Y:S01]  /*0220*/  IMAD.MOV.U32 R2, RZ, RZ, R3 ;  /* 0x000000ffff027224 */ /* 0x000fe200078e0003 */
[----:B------:R-:W-:-:S03]  /*0230*/  SHF.R.S32.HI R3, RZ, 0x1f, R0 ;  /* 0x0000001fff037819 */ /* 0x000fc60000011400 */
[----:B------:R-:W-:Y:S01]  /*0240*/  @!P2 IMAD.MOV R2, RZ, RZ, -R2 ;  /* 0x000000ffff02a224 */ /* 0x000fe200078e0a02 */
[----:B------:R-:W-:Y:S02]  /*0250*/  @!P1 LOP3.LUT R2, RZ, R6, RZ, 0x33, !PT ;  /* 0x00000006ff029212 */ /* 0x000fe400078e33ff */
[----:B------:R-:W-:-:S03]  /*0260*/  LEA.HI R3, R3, R0, RZ, 0x9 ;  /* 0x0000000003037211 */ /* 0x000fc600078f48ff */
[----:B------:R-:W-:Y:S02]  /*0270*/  IMAD.SHL.U32 R10, R2, 0x8, RZ ;  /* 0x00000008020a7824 */ /* 0x000fe400078e00ff */
[----:B------:R-:W-:-:S03]  /*0280*/  IMAD.MOV R2, RZ, RZ, -R2 ;  /* 0x000000ffff027224 */ /* 0x000fc600078e0a02 */
[----:B------:R-:W-:Y:S01]  /*0290*/  LEA.HI.SX32 R3, R3, -R10, 0x17 ;  /* 0x8000000a03037211 */ /* 0x000fe200078fbaff */
[----:B------:R-:W-:-:S03]  /*02a0*/  IMAD R12, R6, R2, R7 ;  /* 0x00000002060c7224 */ /* 0x000fc600078e0207 */
[----:B------:R-:W-:Y:S02]  /*02b0*/  VIMNMX R13, R3, 0x8, PT ;  /* 0x00000008030d7848 */ /* 0x000fe40003fe0100 */
[----:B------:R-:W-:Y:S02]  /*02c0*/  IABS R11, R12 ;  /* 0x0000000c000b7213 */ /* 0x000fe40000000000 */
[-C--:B------:R-:W-:Y:S02]  /*02d0*/  IABS R9, R13.reuse ;  /* 0x0000000d00097213 */ /* 0x080fe40000000000 */
[----:B------:R-:W-:Y:S02]  /*02e0*/  IABS R6, R13 ;  /* 0x0000000d00067213 */ /* 0x000fe40000000000 */
[----:B------:R-:W0:Y:S08]  /*02f0*/  I2F.RP R0, R9 ;  /* 0x0000000900007306 */ /* 0x000e300000209400 */
[----:B0-----:R-:W0:Y:S02]  /*0300*/  MUFU.RCP R0, R0 ;  /* 0x0000000000007308 */ /* 0x001e240000001000 */
[----:B0-----:R-:W-:-:S02]  /*0310*/  VIADD R3, R0, 0xffffffe ;  /* 0x0ffffffe00037836 */ /* 0x001fc40000000000 */
[----:B------:R-:W-:-:S04]  /*0320*/  IMAD.MOV R0, RZ, RZ, -R6 ;  /* 0x000000ffff007224 */ /* 0x000fc800078e0a06 */
[----:B------:R-:W0:Y:S02]  /*0330*/  F2I.FTZ.U32.TRUNC.NTZ R3, R3 ;  /* 0x0000000300037305 */ /* 0x000e24000021f000 */
[----:B0-----:R-:W-:-:S04]  /*0340*/  IMAD.MOV R8, RZ, RZ, -R3 ;  /* 0x000000ffff087224 */ /* 0x001fc800078e0a03 */
[----:B------:R-:W-:Y:S02]  /*0350*/  IMAD.MOV.U32 R2, RZ, RZ, R8 ;  /* 0x000000ffff027224 */ /* 0x000fe400078e0008 */
[----:B------:R-:W0:Y:S02]  /*0360*/  S2R R8, SR_CgaCtaId ;  /* 0x0000000000087919 */ /* 0x000e240000008800 */
[----:B------:R-:W-:Y:S02]  /*0370*/  IMAD R7, R2, R9, RZ ;  /* 0x0000000902077224 */ /* 0x000fe400078e02ff */
[----:B------:R-:W-:-:S04]  /*0380*/  IMAD.MOV.U32 R2, RZ, RZ, RZ ;  /* 0x000000ffff027224 */ /* 0x000fc800078e00ff */
[----:B------:R-:W-:Y:S01]  /*0390*/  IMAD.HI.U32 R2, R3, R7, R2 ;  /* 0x0000000703027227 */ /* 0x000fe200078e0002 */
[----:B------:R-:W-:Y:S01]  /*03a0*/  MOV R3, 0x400 ;  /* 0x0000040000037802 */ /* 0x000fe20000000f00 */
[----:B------:R-:W1:Y:S04]  /*03b0*/  LDC R7, c[0x0][0x230] ;  /* 0x00008c00ff077b82 */ /* 0x000e680000000800 */
[----:B------:R-:W-:-:S04]  /*03c0*/  IMAD.HI.U32 R2, R2, R11, RZ ;  /* 0x0000000b02027227 */ /* 0x000fc800078e00ff */
[----:B------:R-:W-:-:S05]  /*03d0*/  IMAD R0, R2, R0, R11 ;  /* 0x0000000002007224 */ /* 0x000fca00078e020b */
[----:B------:R-:W-:Y:S02]  /*03e0*/  ISETP.GT.U32.AND P1, PT, R9, R0, PT ;  /* 0x000000000900720c */ /* 0x000fe40003f24070 */
[----:B0-----:R-:W-:Y:S01]  /*03f0*/  LEA R249, R8, R3, 0x18 ;  /* 0x0000000308f97211 */ /* 0x001fe200078ec0ff */
[----:B-1----:R-:W-:-:S10]  /*0400*/  VIADD R3, R7, 0x7f ;  /* 0x0000007f07037836 */ /* 0x002fd40000000000 */
[----:B------:R-:W-:Y:S01]  /*0410*/  @!P1 IMAD.IADD R0, R0, 0x1, -R9 ;  /* 0x0000000100009824 */ /* 0x000fe200078e0a09 */
[----:B------:R0:W-:Y:S01]  /*0420*/  STL [R1+0x17bc], R249 ;  /* 0x0017bcf901007387 */ /* 0x0001e20000100800 */
[----:B------:R-:W-:Y:S01]  /*0430*/  @!P1 VIADD R2, R2, 0x1 ;  /* 0x0000000102029836 */ /* 0x000fe20000000000 */
[----:B------:R-:W-:Y:S02]  /*0440*/  ISETP.NE.AND P1, PT, R13, RZ, PT ;  /* 0x000000ff0d00720c */ /* 0x000fe40003f25270 */
[----:B------:R-:W-:Y:S02]  /*0450*/  ISETP.GE.U32.AND P0, PT, R0, R9, PT ;  /* 0x000000090000720c */ /* 0x000fe40003f06070 */
[----:B------:R-:W-:-:S04]  /*0460*/  LOP3.LUT R0, R12, R13, RZ, 0x3c, !PT ;  /* 0x0000000d0c007212 */ /* 0x000fc800078e3cff */
[----:B------:R-:W-:Y:S02]  /*0470*/  ISETP.GE.AND P2, PT, R0, RZ, PT ;  /* 0x000000ff0000720c */ /* 0x000fe40003f46270 */
[----:B------:R-:W1:Y:S05]  /*0480*/  S2R R0, SR_TID.X ;  /* 0x0000000000007919 */ /* 0x000e6a0000002100 */
[----:B------:R-:W-:Y:S01]  /*0490*/  @P0 VIADD R2, R2, 0x1 ;  /* 0x0000000102020836 */ /* 0x000fe20000000000 */
[----:B------:R-:W-:-:S05]  /*04a0*/  ISETP.GT.AND P0, PT, R3, 0x7f, PT ;  /* 0x0000007f0300780c */ /* 0x000fca0003f04270 */
[----:B------:R-:W-:Y:S01]  /*04b0*/  @!P2 IMAD.MOV R2, RZ, RZ, -R2 ;  /* 0x000000ffff02a224 */ /* 0x000fe200078e0a02 */
[----:B------:R-:W-:-:S05]  /*04c0*/  @!P1 LOP3.LUT R2, RZ, R13, RZ, 0x33, !PT ;  /* 0x0000000dff029212 */ /* 0x000fca00078e33ff */
[----:B------:R-:W-:Y:S02]  /*04d0*/  IMAD.MOV R6, RZ, RZ, -R2 ;  /* 0x000000ffff067224 */ /* 0x000fe400078e0a02 */
[----:B------:R-:W-:Y:S02]  /*04e0*/  IMAD.SHL.U32 R248, R2, 0x40, RZ ;  /* 0x0000004002f87824 */ /* 0x000fe400078e00ff */
[----:B------:R-:W-:Y:S02]  /*04f0*/  IMAD R6, R13, R6, R12 ;  /* 0x000000060d067224 */ /* 0x000fe400078e020c */
[----:B------:R-:W-:Y:S01]  /*0500*/  VIADD R60, R248, 0x1 ;  /* 0x00000001f83c7836 */ /* 0x000fe20000000000 */
[----:B------:R0:W-:Y:S01]  /*0510*/  STL [R1+0xa0], R248 ;  /* 0x0000a0f801007387 */ /* 0x0001e20000100800 */
[----:B------:R-:W-:Y:S02]  /*0520*/  IMAD.IADD R6, R10, 0x1, R6 ;  /* 0x000000010a067824 */ /* 0x000fe400078e0206 */
[----:B------:R-:W-:-:S02]  /*0530*/  VIADD R62, R248, 0x2 ;  /* 0x00000002f83e7836 */ /* 0x000fc40000000000 */
[C---:B------:R-:W-:Y:S02]  /*0540*/  VIADD R64, R248.reuse, 0x3 ;  /* 0x00000003f8407836 */ /* 0x040fe40000000000 */
[----:B------:R-:W-:Y:S01]  /*0550*/  VIADD R70, R248, 0x4 ;  /* 0x00000004f8467836 */ /* 0x000fe20000000000 */
[----:B-1----:R-:W-:Y:S01]  /*0560*/  LOP3.LUT R11, R0, 0x7f, RZ, 0xc0, !PT ;  /* 0x0000007f000b7812 */ /* 0x002fe200078ec0ff */
[C---:B------:R-:W-:Y:S02]  /*0570*/  VIADD R68, R248.reuse, 0x5 ;  /* 0x00000005f8447836 */ /* 0x040fe40000000000 */
[----:B------:R-:W-:Y:S02]  /*0580*/  VIADD R66, R248, 0x6 ;  /* 0x00000006f8427836 */ /* 0x000fe40000000000 */
[----:B------:R-:W-:Y:S02]  /*0590*/  IMAD R14, R6, 0x200, R11 ;  /* 0x00000200060e7824 */ /* 0x000fe400078e020b */
[----:B------:R-:W-:-:S02]  /*05a0*/  VIADD R72, R248, 0x7 ;  /* 0x00000007f8487836 */ /* 0x000fc40000000000 */
[C---:B------:R-:W-:Y:S01]  /*05b0*/  VIADD R252, R14.reuse, 0x80 ;  /* 0x000000800efc7836 */ /* 0x040fe20000000000 */
[----:B------:R0:W-:Y:S01]  /*05c0*/  STL [R1+0x54c], R14 ;  /* 0x00054c0e01007387 */ /* 0x0001e20000100800 */
[C---:B------:R-:W-:Y:S02]  /*05d0*/  VIADD R250, R14.reuse, 0x180 ;  /* 0x000001800efa7836 */ /* 0x040fe40000000000 */
[----:B------:R-:W-:Y:S01]  /*05e0*/  VIADD R251, R14, 0x100 ;  /* 0x000001000efb7836 */ /* 0x000fe20000000000 */
[----:B------:R0:W-:Y:S01]  /*05f0*/  STL [R1+0x5b4], R252 ;  /* 0x0005b4fc01007387 */ /* 0x0001e20000100800 */
[C---:B------:R-:W-:Y:S02]  /*0600*/  VIADD R74, R248.reuse, 0x8 ;  /* 0x00000008f84a7836 */ /* 0x040fe40000000000 */
[C---:B------:R-:W-:Y:S01]  /*0610*/  VIADD R78, R248.reuse, 0x9 ;  /* 0x00000009f84e7836 */ /* 0x040fe20000000000 */
[----:B------:R0:W-:Y:S01]  /*0620*/  STL [R1+0x5ac], R250 ;  /* 0x0005acfa01007387 */ /* 0x0001e20000100800 */
[----:B------:R-:W-:-:S02]  /*0630*/  VIADD R76, R248, 0xa ;  /* 0x0000000af84c7836 */ /* 0x000fc40000000000 */
[C---:B------:R-:W-:Y:S01]  /*0640*/  VIADD R84, R248.reuse, 0xb ;  /* 0x0000000bf8547836 */ /* 0x040fe20000000000 */
[----:B------:R0:W-:Y:S01]  /*0650*/  STL [R1+0x5b0], R251 ;  /* 0x0005b0fb01007387 */ /* 0x0001e20000100800 */
[C---:B------:R-:W-:Y:S02]  /*0660*/  VIADD R82, R248.reuse, 0xc ;  /* 0x0000000cf8527836 */ /* 0x040fe40000000000 */
[C---:B------:R-:W-:Y:S02]  /*0670*/  VIADD R80, R248.reuse, 0xd ;  /* 0x0000000df8507836 */ /* 0x040fe40000000000 */
[C---:B------:R-:W-:Y:S02]  /*0680*/  VIADD R69, R248.reuse, 0xe ;  /* 0x0000000ef8457836 */ /* 0x040fe40000000000 */
[C---:B------:R-:W-:Y:S02]  /*0690*/  VIADD R56, R248.reuse, 0xf ;  /* 0x0000000ff8387836 */ /* 0x040fe40000000000 */
[----:B------:R-:W-:-:S02]  /*06a0*/  VIADD R58, R248, 0x10 ;  /* 0x00000010f83a7836 */ /* 0x000fc40000000000 */
[C---:B------:R-:W-:Y:S02]  /*06b0*/  VIADD R57, R248.reuse, 0x11 ;  /* 0x00000011f8397836 */ /* 0x040fe40000000000 */
        /* <DEDUP_REMOVED lines=45> */
[----:B------:R-:W-:Y:S01]  /*0990*/  VIADD R27, R248, 0x3f ;  /* 0x0000003ff81b7836 */ /* 0x000fe20000000000 */
[----:B0-----:R-:W-:Y:S06]  /*09a0*/  @P0 BRA `(.L_x_0) ;  /* 0x00000008004c0947 */ /* 0x001fec0003800000 */
[----:B------:R-:W-:Y:S01]  /*09b0*/  IMAD.SHL.U32 R0, R0, 0x10, RZ ;  /* 0x0000001000007824 */ /* 0x000fe200078e00ff */
[----:B------:R0:W-:Y:S01]  /*09c0*/  STL [R1], RZ ;  /* 0x000000ff01007387 */ /* 0x0001e20000100800 */
[----:B------:R-:W-:Y:S02]  /*09d0*/  CS2R R216, SRZ ;  /* 0x0000000000d87805 */ /* 0x000fe4000001ff00 */
[----:B------:R-:W-:Y:S02]  /*09e0*/  CS2R R218, SRZ ;  /* 0x0000000000da7805 */ /* 0x000fe4000001ff00 */
[----:B------:R-:W-:Y:S01]  /*09f0*/  CS2R R220, SRZ ;  /* 0x0000000000dc7805 */ /* 0x000fe2000001ff00 */
[----:B------:R0:W-:Y:S01]  /*0a00*/  STL [R1+0x17f8], R0 ;  /* 0x0017f80001007387 */ /* 0x0001e20000100800 */
[----:B------:R-:W-:Y:S02]  /*0a10*/  CS2R R222, SRZ ;  /* 0x0000000000de7805 */ /* 0x000fe4000001ff00 */
[----:B------:R-:W-:-:S02]  /*0a20*/  CS2R R224, SRZ ;  /* 0x0000000000e07805 */ /* 0x000fc4000001ff00 */
[----:B------:R-:W-:Y:S01]  /*0a30*/  CS2R R226, SRZ ;  /* 0x0000000000e27805 */ /* 0x000fe2000001ff00 */
[----:B------:R0:W-:Y:S01]  /*0a40*/  STL [R1+0x4], RZ ;  /* 0x000004ff01007387 */ /* 0x0001e20000100800 */
[----:B------:R-:W-:Y:S02]  /*0a50*/  CS2R R228, SRZ ;  /* 0x0000000000e47805 */ /* 0x000fe4000001ff00 */
[----:B------:R-:W-:Y:S02]  /*0a60*/  CS2R R230, SRZ ;  /* 0x0000000000e67805 */ /* 0x000fe4000001ff00 */
[----:B------:R-:W-:Y:S01]  /*0a70*/  CS2R R232, SRZ ;  /* 0x0000000000e87805 */ /* 0x000fe2000001ff00 */
[----:B------:R0:W-:Y:S01]  /*0a80*/  STL [R1+0x8], RZ ;  /* 0x000008ff01007387 */ /* 0x0001e20000100800 */
        /* <DEDUP_REMOVED lines=118> */
[----:B------:R-:W-:Y:S02]  /*11f0*/  CS2R R28, SRZ ;  /* 0x00000000001c7805 */ /* 0x000fe4000001ff00 */
[----:B------:R-:W-:Y:S02]  /*1200*/  CS2R R30, SRZ ;  /* 0x00000000001e7805 */ /* 0x000fe4000001ff00 */
[----:B------:R-:W-:-:S02]  /*1210*/  CS2R R32, SRZ ;  /* 0x0000000000207805 */ /* 0x000fc4000001ff00 */
[----:B------:R-:W-:Y:S02]  /*1220*/  CS2R R34, SRZ ;  /* 0x0000000000227805 */ /* 0x000fe4000001ff00 */
        /* <DEDUP_REMOVED lines=9> */
[----:B------:R-:W-:Y:S01]  /*12c0*/  CS2R R54, SRZ ;  /* 0x0000000000367805 */ /* 0x000fe2000001ff00 */
[----:B0-----:R-:W-:Y:S06]  /*12d0*/  BRA `(.L_x_1) ;  /* 0x0000038400947947 */ /* 0x001fec0003800000 */
.L_x_0:
[----:B------:R-:W-:Y:S01]  /*12e0*/  IMAD.MOV.U32 R29, RZ, RZ, R14 ;  /* 0x000000ffff1d7224 */ /* 0x000fe200078e000e */
[----:B------:R-:W-:Y:S01]  /*12f0*/  IABS R14, R4 ;  /* 0x00000004000e7213 */ /* 0x000fe20000000000 */
[----:B------:R-:W-:Y:S01]  /*1300*/  IMAD.MOV.U32 R86, RZ, RZ, R249 ;  /* 0x000000ffff567224 */ /* 0x000fe200078e00f9 */
[----:B------:R-:W-:Y:S01]  /*1310*/  IABS R2, R5 ;  /* 0x0000000500027213 */ /* 0x000fe20000000000 */
[----:B------:R-:W0:Y:S01]  /*1320*/  LDC R103, c[0x0][0x234] ;  /* 0x00008d00ff677b82 */ /* 0x000e220000000800 */
[----:B------:R-:W1:Y:S01]  /*1330*/  I2F.RP R10, R14 ;  /* 0x0000000e000a7306 */ /* 0x000e620000209400 */
[----:B------:R-:W-:Y:S01]  /*1340*/  IABS R17, R251 ;  /* 0x000000fb00117213 */ /* 0x000fe20000000000 */
[----:B------:R-:W-:Y:S01]  /*1350*/  IMAD.SHL.U32 R0, R0, 0x10, RZ ;  /* 0x0000001000007824 */ /* 0x000fe200078e00ff */
[----:B------:R-:W-:Y:S02]  /*1360*/  IABS R15, R252 ;  /* 0x000000fc000f7213 */ /* 0x000fe40000000000 */
[----:B------:R-:W-:-:S02]  /*1370*/  CS2R R216, SRZ ;  /* 0x0000000000d87805 */ /* 0x000fc4000001ff00 */
[----:B------:R-:W-:Y:S02]  /*1380*/  IABS R18, R250 ;  /* 0x000000fa00127213 */ /* 0x000fe40000000000 */
[----:B------:R-:W-:Y:S02]  /*1390*/  CS2R R218, SRZ ;  /* 0x0000000000da7805 */ /* 0x000fe4000001ff00 */
[----:B------:R-:W-:Y:S01]  /*13a0*/  IABS R83, R78 ;  /* 0x0000004e00537213 */ /* 0x000fe20000000000 */
[----:B------:R-:W2:Y:S01]  /*13b0*/  I2F.RP R12, R2 ;  /* 0x00000002000c7306 */ /* 0x000ea20000209400 */
[----:B------:R-:W-:Y:S01]  /*13c0*/  IABS R85, R74 ;  /* 0x0000004a00557213 */ /* 0x000fe20000000000 */
[----:B------:R-:W3:Y:S01]  /*13d0*/  LDC R114, c[0x0][0x238] ;  /* 0x00008e00ff727b82 */ /* 0x000ee20000000800 */
[----:B------:R-:W-:Y:S02]  /*13e0*/  IABS R91, R68 ;  /* 0x00000044005b7213 */ /* 0x000fe40000000000 */
[----:B------:R-:W-:-:S02]  /*13f0*/  CS2R R220, SRZ ;  /* 0x0000000000dc7805 */ /* 0x000fc4000001ff00 */
[----:B------:R-:W-:Y:S02]  /*1400*/  IABS R87, R72 ;  /* 0x0000004800577213 */ /* 0x000fe40000000000 */
[----:B------:R-:W-:Y:S02]  /*1410*/  CS2R R222, SRZ ;  /* 0x0000000000de7805 */ /* 0x000fe4000001ff00 */
[----:B------:R-:W-:Y:S01]  /*1420*/  IABS R95, R64 ;  /* 0x00000040005f7213 */ /* 0x000fe20000000000 */
[----:B-1----:R-:W1:Y:S01]  /*1430*/  MUFU.RCP R10, R10 ;  /* 0x0000000a000a7308 */ /* 0x002e620000001000 */
[----:B------:R-:W-:Y:S01]  /*1440*/  IABS R89, R66 ;  /* 0x0000004200597213 */ /* 0x000fe20000000000 */
[----:B------:R-:W4:Y:S01]  /*1450*/  LDC R116, c[0x0][0x238] ;  /* 0x00008e00ff747b82 */ /* 0x000f220000000800 */
[----:B------:R-:W-:Y:S02]  /*1460*/  IABS R93, R70 ;  /* 0x00000046005d7213 */ /* 0x000fe40000000000 */
[----:B------:R-:W-:-:S02]  /*1470*/  CS2R R224, SRZ ;  /* 0x0000000000e07805 */ /* 0x000fc4000001ff00 */
[----:B------:R-:W-:Y:S02]  /*1480*/  IABS R97, R62 ;  /* 0x0000003e00617213 */ /* 0x000fe40000000000 */
[----:B------:R-:W-:Y:S02]  /*1490*/  CS2R R226, SRZ ;  /* 0x0000000000e27805 */ /* 0x000fe4000001ff00 */
[----:B------:R-:W-:Y:S01]  /*14a0*/  IABS R99, R60 ;  /* 0x0000003c00637213 */ /* 0x000fe20000000000 */
[----:B--2---:R-:W2:Y:S01]  /*14b0*/  MUFU.RCP R12, R12 ;  /* 0x0000000c000c7308 */ /* 0x004ea20000001000 */
[----:B------:R-:W-:Y:S01]  /*14c0*/  IABS R101, R248 ;  /* 0x000000f800657213 */ /* 0x000fe20000000000 */
[----:B------:R-:W5:Y:S01]  /*14d0*/  LDC R118, c[0x0][0x238] ;  /* 0x00008e00ff767b82 */ /* 0x000f620000000800 */
[----:B------:R-:W-:Y:S02]  /*14e0*/  CS2R R228, SRZ ;  /* 0x0000000000e47805 */ /* 0x000fe4000001ff00 */
[----:B------:R-:W-:-:S02]  /*14f0*/  CS2R R230, SRZ ;  /* 0x0000000000e67805 */ /* 0x000fc4000001ff00 */
[----:B------:R-:W-:Y:S02]  /*1500*/  CS2R R232, SRZ ;  /* 0x0000000000e87805 */ /* 0x000fe4000001ff00 */
[----:B------:R-:W-:Y:S02]  /*1510*/  CS2R R234, SRZ ;  /* 0x0000000000ea7805 */ /* 0x000fe4000001ff00 */
[----:B------:R-:W-:Y:S02]  /*1520*/  CS2R R236, SRZ ;  /* 0x0000000000ec7805 */ /* 0x000fe4000001ff00 */
[----:B------:R-:W-:Y:S01]  /*1530*/  CS2R R238, SRZ ;  /* 0x0000000000ee7805 */ /* 0x000fe2000001ff00 */
[----:B-1----:R-:W-:Y:S01]  /*1540*/  VIADD R6, R10, 0xffffffe ;  /* 0x0ffffffe0a067836 */ /* 0x002fe20000000000 */
[----:B------:R-:W-:Y:S01]  /*1550*/  IABS R10, R29 ;  /* 0x0000001d000a7213 */ /* 0x000fe20000000000 */
[----:B---3--:R-:W-:Y:S01]  /*1560*/  IMAD R114, R114, 0x5c, RZ ;  /* 0x0000005c72727824 */ /* 0x008fe200078e02ff */
[----:B------:R-:W1:Y:S01]  /*1570*/  LDC R249, c[0x0][0x238] ;  /* 0x00008e00fff97b82 */ /* 0x000e620000000800 */
[----:B------:R3:W0:Y:S01]  /*1580*/  F2I.FTZ.U32.TRUNC.NTZ R7, R6 ;  /* 0x0000000600077305 */ /* 0x000622000021f000 */
[----:B------:R-:W-:-:S02]  /*1590*/  CS2R R240, SRZ ;  /* 0x0000000000f07805 */ /* 0x000fc4000001ff00 */
[----:B------:R-:W-:Y:S02]  /*15a0*/  CS2R R242, SRZ ;  /* 0x0000000000f27805 */ /* 0x000fe4000001ff00 */
[----:B------:R-:W-:Y:S01]  /*15b0*/  CS2R R244, SRZ ;  /* 0x0000000000f47805 */ /* 0x000fe2000001ff00 */
[----:B--2---:R-:W-:Y:S01]  /*15c0*/  VIADD R8, R12, 0xffffffe ;  /* 0x0ffffffe0c087836 */ /* 0x004fe20000000000 */
[----:B------:R-:W-:Y:S01]  /*15d0*/  CS2R R246, SRZ ;  /* 0x0000000000f67805 */ /* 0x000fe2000001ff00 */
[----:B----4-:R-:W-:Y:S01]  /*15e0*/  IMAD R116, R116, 0x5b, RZ ;  /* 0x0000005b74747824 */ /* 0x010fe200078e02ff */
[----:B------:R-:W2:Y:S01]  /*15f0*/  LDC R102, c[0x0][0x238] ;  /* 0x00008e00ff667b82 */ /* 0x000ea20000000800 */
[----:B------:R4:W4:Y:S01]  /*1600*/  F2I.FTZ.U32.TRUNC.NTZ R9, R8 ;  /* 0x0000000800097305 */ /* 0x000922000021f000 */
[----:B---3--:R-:W-:Y:S01]  /*1610*/  IMAD.MOV.U32 R6, RZ, RZ, RZ ;  /* 0x000000ffff067224 */ /* 0x008fe200078e00ff */
[----:B------:R-:W-:Y:S02]  /*1620*/  CS2R R184, SRZ ;  /* 0x0000000000b87805 */ /* 0x000fe4000001ff00 */
[----:B------:R-:W-:-:S02]  /*1630*/  CS2R R186, SRZ ;  /* 0x0000000000ba7805 */ /* 0x000fc4000001ff00 */
[----:B------:R-:W-:Y:S01]  /*1640*/  CS2R R188, SRZ ;  /* 0x0000000000bc7805 */ /* 0x000fe2000001ff00 */
[----:B-----5:R-:W-:Y:S01]  /*1650*/  IMAD R118, R118, 0x5a, RZ ;  /* 0x0000005a76767824 */ /* 0x020fe200078e02ff */
[----:B------:R-:W-:Y:S01]  /*1660*/  CS2R R190, SRZ ;  /* 0x0000000000be7805 */ /* 0x000fe2000001ff00 */
[----:B0-----:R-:W-:Y:S01]  /*1670*/  IMAD.MOV R13, RZ, RZ, -R7 ;  /* 0x000000ffff0d7224 */ /* 0x001fe200078e0a07 */
[----:B------:R-:W0:Y:S01]  /*1680*/  LDC R104, c[0x0][0x238] ;  /* 0x00008e00ff687b82 */ /* 0x000e220000000800 */
[----:B----4-:R-:W-:Y:S01]  /*1690*/  IMAD.MOV.U32 R8, RZ, RZ, RZ ;  /* 0x000000ffff087224 */ /* 0x010fe200078e00ff */
[----:B------:R-:W-:Y:S01]  /*16a0*/  CS2R R192, SRZ ;  /* 0x0000000000c07805 */ /* 0x000fe2000001ff00 */
[----:B------:R-:W-:Y:S01]  /*16b0*/  IMAD R13, R13, R14, RZ ;  /* 0x0000000e0d0d7224 */ /* 0x000fe200078e02ff */
[----:B------:R-:W-:Y:S02]  /*16c0*/  CS2R R194, SRZ ;  /* 0x0000000000c27805 */ /* 0x000fe4000001ff00 */
[----:B------:R-:W-:-:S02]  /*16d0*/  CS2R R196, SRZ ;  /* 0x0000000000c47805 */ /* 0x000fc4000001ff00 */
[----:B------:R-:W-:Y:S01]  /*16e0*/  CS2R R198, SRZ ;  /* 0x0000000000c67805 */ /* 0x000fe2000001ff00 */
[----:B------:R-:W-:Y:S01]  /*16f0*/  IMAD.HI.U32 R7, R7, R13, R6 ;  /* 0x0000000d07077227 */ /* 0x000fe200078e0006 */
[----:B------:R-:W3:Y:S01]  /*1700*/  LDC R106, c[0x0][0x238] ;  /* 0x00008e00ff6a7b82 */ /* 0x000ee20000000800 */
[----:B------:R-:W-:Y:S02]  /*1710*/  CS2R R200, SRZ ;  /* 0x0000000000c87805 */ /* 0x000fe4000001ff00 */
[----:B------:R-:W-:Y:S01]  /*1720*/  CS2R R202, SRZ ;  /* 0x0000000000ca7805 */ /* 0x000fe2000001ff00 */
[----:B------:R-:W-:Y:S01]  /*1730*/  IMAD.MOV R19, RZ, RZ, -R9 ;  /* 0x000000ffff137224 */ /* 0x000fe200078e0a09 */
[----:B------:R-:W-:Y:S01]  /*1740*/  CS2R R204, SRZ ;  /* 0x0000000000cc7805 */ /* 0x000fe2000001ff00 */
[C---:B------:R-:W-:Y:S01]  /*1750*/  IMAD.HI.U32 R6, R7.reuse, R10, RZ ;  /* 0x0000000a07067227 */ /* 0x040fe200078e00ff */
[----:B------:R-:W-:Y:S02]  /*1760*/  CS2R R206, SRZ ;  /* 0x0000000000ce7805 */ /* 0x000fe4000001ff00 */
[----:B------:R-:W-:Y:S01]  /*1770*/  CS2R R208, SRZ ;  /* 0x0000000000d07805 */ /* 0x000fe2000001ff00 */
[----:B------:R-:W4:Y:S01]  /*1780*/  LDC R108, c[0x0][0x238] ;  /* 0x00008e00ff6c7b82 */ /* 0x000f220000000800 */
[----:B------:R-:W-:Y:S01]  /*1790*/  IMAD.HI.U32 R12, R7, R17, RZ ;  /* 0x00000011070c7227 */ /* 0x000fe200078e00ff */
[----:B------:R-:W-:-:S02]  /*17a0*/  CS2R R210, SRZ ;  /* 0x0000000000d27805 */ /* 0x000fc4000001ff00 */
[----:B------:R-:W-:Y:S02]  /*17b0*/  CS2R R212, SRZ ;  /* 0x0000000000d47805 */ /* 0x000fe4000001ff00 */
[----:B------:R-:W-:Y:S01]  /*17c0*/  CS2R R214, SRZ ;  /* 0x0000000000d67805 */ /* 0x000fe2000001ff00 */
[----:B------:R-:W-:Y:S01]  /*17d0*/  IMAD.MOV R13, RZ, RZ, -R6 ;  /* 0x000000ffff0d7224 */ /* 0x000fe200078e0a06 */
[----:B------:R-:W-:Y:S01]  /*17e0*/  CS2R R152, SRZ ;  /* 0x0000000000987805 */ /* 0x000fe2000001ff00 */
[----:B------:R-:W-:Y:S01]  /*17f0*/  IMAD.HI.U32 R6, R7, R15, RZ ;  /* 0x0000000f07067227 */ /* 0x000fe200078e00ff */
[----:B------:R-:W-:Y:S02]  /*1800*/  CS2R R154, SRZ ;  /* 0x00000000009a7805 */ /* 0x000fe4000001ff00 */
[----:B------:R-:W-:Y:S02]  /*1810*/  CS2R R156, SRZ ;  /* 0x00000000009c7805 */ /* 0x000fe4000001ff00 */
[----:B------:R-:W-:Y:S01]  /*1820*/  CS2R R158, SRZ ;  /* 0x00000000009e7805 */ /* 0x000fe2000001ff00 */
[----:B------:R-:W-:Y:S01]  /*1830*/  IMAD R19, R19, R2, RZ ;  /* 0x0000000213137224 */ /* 0x000fe200078e02ff */
[----:B------:R-:W-:Y:S01]  /*1840*/  CS2R R160, SRZ ;  /* 0x0000000000a07805 */ /* 0x000fe2000001ff00 */
[----:B------:R-:W-:Y:S01]  /*1850*/  IMAD.MOV R12, RZ, RZ, -R12 ;  /* 0x000000ffff0c7224 */ /* 0x000fe200078e0a0c */
[----:B------:R-:W-:Y:S01]  /*1860*/  CS2R R162, SRZ ;  /* 0x0000000000a27805 */ /* 0x000fe2000001ff00 */
[----:B------:R-:W-:Y:S01]  /*1870*/  IMAD.MOV R16, RZ, RZ, -R6 ;  /* 0x000000ffff107224 */ /* 0x000fe200078e0a06 */
[----:B------:R-:W-:Y:S01]  /*1880*/  CS2R R164, SRZ ;  /* 0x0000000000a47805 */ /* 0x000fe2000001ff00 */
[----:B------:R-:W-:Y:S01]  /*1890*/  IMAD R10, R14, R13, R10 ;  /* 0x0000000d0e0a7224 */ /* 0x000fe200078e020a */
[----:B------:R-:W-:Y:S01]  /*18a0*/  CS2R R166, SRZ ;  /* 0x0000000000a67805 */ /* 0x000fe2000001ff00 */
[----:B------:R-:W-:Y:S01]  /*18b0*/  IMAD.HI.U32 R6, R9, R19, R8 ;  /* 0x0000001309067227 */ /* 0x000fe200078e0008 */
[----:B------:R-:W-:-:S02]  /*18c0*/  IABS R19, R20 ;  /* 0x0000001400137213 */ /* 0x000fc40000000000 */
[----:B------:R-:W-:Y:S02]  /*18d0*/  CS2R R168, SRZ ;  /* 0x0000000000a87805 */ /* 0x000fe4000001ff00 */
[C---:B------:R-:W-:Y:S01]  /*18e0*/  ISETP.GT.U32.AND P0, PT, R14.reuse, R10, PT ;  /* 0x0000000a0e00720c */ /* 0x040fe20003f04070 */
[----:B------:R-:W-:Y:S01]  /*18f0*/  IMAD.HI.U32 R13, R7, R18, RZ ;  /* 0x00000012070d7227 */ /* 0x000fe200078e00ff */
[----:B------:R-:W-:Y:S02]  /*1900*/  CS2R R170, SRZ ;  /* 0x0000000000aa7805 */ /* 0x000fe4000001ff00 */
[----:B------:R-:W-:Y:S02]  /*1910*/  CS2R R172, SRZ ;  /* 0x0000000000ac7805 */ /* 0x000fe4000001ff00 */
[----:B------:R-:W-:Y:S01]  /*1920*/  CS2R R174, SRZ ;  /* 0x0000000000ae7805 */ /* 0x000fe2000001ff00 */
[C---:B------:R-:W-:Y:S01]  /*1930*/  IMAD R8, R14.reuse, R12, R17 ;  /* 0x0000000c0e087224 */ /* 0x040fe200078e0211 */
[----:B------:R-:W-:Y:S01]  /*1940*/  IABS R17, R23 ;  /* 0x0000001700117213 */ /* 0x000fe20000000000 */
[----:B------:R-:W-:Y:S01]  /*1950*/  IMAD.MOV R13, RZ, RZ, -R13 ;  /* 0x000000ffff0d7224 */ /* 0x000fe200078e0a0d */
[----:B------:R-:W-:Y:S01]  /*1960*/  CS2R R176, SRZ ;  /* 0x0000000000b07805 */ /* 0x000fe2000001ff00 */
[C---:B------:R-:W-:Y:S01]  /*1970*/  IMAD R7, R14.reuse, R16, R15 ;  /* 0x000000100e077224 */ /* 0x040fe200078e020f */
[C---:B------:R-:W-:Y:S01]  /*1980*/  ISETP.GT.U32.AND P2, PT, R14.reuse, R8, PT ;  /* 0x000000080e00720c */ /* 0x040fe20003f44070 */
[----:B------:R-:W-:Y:S01]  /*1990*/  IMAD R9, R14, R13, R18 ;  /* 0x0000000d0e097224 */ /* 0x000fe200078e0212 */
[----:B------:R-:W-:Y:S01]  /*19a0*/  IABS R15, R27 ;  /* 0x0000001b000f7213 */ /* 0x000fe20000000000 */
[----:B------:R-:W-:Y:S01]  /*19b0*/  @!P0 IMAD.IADD R10, R10, 0x1, -R14 ;  /* 0x000000010a0a8824 */ /* 0x000fe200078e0a0e */
[----:B------:R-:W-:Y:S01]  /*19c0*/  ISETP.GT.U32.AND P1, PT, R14, R7, PT ;  /* 0x000000070e00720c */ /* 0x000fe20003f24070 */
[----:B------:R-:W-:Y:S01]  /*19d0*/  IMAD.HI.U32 R13, R6, R17, RZ ;  /* 0x00000011060d7227 */ /* 0x000fe200078e00ff */
[----:B------:R-:W-:-:S02]  /*19e0*/  ISETP.GT.U32.AND P5, PT, R14, R9, PT ;  /* 0x000000090e00720c */ /* 0x000fc40003fa4070 */
[----:B------:R-:W-:Y:S02]  /*19f0*/  CS2R R178, SRZ ;  /* 0x0000000000b27805 */ /* 0x000fe4000001ff00 */
[----:B------:R-:W-:Y:S01]  /*1a00*/  ISETP.GT.U32.AND P3, PT, R14, R10, PT ;  /* 0x0000000a0e00720c */ /* 0x000fe20003f64070 */
[----:B------:R-:W-:Y:S01]  /*1a10*/  IMAD.HI.U32 R12, R6, R15, RZ ;  /* 0x0000000f060c7227 */ /* 0x000fe200078e00ff */
[----:B------:R-:W-:Y:S02]  /*1a20*/  ISETP.GE.AND P0, PT, R27, RZ, PT ;  /* 0x000000ff1b00720c */ /* 0x000fe40003f06270 */
[----:B------:R-:W-:Y:S02]  /*1a30*/  CS2R R180, SRZ ;  /* 0x0000000000b47805 */ /* 0x000fe4000001ff00 */
[----:B------:R-:W-:Y:S01]  /*1a40*/  IABS R27, R26 ;  /* 0x0000001a001b7213 */ /* 0x000fe20000000000 */
[----:B------:R-:W-:Y:S01]  /*1a50*/  @!P2 IMAD.IADD R8, R8, 0x1, -R14 ;  /* 0x000000010808a824 */ /* 0x000fe200078e0a0e */
[----:B------:R-:W-:Y:S01]  /*1a60*/  CS2R R182, SRZ ;  /* 0x0000000000b67805 */ /* 0x000fe2000001ff00 */
[----:B------:R-:W-:Y:S01]  /*1a70*/  IMAD.MOV R12, RZ, RZ, -R12 ;  /* 0x000000ffff0c7224 */ /* 0x000fe200078e0a0c */
[----:B------:R-:W-:Y:S01]  /*1a80*/  CS2R R120, SRZ ;  /* 0x0000000000787805 */ /* 0x000fe2000001ff00 */
[--C-:B------:R-:W-:Y:S01]  /*1a90*/  @!P1 IMAD.IADD R7, R7, 0x1, -R14.reuse ;  /* 0x0000000107079824 */ /* 0x100fe200078e0a0e */
[C---:B------:R-:W-:Y:S01]  /*1aa0*/  ISETP.GT.U32.AND P2, PT, R14.reuse, R8, PT ;  /* 0x000000080e00720c */ /* 0x040fe20003f44070 */
[--C-:B------:R-:W-:Y:S01]  /*1ab0*/  @!P5 IMAD.IADD R9, R9, 0x1, -R14.reuse ;  /* 0x000000010909d824 */ /* 0x100fe200078e0a0e */
[----:B------:R-:W-:Y:S01]  /*1ac0*/  ISETP.GE.AND P5, PT, R29, RZ, PT ;  /* 0x000000ff1d00720c */ /* 0x000fe20003fa6270 */
[----:B------:R-:W-:Y:S01]  /*1ad0*/  IMAD.MOV R16, RZ, RZ, -R13 ;  /* 0x000000ffff107224 */ /* 0x000fe200078e0a0d */
[----:B------:R-:W-:Y:S01]  /*1ae0*/  ISETP.GT.U32.AND P4, PT, R14, R7, PT ;  /* 0x000000070e00720c */ /* 0x000fe20003f84070 */
[----:B------:R-:W-:Y:S01]  /*1af0*/  IMAD R13, R2, R12, R15 ;  /* 0x0000000c020d7224 */ /* 0x000fe200078e020f */
[----:B------:R-:W-:Y:S01]  /*1b00*/  ISETP.GT.U32.AND P6, PT, R14, R9, PT ;  /* 0x000000090e00720c */ /* 0x000fe20003fc4070 */
[----:B------:R-:W-:Y:S01]  /*1b10*/  @!P3 IMAD.IADD R10, R10, 0x1, -R14 ;  /* 0x000000010a0ab824 */ /* 0x000fe200078e0a0e */
[----:B------:R-:W-:Y:S01]  /*1b20*/  ISETP.GE.AND P3, PT, R21, RZ, PT ;  /* 0x000000ff1500720c */ /* 0x000fe20003f66270 */
[----:B------:R-:W-:Y:S01]  /*1b30*/  IMAD R15, R2, R16, R17 ;  /* 0x00000010020f7224 */ /* 0x000fe200078e0211 */
[----:B------:R-:W-:Y:S01]  /*1b40*/  IABS R17, R21 ;  /* 0x0000001500117213 */ /* 0x000fe20000000000 */
[----:B------:R-:W-:Y:S01]  /*1b50*/  IMAD.HI.U32 R16, R6, R19, RZ ;  /* 0x0000001306107227 */ /* 0x000fe200078e00ff */
[----:B------:R-:W-:-:S02]  /*1b60*/  IABS R21, R22 ;  /* 0x0000001600157213 */ /* 0x000fc40000000000 */
[----:B------:R-:W-:Y:S02]  /*1b70*/  CS2R R122, SRZ ;  /* 0x00000000007a7805 */ /* 0x000fe4000001ff00 */
[----:B------:R-:W-:Y:S01]  /*1b80*/  ISETP.GE.AND P1, PT, R23, RZ, PT ;  /* 0x000000ff1700720c */ /* 0x000fe20003f26270 */
[----:B------:R-:W-:Y:S01]  /*1b90*/  @!P2 IMAD.IADD R8, R8, 0x1, -R14 ;  /* 0x000000010808a824 */ /* 0x000fe200078e0a0e */
[----:B------:R-:W-:Y:S01]  /*1ba0*/  ISETP.GE.AND P2, PT, R252, RZ, PT ;  /* 0x000000fffc00720c */ /* 0x000fe20003f46270 */
[----:B------:R-:W-:Y:S01]  /*1bb0*/  @!P5 IMAD.MOV R10, RZ, RZ, -R10 ;  /* 0x000000ffff0ad224 */ /* 0x000fe200078e0a0a */
[----:B------:R-:W-:Y:S01]  /*1bc0*/  ISETP.GT.U32.AND P5, PT, R2, R13, PT ;  /* 0x0000000d0200720c */ /* 0x000fe20003fa4070 */
[--C-:B------:R-:W-:Y:S01]  /*1bd0*/  @!P4 IMAD.IADD R7, R7, 0x1, -R14.reuse ;  /* 0x000000010707c824 */ /* 0x100fe200078e0a0e */
[----:B------:R-:W-:Y:S01]  /*1be0*/  IABS R23, R24 ;  /* 0x0000001800177213 */ /* 0x000fe20000000000 */
[----:B------:R-:W-:Y:S01]  /*1bf0*/  @!P6 IMAD.IADD R9, R9, 0x1, -R14 ;  /* 0x000000010909e824 */ /* 0x000fe200078e0a0e */
[----:B------:R-:W-:Y:S01]  /*1c00*/  ISETP.GE.AND P6, PT, R251, RZ, PT ;  /* 0x000000fffb00720c */ /* 0x000fe20003fc6270 */
[----:B------:R-:W-:Y:S01]  /*1c10*/  IMAD.MOV.U32 R12, RZ, RZ, R7 ;  /* 0x000000ffff0c7224 */ /* 0x000fe200078e0007 */
[----:B------:R-:W-:Y:S01]  /*1c20*/  ISETP.GE.AND P4, PT, R20, RZ, PT ;  /* 0x000000ff1400720c */ /* 0x000fe20003f86270 */
[----:B------:R-:W-:Y:S01]  /*1c30*/  IMAD.HI.U32 R14, R6, R17, RZ ;  /* 0x00000011060e7227 */ /* 0x000fe200078e00ff */
[----:B------:R-:W-:Y:S01]  /*1c40*/  IABS R20, R79 ;  /* 0x0000004f00147213 */ /* 0x000fe20000000000 */
[----:B------:R-:W5:Y:S01]  /*1c50*/  LDC R251, c[0x0][0x238] ;  /* 0x00008e00fffb7b82 */ /* 0x000f620000000800 */
[----:B------:R-:W-:Y:S01]  /*1c60*/  IABS R29, R49 ;  /* 0x00000031001d7213 */ /* 0x000fe20000000000 */
[----:B------:R-:W-:Y:S01]  /*1c70*/  @!P2 IMAD.MOV R12, RZ, RZ, -R12 ;  /* 0x000000ffff0ca224 */ /* 0x000fe200078e0a0c */
[----:B------:R-:W-:Y:S01]  /*1c80*/  ISETP.GE.AND P2, PT, R250, RZ, PT ;  /* 0x000000fffa00720c */ /* 0x000fe20003f46270 */
[----:B------:R-:W-:Y:S01]  /*1c90*/  IMAD.MOV R7, RZ, RZ, -R14 ;  /* 0x000000ffff077224 */ /* 0x000fe200078e0a0e */
[----:B------:R-:W-:Y:S01]  /*1ca0*/  CS2R R124, SRZ ;  /* 0x00000000007c7805 */ /* 0x000fe2000001ff00 */
[----:B------:R-:W-:Y:S01]  /*1cb0*/  IMAD.MOV.U32 R14, RZ, RZ, R8 ;  /* 0x000000ffff0e7224 */ /* 0x000fe200078e0008 */
[----:B------:R-:W-:Y:S01]  /*1cc0*/  CS2R R126, SRZ ;  /* 0x00000000007e7805 */ /* 0x000fe2000001ff00 */
[----:B------:R-:W-:Y:S01]  /*1cd0*/  @!P5 IMAD.IADD R13, R13, 0x1, -R2 ;  /* 0x000000010d0dd824 */ /* 0x000fe200078e0a02 */
[----:B------:R-:W-:Y:S01]  /*1ce0*/  CS2R R128, SRZ ;  /* 0x0000000000807805 */ /* 0x000fe2000001ff00 */
[----:B------:R-:W-:Y:S01]  /*1cf0*/  IMAD R17, R2, R7, R17 ;  /* 0x0000000702117224 */ /* 0x000fe200078e0211 */
[----:B------:R-:W-:Y:S01]  /*1d00*/  LOP3.LUT R7, RZ, R4, RZ, 0x33, !PT ;  /* 0x00000004ff077212 */ /* 0x000fe200078e33ff */
[----:B------:R-:W-:Y:S01]  /*1d10*/  @!P6 IMAD.MOV R14, RZ, RZ, -R14 ;  /* 0x000000ffff0ee224 */ /* 0x000fe200078e0a0e */
[----:B------:R-:W-:Y:S01]  /*1d20*/  ISETP.NE.AND P6, PT, R4, RZ, PT ;  /* 0x000000ff0400720c */ /* 0x000fe20003fc5270 */
[----:B------:R-:W-:Y:S01]  /*1d30*/  IMAD.MOV.U32 R4, RZ, RZ, R9 ;  /* 0x000000ffff047224 */ /* 0x000fe200078e0009 */
[C---:B------:R-:W-:Y:S01]  /*1d40*/  ISETP.GT.U32.AND P5, PT, R2.reuse, R13, PT ;  /* 0x0000000d0200720c */ /* 0x040fe20003fa4070 */
[----:B------:R-:W-:Y:S01]  /*1d50*/  IMAD.MOV R16, RZ, RZ, -R16 ;  /* 0x000000ffff107224 */ /* 0x000fe200078e0a10 */
[C---:B------:R-:W-:Y:S01]  /*1d60*/  SEL R8, R7.reuse, R10, !P6 ;  /* 0x0000000a07087207 */ /* 0x040fe20007000000 */
[----:B------:R-:W-:Y:S01]  /*1d70*/  @!P2 IMAD.MOV R4, RZ, RZ, -R4 ;  /* 0x000000ffff04a224 */ /* 0x000fe200078e0a04 */
[C---:B------:R-:W-:Y:S01]  /*1d80*/  SEL R9, R7.reuse, R12, !P6 ;  /* 0x0000000c07097207 */ /* 0x040fe20007000000 */
[----:B------:R-:W-:Y:S01]  /*1d90*/  IMAD R16, R2, R16, R19 ;  /* 0x0000001002107224 */ /* 0x000fe200078e0213 */
[C---:B------:R-:W-:Y:S01]  /*1da0*/  SEL R10, R7.reuse, R14, !P6 ;  /* 0x0000000e070a7207 */ /* 0x040fe20007000000 */
[----:B------:R-:W-:Y:S01]  /*1db0*/  IMAD R8, R8, R103, RZ ;  /* 0x0000006708087224 */ /* 0x000fe200078e02ff */
[----:B------:R-:W-:Y:S01]  /*1dc0*/  SEL R12, R7, R4, !P6 ;  /* 0x00000004070c7207 */ /* 0x000fe20007000000 */
[----:B------:R-:W-:Y:S01]  /*1dd0*/  IMAD.HI.U32 R7, R6, R21, RZ ;  /* 0x0000001506077227 */ /* 0x000fe200078e00ff */
[----:B------:R-:W-:-:S02]  /*1de0*/  ISETP.GT.U32.AND P2, PT, R2, R15, PT ;  /* 0x0000000f0200720c */ /* 0x000fc40003f44070 */
[----:B------:R-:W-:Y:S02]  /*1df0*/  CS2R R130, SRZ ;  /* 0x0000000000827805 */ /* 0x000fe4000001ff00 */
[C---:B------:R-:W-:Y:S01]  /*1e00*/  ISETP.GT.U32.AND P6, PT, R2.reuse, R17, PT ;  /* 0x000000110200720c */ /* 0x040fe20003fc4070 */
[----:B------:R-:W-:Y:S01]  /*1e10*/  @!P5 IMAD.IADD R13, R13, 0x1, -R2 ;  /* 0x000000010d0dd824 */ /* 0x000fe200078e0a02 */
[C---:B------:R-:W-:Y:S01]  /*1e20*/  ISETP.GT.U32.AND P5, PT, R2.reuse, R16, PT ;  /* 0x000000100200720c */ /* 0x040fe20003fa4070 */
[----:B------:R-:W-:Y:S01]  /*1e30*/  IMAD.MOV R18, RZ, RZ, -R7 ;  /* 0x000000ffff127224 */ /* 0x000fe200078e0a07 */
[----:B------:R-:W-:Y:S01]  /*1e40*/  IABS R19, R25 ;  /* 0x0000001900137213 */ /* 0x000fe20000000000 */
[----:B------:R-:W-:Y:S01]  /*1e50*/  @!P0 IMAD.MOV R13, RZ, RZ, -R13 ;  /* 0x000000ffff0d8224 */ /* 0x000fe200078e0a0d */
[----:B------:R-:W-:Y:S01]  /*1e60*/  IABS R14, R81 ;  /* 0x00000051000e7213 */ /* 0x000fe20000000000 */
[----:B------:R-:W-:Y:S01]  /*1e70*/  IMAD R18, R2, R18, R21 ;  /* 0x0000001202127224 */ /* 0x000fe200078e0215 */
[----:B------:R-:W-:Y:S01]  /*1e80*/  CS2R R132, SRZ ;  /* 0x0000000000847805 */ /* 0x000fe2000001ff00 */
[----:B------:R-:W-:Y:S01]  /*1e90*/  IMAD.HI.U32 R4, R6, R19, RZ ;  /* 0x0000001306047227 */ /* 0x000fe200078e00ff */
[----:B------:R-:W-:-:S02]  /*1ea0*/  CS2R R134, SRZ ;  /* 0x0000000000867805 */ /* 0x000fc4000001ff00 */
[----:B------:R-:W-:Y:S02]  /*1eb0*/  CS2R R136, SRZ ;  /* 0x0000000000887805 */ /* 0x000fe4000001ff00 */
[----:B------:R-:W-:Y:S01]  /*1ec0*/  CS2R R138, SRZ ;  /* 0x00000000008a7805 */ /* 0x000fe2000001ff00 */
[--C-:B------:R-:W-:Y:S01]  /*1ed0*/  @!P2 IMAD.IADD R15, R15, 0x1, -R2.reuse ;  /* 0x000000010f0fa824 */ /* 0x100fe200078e0a02 */
[----:B------:R-:W-:Y:S01]  /*1ee0*/  ISETP.GE.AND P2, PT, R25, RZ, PT ;  /* 0x000000ff1900720c */ /* 0x000fe20003f46270 */
[----:B------:R-:W-:Y:S01]  /*1ef0*/  @!P6 IMAD.IADD R17, R17, 0x1, -R2 ;  /* 0x000000011111e824 */ /* 0x000fe200078e0a02 */
[----:B------:R-:W-:Y:S01]  /*1f00*/  IABS R25, R77 ;  /* 0x0000004d00197213 */ /* 0x000fe20000000000 */
[----:B------:R-:W-:Y:S01]  /*1f10*/  IMAD.MOV R4, RZ, RZ, -R4 ;  /* 0x000000ffff047224 */ /* 0x000fe200078e0a04 */
[----:B------:R-:W-:Y:S01]  /*1f20*/  ISETP.GT.U32.AND P6, PT, R2, R15, PT ;  /* 0x0000000f0200720c */ /* 0x000fe20003fc4070 */
[----:B------:R-:W-:Y:S01]  /*1f30*/  @!P5 IMAD.IADD R16, R16, 0x1, -R2 ;  /* 0x000000011010d824 */ /* 0x000fe200078e0a02 */
[C---:B------:R-:W-:Y:S01]  /*1f40*/  ISETP.GT.U32.AND P5, PT, R2.reuse, R17, PT ;  /* 0x000000110200720c */ /* 0x040fe20003fa4070 */
[----:B------:R-:W-:Y:S01]  /*1f50*/  IMAD R7, R2, R4, R19 ;  /* 0x0000000402077224 */ /* 0x000fe200078e0213 */
[----:B------:R-:W-:Y:S01]  /*1f60*/  CS2R R140, SRZ ;  /* 0x00000000008c7805 */ /* 0x000fe2000001ff00 */
[----:B------:R-:W-:Y:S01]  /*1f70*/  IMAD.HI.U32 R4, R6, R23, RZ ;  /* 0x0000001706047227 */ /* 0x000fe200078e00ff */
[----:B------:R-:W-:-:S02]  /*1f80*/  ISETP.GT.U32.AND P0, PT, R2, R16, PT ;  /* 0x000000100200720c */ /* 0x000fc40003f04070 */
[----:B------:R-:W-:Y:S02]  /*1f90*/  CS2R R142, SRZ ;  /* 0x00000000008e7805 */ /* 0x000fe4000001ff00 */
[----:B------:R-:W-:Y:S01]  /*1fa0*/  CS2R R144, SRZ ;  /* 0x0000000000907805 */ /* 0x000fe2000001ff00 */
[----:B------:R-:W-:Y:S01]  /*1fb0*/  IMAD.MOV.U32 R21, RZ, RZ, R14 ;  /* 0x000000ffff157224 */ /* 0x000fe200078e000e */
[----:B------:R-:W-:Y:S01]  /*1fc0*/  CS2R R146, SRZ ;  /* 0x0000000000927805 */ /* 0x000fe2000001ff00 */
[----:B------:R-:W-:Y:S01]  /*1fd0*/  IMAD.MOV R4, RZ, RZ, -R4 ;  /* 0x000000ffff047224 */ /* 0x000fe200078e0a04 */
[----:B------:R-:W-:Y:S01]  /*1fe0*/  CS2R R148, SRZ ;  /* 0x0000000000947805 */ /* 0x000fe2000001ff00 */
[----:B------:R-:W-:Y:S01]  /*1ff0*/  IMAD.HI.U32 R14, R6, R21, RZ ;  /* 0x00000015060e7227 */ /* 0x000fe200078e00ff */
[----:B------:R-:W-:-:S03]  /*2000*/  CS2R R150, SRZ ;  /* 0x0000000000967805 */ /* 0x000fc6000001ff00 */
[C---:B------:R-:W-:Y:S02]  /*2010*/  IMAD R19, R2.reuse, R4, R23 ;  /* 0x0000000402137224 */ /* 0x040fe400078e0217 */
[----:B------:R-:W-:Y:S02]  /*2020*/  IMAD.MOV.U32 R23, RZ, RZ, R20 ;  /* 0x000000ffff177224 */ /* 0x000fe400078e0014 */
[--C-:B------:R-:W-:Y:S01]  /*2030*/  @!P6 IMAD.IADD R15, R15, 0x1, -R2.reuse ;  /* 0x000000010f0fe824 */ /* 0x100fe200078e0a02 */
[C---:B------:R-:W-:Y:S01]  /*2040*/  ISETP.GT.U32.AND P6, PT, R2.reuse, R7, PT ;  /* 0x000000070200720c */ /* 0x040fe20003fc4070 */
[----:B------:R-:W-:Y:S01]  /*2050*/  @!P5 IMAD.IADD R17, R17, 0x1, -R2 ;  /* 0x000000011111d824 */ /* 0x000fe200078e0a02 */
[----:B------:R-:W-:Y:S01]  /*2060*/  ISETP.GT.U32.AND P5, PT, R2, R18, PT ;  /* 0x000000120200720c */ /* 0x000fe20003fa4070 */
[----:B------:R-:W-:Y:S02]  /*2070*/  IMAD.MOV R14, RZ, RZ, -R14 ;  /* 0x000000ffff0e7224 */ /* 0x000fe400078e0a0e */
[----:B------:R-:W-:-:S04]  /*2080*/  IMAD.HI.U32 R4, R6, R23, RZ ;  /* 0x0000001706047227 */ /* 0x000fc800078e00ff */
[C---:B------:R-:W-:Y:S02]  /*2090*/  IMAD R20, R2.reuse, R14, R21 ;  /* 0x0000000e02147224 */ /* 0x040fe400078e0215 */
[----:B------:R-:W-:Y:S02]  /*20a0*/  IMAD.MOV R21, RZ, RZ, -R4 ;  /* 0x000000ffff157224 */ /* 0x000fe400078e0a04 */
[--C-:B------:R-:W-:Y:S01]  /*20b0*/  @!P6 IMAD.IADD R7, R7, 0x1, -R2.reuse ;  /* 0x000000010707e824 */ /* 0x100fe200078e0a02 */
[C---:B------:R-:W-:Y:S01]  /*20c0*/  ISETP.GT.U32.AND P6, PT, R2.reuse, R20, PT ;  /* 0x000000140200720c */ /* 0x040fe20003fc4070 */
[----:B------:R-:W-:Y:S02]  /*20d0*/  IMAD R21, R2, R21, R23 ;  /* 0x0000001502157224 */ /* 0x000fe400078e0217 */
[--C-:B------:R-:W-:Y:S02]  /*20e0*/  @!P5 IMAD.IADD R18, R18, 0x1, -R2.reuse ;  /* 0x000000011212d824 */ /* 0x100fe400078e0a02 */
[----:B------:R-:W-:Y:S01]  /*20f0*/  @!P0 IMAD.IADD R16, R16, 0x1, -R2 ;  /* 0x0000000110108824 */ /* 0x000fe200078e0a02 */
[C---:B------:R-:W-:Y:S01]  /*2100*/  ISETP.GT.U32.AND P5, PT, R2.reuse, R21, PT ;  /* 0x000000150200720c */ /* 0x040fe20003fa4070 */
[----:B------:R-:W-:Y:S01]  /*2110*/  IMAD.MOV.U32 R14, RZ, RZ, R15 ;  /* 0x000000ffff0e7224 */ /* 0x000fe200078e000f */
[----:B------:R-:W-:Y:S01]  /*2120*/  ISETP.GT.U32.AND P0, PT, R2, R19, PT ;  /* 0x000000130200720c */ /* 0x000fe20003f04070 */
[----:B------:R-:W-:-:S04]  /*2130*/  IMAD.HI.U32 R4, R6, R25, RZ ;  /* 0x0000001906047227 */ /* 0x000fc800078e00ff */
[----:B------:R-:W-:Y:S01]  /*2140*/  @!P1 IMAD.MOV R14, RZ, RZ, -R14 ;  /* 0x000000ffff0e9224 */ /* 0x000fe200078e0a0e */
[----:B------:R-:W-:Y:S01]  /*2150*/  ISETP.GT.U32.AND P1, PT, R2, R18, PT ;  /* 0x000000120200720c */ /* 0x000fe20003f24070 */
[----:B------:R-:W-:Y:S01]  /*2160*/  @!P6 IMAD.IADD R20, R20, 0x1, -R2 ;  /* 0x000000011414e824 */ /* 0x000fe200078e0a02 */
[C---:B------:R-:W-:Y:S01]  /*2170*/  ISETP.GT.U32.AND P6, PT, R2.reuse, R7, PT ;  /* 0x000000070200720c */ /* 0x040fe20003fc4070 */
[----:B------:R-:W-:Y:S02]  /*2180*/  IMAD.MOV R4, RZ, RZ, -R4 ;  /* 0x000000ffff047224 */ /* 0x000fe400078e0a04 */
[--C-:B------:R-:W-:Y:S01]  /*2190*/  @!P5 IMAD.IADD R21, R21, 0x1, -R2.reuse ;  /* 0x000000011515d824 */ /* 0x100fe200078e0a02 */
[----:B------:R-:W-:Y:S01]  /*21a0*/  ISETP.GT.U32.AND P5, PT, R2, R20, PT ;  /* 0x000000140200720c */ /* 0x000fe20003fa4070 */
[----:B------:R-:W-:Y:S01]  /*21b0*/  @!P0 IMAD.IADD R19, R19, 0x1, -R2 ;  /* 0x0000000113138824 */ /* 0x000fe200078e0a02 */
[----:B------:R-:W-:Y:S01]  /*21c0*/  ISETP.GE.AND P0, PT, R22, RZ, PT ;  /* 0x000000ff1600720c */ /* 0x000fe20003f06270 */
[----:B------:R-:W-:-:S02]  /*21d0*/  IMAD.MOV.U32 R15, RZ, RZ, R17 ;  /* 0x000000ffff0f7224 */ /* 0x000fc400078e0011 */
[----:B------:R-:W-:Y:S01]  /*21e0*/  @!P4 IMAD.MOV R16, RZ, RZ, -R16 ;  /* 0x000000ffff10c224 */ /* 0x000fe200078e0a10 */
[C---:B------:R-:W-:Y:S01]  /*21f0*/  ISETP.GT.U32.AND P4, PT, R2.reuse, R21, PT ;  /* 0x000000150200720c */ /* 0x040fe20003f84070 */
[----:B------:R-:W-:Y:S01]  /*2200*/  IMAD R22, R2, R4, R25 ;  /* 0x0000000402167224 */ /* 0x000fe200078e0219 */
[----:B------:R-:W-:Y:S01]  /*2210*/  IABS R25, R41 ;  /* 0x0000002900197213 */ /* 0x000fe20000000000 */
[----:B------:R-:W-:-:S04]  /*2220*/  IMAD.HI.U32 R4, R6, R29, RZ ;  /* 0x0000001d06047227 */ /* 0x000fc800078e00ff */
[----:B------:R-:W-:Y:S01]  /*2230*/  @!P3 IMAD.MOV R15, RZ, RZ, -R15 ;  /* 0x000000ffff0fb224 */ /* 0x000fe200078e0a0f */
[----:B------:R-:W-:Y:S01]  /*2240*/  ISETP.GT.U32.AND P3, PT, R2, R19, PT ;  /* 0x000000130200720c */ /* 0x000fe20003f64070 */
[----:B------:R-:W-:-:S04]  /*2250*/  IMAD.HI.U32 R23, R6, R27, RZ ;  /* 0x0000001b06177227 */ /* 0x000fc800078e00ff */
[----:B------:R-:W-:Y:S02]  /*2260*/  IMAD.MOV R4, RZ, RZ, -R4 ;  /* 0x000000ffff047224 */ /* 0x000fe400078e0a04 */
[----:B------:R-:W-:Y:S02]  /*2270*/  IMAD.MOV R23, RZ, RZ, -R23 ;  /* 0x000000ffff177224 */ /* 0x000fe400078e0a17 */
[--C-:B------:R-:W-:Y:S01]  /*2280*/  @!P1 IMAD.IADD R18, R18, 0x1, -R2.reuse ;  /* 0x0000000112129824 */ /* 0x100fe200078e0a02 */
[----:B------:R-:W-:Y:S01]  /*2290*/  ISETP.GE.AND P1, PT, R24, RZ, PT ;  /* 0x000000ff1800720c */ /* 0x000fe20003f26270 */
[--C-:B------:R-:W-:Y:S01]  /*22a0*/  @!P6 IMAD.IADD R7, R7, 0x1, -R2.reuse ;  /* 0x000000010707e824 */ /* 0x100fe200078e0a02 */
[C---:B------:R-:W-:Y:S01]  /*22b0*/  ISETP.GT.U32.AND P6, PT, R2.reuse, R22, PT ;  /* 0x000000160200720c */ /* 0x040fe20003fc4070 */
[C---:B------:R-:W-:Y:S01]  /*22c0*/  IMAD R24, R2.reuse, R4, R29 ;  /* 0x0000000402187224 */ /* 0x040fe200078e021d */
[----:B------:R-:W-:Y:S01]  /*22d0*/  IABS R29, R28 ;  /* 0x0000001c001d7213 */ /* 0x000fe20000000000 */
[C---:B------:R-:W-:Y:S01]  /*22e0*/  IMAD R23, R2.reuse, R23, R27 ;  /* 0x0000001702177224 */ /* 0x040fe200078e021b */
[----:B------:R-:W-:Y:S01]  /*22f0*/  IABS R27, R35 ;  /* 0x00000023001b7213 */ /* 0x000fe20000000000 */
[--C-:B------:R-:W-:Y:S01]  /*2300*/  @!P4 IMAD.IADD R21, R21, 0x1, -R2.reuse ;  /* 0x000000011515c824 */ /* 0x100fe200078e0a02 */
[C---:B------:R-:W-:Y:S01]  /*2310*/  ISETP.GT.U32.AND P4, PT, R2.reuse, R24, PT ;  /* 0x000000180200720c */ /* 0x040fe20003f84070 */
[--C-:B------:R-:W-:Y:S01]  /*2320*/  @!P3 IMAD.IADD R19, R19, 0x1, -R2.reuse ;  /* 0x000000011313b824 */ /* 0x100fe200078e0a02 */
[----:B------:R-:W-:Y:S01]  /*2330*/  ISETP.GT.U32.AND P3, PT, R2, R23, PT ;  /* 0x000000170200720c */ /* 0x000fe20003f64070 */
[----:B------:R-:W-:Y:S01]  /*2340*/  @!P5 IMAD.IADD R20, R20, 0x1, -R2 ;  /* 0x000000011414d824 */ /* 0x000fe200078e0a02 */
[----:B------:R-:W-:Y:S01]  /*2350*/  ISETP.GE.AND P5, PT, R81, RZ, PT ;  /* 0x000000ff5100720c */ /* 0x000fe20003fa6270 */
[----:B------:R-:W-:Y:S01]  /*2360*/  IMAD.HI.U32 R4, R6, R25, RZ ;  /* 0x0000001906047227 */ /* 0x000fe200078e00ff */
[----:B------:R-:W-:-:S03]  /*2370*/  IABS R81, R76 ;  /* 0x0000004c00517213 */ /* 0x000fc60000000000 */
[----:B------:R-:W-:Y:S01]  /*2380*/  @!P6 IMAD.IADD R22, R22, 0x1, -R2 ;  /* 0x000000011616e824 */ /* 0x000fe200078e0a02 */
[----:B------:R-:W-:Y:S01]  /*2390*/  ISETP.GE.AND P6, PT, R79, RZ, PT ;  /* 0x000000ff4f00720c */ /* 0x000fe20003fc6270 */
[----:B------:R-:W-:Y:S01]  /*23a0*/  IMAD.MOV R17, RZ, RZ, -R4 ;  /* 0x000000ffff117224 */ /* 0x000fe200078e0a04 */
[----:B------:R-:W-:Y:S01]  /*23b0*/  IABS R79, R65 ;  /* 0x00000041004f7213 */ /* 0x000fe20000000000 */
[----:B------:R-:W-:Y:S01]  /*23c0*/  @!P4 IMAD.IADD R24, R24, 0x1, -R2 ;  /* 0x000000011818c824 */ /* 0x000fe200078e0a02 */
[----:B------:R-:W-:Y:S01]  /*23d0*/  ISETP.GT.U32.AND P4, PT, R2, R22, PT ;  /* 0x000000160200720c */ /* 0x000fe20003f84070 */
[----:B------:R-:W-:-:S04]  /*23e0*/  IMAD.HI.U32 R4, R6, R27, RZ ;  /* 0x0000001b06047227 */ /* 0x000fc800078e00ff */
[----:B------:R-:W-:Y:S01]  /*23f0*/  @!P3 IMAD.IADD R23, R23, 0x1, -R2 ;  /* 0x000000011717b824 */ /* 0x000fe200078e0a02 */
[----:B------:R-:W-:Y:S01]  /*2400*/  ISETP.GE.AND P3, PT, R77, RZ, PT ;  /* 0x000000ff4d00720c */ /* 0x000fe20003f66270 */
[----:B------:R-:W-:Y:S01]  /*2410*/  IMAD.MOV R4, RZ, RZ, -R4 ;  /* 0x000000ffff047224 */ /* 0x000fe200078e0a04 */
[----:B------:R-:W-:Y:S01]  /*2420*/  IABS R77, R59 ;  /* 0x0000003b004d7213 */ /* 0x000fe20000000000 */
[----:B------:R-:W-:Y:S01]  /*2430*/  @!P0 IMAD.MOV R18, RZ, RZ, -R18 ;  /* 0x000000ffff128224 */ /* 0x000fe200078e0a12 */
[C---:B------:R-:W-:Y:S01]  /*2440*/  ISETP.GT.U32.AND P0, PT, R2.reuse, R23, PT ;  /* 0x000000170200720c */ /* 0x040fe20003f04070 */
[----:B------:R-:W-:Y:S02]  /*2450*/  IMAD R25, R2, R17, R25 ;  /* 0x0000001102197224 */ /* 0x000fe400078e0219 */
[----:B------:R-:W-:Y:S01]  /*2460*/  @!P5 IMAD.MOV R20, RZ, RZ, -R20 ;  /* 0x000000ffff14d224 */ /* 0x000fe200078e0a14 */
[----:B------:R-:W-:Y:S01]  /*2470*/  ISETP.GE.AND P5, PT, R26, RZ, PT ;  /* 0x000000ff1a00720c */ /* 0x000fe20003fa6270 */
[----:B------:R-:W-:-:S02]  /*2480*/  IMAD R26, R2, R4, R27 ;  /* 0x00000004021a7224 */ /* 0x000fc400078e021b */
[----:B------:R-:W-:Y:S01]  /*2490*/  @!P1 IMAD.MOV R19, RZ, RZ, -R19 ;  /* 0x000000ffff139224 */ /* 0x000fe200078e0a13 */
[----:B------:R-:W-:Y:S01]  /*24a0*/  ISETP.GT.U32.AND P1, PT, R2, R25, PT ;  /* 0x000000190200720c */ /* 0x000fe20003f24070 */
[----:B------:R-:W-:-:S04]  /*24b0*/  IMAD.HI.U32 R4, R6, R29, RZ ;  /* 0x0000001d06047227 */ /* 0x000fc800078e00ff */
[----:B------:R-:W-:Y:S01]  /*24c0*/  @!P4 IMAD.IADD R22, R22, 0x1, -R2 ;  /* 0x000000011616c824 */ /* 0x000fe200078e0a02 */
[C---:B------:R-:W-:Y:S01]  /*24d0*/  ISETP.GT.U32.AND P4, PT, R2.reuse, R26, PT ;  /* 0x0000001a0200720c */ /* 0x040fe20003f84070 */
[----:B------:R-:W-:Y:S01]  /*24e0*/  IMAD.MOV.U32 R17, RZ, RZ, R7 ;  /* 0x000000ffff117224 */ /* 0x000fe200078e0007 */
[----:B------:R-:W-:Y:S01]  /*24f0*/  IABS R7, R31 ;  /* 0x0000001f00077213 */ /* 0x000fe20000000000 */
[----:B------:R-:W-:Y:S02]  /*2500*/  IMAD.MOV R4, RZ, RZ, -R4 ;  /* 0x000000ffff047224 */ /* 0x000fe400078e0a04 */
[----:B------:R-:W-:Y:S01]  /*2510*/  @!P2 IMAD.MOV R17, RZ, RZ, -R17 ;  /* 0x000000ffff11a224 */ /* 0x000fe200078e0a11 */
[C---:B------:R-:W-:Y:S01]  /*2520*/  ISETP.GT.U32.AND P2, PT, R2.reuse, R24, PT ;  /* 0x000000180200720c */ /* 0x040fe20003f44070 */
[--C-:B------:R-:W-:Y:S01]  /*2530*/  @!P0 IMAD.IADD R23, R23, 0x1, -R2.reuse ;  /* 0x0000000117178824 */ /* 0x100fe200078e0a02 */
[----:B------:R-:W-:Y:S01]  /*2540*/  ISETP.GE.AND P0, PT, R41, RZ, PT ;  /* 0x000000ff2900720c */ /* 0x000fe20003f06270 */
[C---:B------:R-:W-:Y:S01]  /*2550*/  IMAD R27, R2.reuse, R4, R29 ;  /* 0x00000004021b7224 */ /* 0x040fe200078e021d */
[----:B------:R-:W-:Y:S01]  /*2560*/  IABS R41, R40 ;  /* 0x0000002800297213 */ /* 0x000fe20000000000 */
[----:B------:R-:W-:Y:S01]  /*2570*/  @!P6 IMAD.MOV R21, RZ, RZ, -R21 ;  /* 0x000000ffff15e224 */ /* 0x000fe200078e0a15 */
[----:B------:R-:W-:Y:S01]  /*2580*/  ISETP.GE.AND P6, PT, R49, RZ, PT ;  /* 0x000000ff3100720c */ /* 0x000fe20003fc6270 */
[----:B------:R-:W-:Y:S01]  /*2590*/  @!P5 IMAD.MOV R23, RZ, RZ, -R23 ;  /* 0x000000ffff17d224 */ /* 0x000fe200078e0a17 */
[----:B------:R-:W-:Y:S01]  /*25a0*/  ISETP.GT.U32.AND P5, PT, R2, R27, PT ;  /* 0x0000001b0200720c */ /* 0x000fe20003fa4070 */
[--C-:B------:R-:W-:Y:S01]  /*25b0*/  @!P1 IMAD.IADD R25, R25, 0x1, -R2.reuse ;  /* 0x0000000119199824 */ /* 0x100fe200078e0a02 */
[----:B------:R-:W-:Y:S01]  /*25c0*/  ISETP.GE.AND P1, PT, R28, RZ, PT ;  /* 0x000000ff1c00720c */ /* 0x000fe20003f26270 */
[----:B------:R-:W-:Y:S01]  /*25d0*/  @!P4 IMAD.IADD R26, R26, 0x1, -R2 ;  /* 0x000000011a1ac824 */ /* 0x000fe200078e0a02 */
[----:B------:R-:W-:Y:S01]  /*25e0*/  IABS R28, R33 ;  /* 0x00000021001c7213 */ /* 0x000fe20000000000 */
[----:B------:R-:W-:Y:S01]  /*25f0*/  IMAD.HI.U32 R4, R6, R7, RZ ;  /* 0x0000000706047227 */ /* 0x000fe200078e00ff */
[----:B------:R-:W-:-:S02]  /*2600*/  ISETP.GT.U32.AND P4, PT, R2, R25, PT ;  /* 0x000000190200720c */ /* 0x000fc40003f84070 */
[----:B------:R-:W-:Y:S01]  /*2610*/  IABS R49, R45 ;  /* 0x0000002d00317213 */ /* 0x000fe20000000000 */
[----:B------:R-:W-:Y:S02]  /*2620*/  IMAD.MOV.U32 R29, RZ, RZ, R28 ;  /* 0x000000ffff1d7224 */ /* 0x000fe400078e001c */
[----:B------:R-:W-:Y:S01]  /*2630*/  @!P3 IMAD.MOV R22, RZ, RZ, -R22 ;  /* 0x000000ffff16b224 */ /* 0x000fe200078e0a16 */
[----:B------:R-:W-:Y:S01]  /*2640*/  ISETP.GT.U32.AND P3, PT, R2, R26, PT ;  /* 0x0000001a0200720c */ /* 0x000fe20003f64070 */
[----:B------:R-:W-:Y:S01]  /*2650*/  @!P2 IMAD.IADD R24, R24, 0x1, -R2 ;  /* 0x000000011818a824 */ /* 0x000fe200078e0a02 */
[----:B------:R-:W-:Y:S01]  /*2660*/  ISETP.GE.AND P2, PT, R35, RZ, PT ;  /* 0x000000ff2300720c */ /* 0x000fe20003f46270 */
[----:B------:R-:W-:Y:S01]  /*2670*/  IMAD.MOV R28, RZ, RZ, -R4 ;  /* 0x000000ffff1c7224 */ /* 0x000fe200078e0a04 */
[----:B------:R-:W-:Y:S01]  /*2680*/  IABS R35, R37 ;  /* 0x0000002500237213 */ /* 0x000fe20000000000 */
[----:B------:R-:W-:-:S04]  /*2690*/  IMAD.HI.U32 R4, R6, R29, RZ ;  /* 0x0000001d06047227 */ /* 0x000fc800078e00ff */
[----:B------:R-:W-:Y:S01]  /*26a0*/  @!P6 IMAD.MOV R24, RZ, RZ, -R24 ;  /* 0x000000ffff18e224 */ /* 0x000fe200078e0a18 */
[----:B------:R-:W-:Y:S01]  /*26b0*/  ISETP.GE.AND P6, PT, R31, RZ, PT ;  /* 0x000000ff1f00720c */ /* 0x000fe20003fc6270 */
[----:B------:R-:W-:Y:S01]  /*26c0*/  @!P5 IMAD.IADD R27, R27, 0x1, -R2 ;  /* 0x000000011b1bd824 */ /* 0x000fe200078e0a02 */
[----:B------:R-:W-:Y:S01]  /*26d0*/  IABS R31, R30 ;  /* 0x0000001e001f7213 */ /* 0x000fe20000000000 */
[C---:B------:R-:W-:Y:S02]  /*26e0*/  IMAD R28, R2.reuse, R28, R7 ;  /* 0x0000001c021c7224 */ /* 0x040fe400078e0207 */
[----:B------:R-:W-:Y:S01]  /*26f0*/  IMAD.MOV R7, RZ, RZ, -R4 ;  /* 0x000000ffff077224 */ /* 0x000fe200078e0a04 */
[----:B------:R-:W-:Y:S01]  /*2700*/  ISETP.GT.U32.AND P5, PT, R2, R27, PT ;  /* 0x0000001b0200720c */ /* 0x000fe20003fa4070 */
[----:B------:R-:W-:Y:S01]  /*2710*/  @!P4 IMAD.IADD R25, R25, 0x1, -R2 ;  /* 0x000000011919c824 */ /* 0x000fe200078e0a02 */
[----:B------:R-:W-:Y:S01]  /*2720*/  ISETP.GE.AND P4, PT, R33, RZ, PT ;  /* 0x000000ff2100720c */ /* 0x000fe20003f86270 */
[----:B------:R-:W-:Y:S01]  /*2730*/  IMAD.HI.U32 R4, R6, R31, RZ ;  /* 0x0000001f06047227 */ /* 0x000fe200078e00ff */
[----:B------:R-:W-:-:S03]  /*2740*/  IABS R33, R39 ;  /* 0x0000002700217213 */ /* 0x000fc60000000000 */
[----:B------:R-:W-:Y:S02]  /*2750*/  IMAD R29, R2, R7, R29 ;  /* 0x00000007021d7224 */ /* 0x000fe400078e021d */
[----:B------:R-:W-:Y:S01]  /*2760*/  @!P3 IMAD.IADD R26, R26, 0x1, -R2 ;  /* 0x000000011a1ab824 */ /* 0x000fe200078e0a02 */
[C---:B------:R-:W-:Y:S01]  /*2770*/  ISETP.GT.U32.AND P3, PT, R2.reuse, R28, PT ;  /* 0x0000001c0200720c */ /* 0x040fe20003f64070 */
[----:B------:R-:W-:Y:S02]  /*2780*/  IMAD.MOV R4, RZ, RZ, -R4 ;  /* 0x000000ffff047224 */ /* 0x000fe400078e0a04 */
[----:B------:R-:W-:Y:S01]  /*2790*/  @!P0 IMAD.MOV R25, RZ, RZ, -R25 ;  /* 0x000000ffff198224 */ /* 0x000fe200078e0a19 */
[----:B------:R-:W-:Y:S01]  /*27a0*/  ISETP.GT.U32.AND P0, PT, R2, R29, PT ;  /* 0x0000001d0200720c */ /* 0x000fe20003f04070 */
[----:B------:R-:W-:Y:S01]  /*27b0*/  @!P2 IMAD.MOV R26, RZ, RZ, -R26 ;  /* 0x000000ffff1aa224 */ /* 0x000fe200078e0a1a */
[----:B------:R-:W-:Y:S01]  /*27c0*/  ISETP.GE.AND P2, PT, R30, RZ, PT ;  /* 0x000000ff1e00720c */ /* 0x000fe20003f46270 */
[----:B------:R-:W-:Y:S01]  /*27d0*/  IMAD R30, R2, R4, R31 ;  /* 0x00000004021e7224 */ /* 0x000fe200078e021f */
[----:B------:R-:W-:Y:S01]  /*27e0*/  IABS R31, R32 ;  /* 0x00000020001f7213 */ /* 0x000fe20000000000 */
[----:B------:R-:W-:-:S02]  /*27f0*/  @!P5 IMAD.IADD R27, R27, 0x1, -R2 ;  /* 0x000000011b1bd824 */ /* 0x000fc400078e0a02 */
[----:B------:R-:W-:Y:S01]  /*2800*/  IMAD.HI.U32 R7, R6, R33, RZ ;  /* 0x0000002106077227 */ /* 0x000fe200078e00ff */
[----:B------:R-:W-:-:S03]  /*2810*/  ISETP.GT.U32.AND P5, PT, R2, R30, PT ;  /* 0x0000001e0200720c */ /* 0x000fc60003fa4070 */
[--C-:B------:R-:W-:Y:S02]  /*2820*/  @!P3 IMAD.IADD R28, R28, 0x1, -R2.reuse ;  /* 0x000000011c1cb824 */ /* 0x100fe400078e0a02 */
[----:B------:R-:W-:Y:S02]  /*2830*/  @!P0 IMAD.IADD R29, R29, 0x1, -R2 ;  /* 0x000000011d1d8824 */ /* 0x000fe400078e0a02 */
[----:B------:R-:W-:Y:S01]  /*2840*/  IMAD.HI.U32 R4, R6, R31, RZ ;  /* 0x0000001f06047227 */ /* 0x000fe200078e00ff */
[C---:B------:R-:W-:Y:S02]  /*2850*/  ISETP.GT.U32.AND P3, PT, R2.reuse, R28, PT ;  /* 0x0000001c0200720c */ /* 0x040fe40003f64070 */
[----:B------:R-:W-:Y:S01]  /*2860*/  ISETP.GT.U32.AND P0, PT, R2, R29, PT ;  /* 0x0000001d0200720c */ /* 0x000fe20003f04070 */
[----:B------:R-:W-:Y:S02]  /*2870*/  IMAD.MOV R4, RZ, RZ, -R4 ;  /* 0x000000ffff047224 */ /* 0x000fe400078e0a04 */
[----:B------:R-:W-:-:S02]  /*2880*/  @!P5 IMAD.IADD R30, R30, 0x1, -R2 ;  /* 0x000000011e1ed824 */ /* 0x000fc400078e0a02 */
[----:B------:R-:W-:Y:S01]  /*2890*/  @!P1 IMAD.MOV R27, RZ, RZ, -R27 ;  /* 0x000000ffff1b9224 */ /* 0x000fe200078e0a1b */
[----:B------:R-:W-:Y:S01]  /*28a0*/  ISETP.GE.AND P1, PT, R32, RZ, PT ;  /* 0x000000ff2000720c */ /* 0x000fe20003f26270 */
[----:B------:R-:W-:Y:S01]  /*28b0*/  IMAD.HI.U32 R32, R6, R35, RZ ;  /* 0x0000002306207227 */ /* 0x000fe200078e00ff */
[----:B------:R-:W-:-:S03]  /*28c0*/  ISETP.GT.U32.AND P5, PT, R2, R30, PT ;  /* 0x0000001e0200720c */ /* 0x000fc60003fa4070 */
[----:B------:R-:W-:Y:S02]  /*28d0*/  IMAD.MOV R7, RZ, RZ, -R7 ;  /* 0x000000ffff077224 */ /* 0x000fe400078e0a07 */
[----:B------:R-:W-:Y:S02]  /*28e0*/  IMAD R31, R2, R4, R31 ;  /* 0x00000004021f7224 */ /* 0x000fe400078e021f */
[----:B------:R-:W-:Y:S02]  /*28f0*/  IMAD.MOV R4, RZ, RZ, -R32 ;  /* 0x000000ffff047224 */ /* 0x000fe400078e0a20 */
[--C-:B------:R-:W-:Y:S01]  /*2900*/  @!P3 IMAD.IADD R28, R28, 0x1, -R2.reuse ;  /* 0x000000011c1cb824 */ /* 0x100fe200078e0a02 */
[----:B------:R-:W-:Y:S01]  /*2910*/  ISETP.GE.AND P3, PT, R39, RZ, PT ;  /* 0x000000ff2700720c */ /* 0x000fe20003f66270 */
[----:B------:R-:W-:Y:S01]  /*2920*/  @!P0 IMAD.IADD R29, R29, 0x1, -R2 ;  /* 0x000000011d1d8824 */ /* 0x000fe200078e0a02 */
[C---:B------:R-:W-:Y:S01]  /*2930*/  ISETP.GT.U32.AND P0, PT, R2.reuse, R31, PT ;  /* 0x0000001f0200720c */ /* 0x040fe20003f04070 */
[C---:B------:R-:W-:Y:S01]  /*2940*/  IMAD R32, R2.reuse, R7, R33 ;  /* 0x0000000702207224 */ /* 0x040fe200078e0221 */
[----:B------:R-:W-:Y:S01]  /*2950*/  IABS R39, R38 ;  /* 0x0000002600277213 */ /* 0x000fe20000000000 */
[C---:B------:R-:W-:Y:S01]  /*2960*/  IMAD R33, R2.reuse, R4, R35 ;  /* 0x0000000402217224 */ /* 0x040fe200078e0223 */
[----:B------:R-:W-:Y:S01]  /*2970*/  IABS R35, R34 ;  /* 0x0000002200237213 */ /* 0x000fe20000000000 */
[----:B------:R-:W-:Y:S01]  /*2980*/  @!P6 IMAD.MOV R28, RZ, RZ, -R28 ;  /* 0x000000ffff1ce224 */ /* 0x000fe200078e0a1c */
[----:B------:R-:W-:Y:S01]  /*2990*/  ISETP.GT.U32.AND P6, PT, R2, R32, PT ;  /* 0x000000200200720c */ /* 0x000fe20003fc4070 */
[----:B------:R-:W-:Y:S01]  /*29a0*/  @!P5 IMAD.IADD R30, R30, 0x1, -R2 ;  /* 0x000000011e1ed824 */ /* 0x000fe200078e0a02 */
[----:B------:R-:W-:Y:S01]  /*29b0*/  ISETP.GT.U32.AND P5, PT, R2, R33, PT ;  /* 0x000000210200720c */ /* 0x000fe20003fa4070 */
[----:B------:R-:W-:-:S04]  /*29c0*/  IMAD.HI.U32 R4, R6, R35, RZ ;  /* 0x0000002306047227 */ /* 0x000fc800078e00ff */
[----:B------:R-:W-:Y:S01]  /*29d0*/  @!P0 IMAD.IADD R31, R31, 0x1, -R2 ;  /* 0x000000011f1f8824 */ /* 0x000fe200078e0a02 */
[----:B------:R-:W-:Y:S01]  /*29e0*/  ISETP.GE.AND P0, PT, R34, RZ, PT ;  /* 0x000000ff2200720c */ /* 0x000fe20003f06270 */
[----:B------:R-:W-:Y:S01]  /*29f0*/  @!P4 IMAD.MOV R29, RZ, RZ, -R29 ;  /* 0x000000ffff1dc224 */ /* 0x000fe200078e0a1d */
[----:B------:R-:W-:Y:S01]  /*2a00*/  ISETP.GE.AND P4, PT, R37, RZ, PT ;  /* 0x000000ff2500720c */ /* 0x000fe20003f86270 */
[----:B------:R-:W-:Y:S01]  /*2a10*/  IMAD.MOV R4, RZ, RZ, -R4 ;  /* 0x000000ffff047224 */ /* 0x000fe200078e0a04 */
[----:B------:R-:W-:Y:S01]  /*2a20*/  IABS R37, R36 ;  /* 0x0000002400257213 */ /* 0x000fe20000000000 */
[--C-:B------:R-:W-:Y:S01]  /*2a30*/  @!P6 IMAD.IADD R32, R32, 0x1, -R2.reuse ;  /* 0x000000012020e824 */ /* 0x100fe200078e0a02 */
[C---:B------:R-:W-:Y:S01]  /*2a40*/  ISETP.GT.U32.AND P6, PT, R2.reuse, R31, PT ;  /* 0x0000001f0200720c */ /* 0x040fe20003fc4070 */
[----:B------:R-:W-:Y:S02]  /*2a50*/  @!P5 IMAD.IADD R33, R33, 0x1, -R2 ;  /* 0x000000012121d824 */ /* 0x000fe400078e0a02 */
[----:B------:R-:W-:Y:S01]  /*2a60*/  @!P2 IMAD.MOV R30, RZ, RZ, -R30 ;  /* 0x000000ffff1ea224 */ /* 0x000fe200078e0a1e */
[C---:B------:R-:W-:Y:S01]  /*2a70*/  ISETP.GT.U32.AND P5, PT, R2.reuse, R32, PT ;  /* 0x000000200200720c */ /* 0x040fe20003fa4070 */
[C---:B------:R-:W-:Y:S01]  /*2a80*/  IMAD R34, R2.reuse, R4, R35 ;  /* 0x0000000402227224 */ /* 0x040fe200078e0223 */
[----:B------:R-:W-:Y:S01]  /*2a90*/  ISETP.GT.U32.AND P2, PT, R2, R33, PT ;  /* 0x000000210200720c */ /* 0x000fe20003f44070 */
[----:B------:R-:W-:-:S04]  /*2aa0*/  IMAD.HI.U32 R7, R6, R37, RZ ;  /* 0x0000002506077227 */ /* 0x000fc800078e00ff */
[----:B------:R-:W-:Y:S02]  /*2ab0*/  IMAD.MOV R7, RZ, RZ, -R7 ;  /* 0x000000ffff077224 */ /* 0x000fe400078e0a07 */
[----:B------:R-:W-:Y:S01]  /*2ac0*/  @!P6 IMAD.IADD R31, R31, 0x1, -R2 ;  /* 0x000000011f1fe824 */ /* 0x000fe200078e0a02 */
[----:B------:R-:W-:Y:S01]  /*2ad0*/  ISETP.GT.U32.AND P6, PT, R2, R34, PT ;  /* 0x000000220200720c */ /* 0x000fe20003fc4070 */
[----:B------:R-:W-:-:S04]  /*2ae0*/  IMAD.HI.U32 R4, R6, R39, RZ ;  /* 0x0000002706047227 */ /* 0x000fc800078e00ff */
[----:B------:R-:W-:Y:S01]  /*2af0*/  IMAD R35, R2, R7, R37 ;  /* 0x0000000702237224 */ /* 0x000fe200078e0225 */
[----:B------:R-:W-:Y:S01]  /*2b00*/  IABS R37, R47 ;  /* 0x0000002f00257213 */ /* 0x000fe20000000000 */
[----:B------:R-:W-:Y:S01]  /*2b10*/  IMAD.MOV R4, RZ, RZ, -R4 ;  /* 0x000000ffff047224 */ /* 0x000fe200078e0a04 */
[----:B------:R-:W-:Y:S01]  /*2b20*/  IABS R7, R43 ;  /* 0x0000002b00077213 */ /* 0x000fe20000000000 */
[--C-:B------:R-:W-:Y:S01]  /*2b30*/  @!P2 IMAD.IADD R33, R33, 0x1, -R2.reuse ;  /* 0x000000012121a824 */ /* 0x100fe200078e0a02 */
[----:B------:R-:W-:Y:S01]  /*2b40*/  ISETP.GE.AND P2, PT, R36, RZ, PT ;  /* 0x000000ff2400720c */ /* 0x000fe20003f46270 */
[--C-:B------:R-:W-:Y:S01]  /*2b50*/  @!P5 IMAD.IADD R32, R32, 0x1, -R2.reuse ;  /* 0x000000012020d824 */ /* 0x100fe200078e0a02 */
[C---:B------:R-:W-:Y:S01]  /*2b60*/  ISETP.GT.U32.AND P5, PT, R2.reuse, R35, PT ;  /* 0x000000230200720c */ /* 0x040fe20003fa4070 */
[----:B------:R-:W-:Y:S02]  /*2b70*/  IMAD R36, R2, R4, R39 ;  /* 0x0000000402247224 */ /* 0x000fe400078e0227 */
[----:B------:R-:W-:-:S02]  /*2b80*/  @!P6 IMAD.IADD R34, R34, 0x1, -R2 ;  /* 0x000000012222e824 */ /* 0x000fc400078e0a02 */
[----:B------:R-:W-:Y:S01]  /*2b90*/  IMAD.HI.U32 R4, R6, R37, RZ ;  /* 0x0000002506047227 */ /* 0x000fe200078e00ff */
[----:B------:R-:W-:-:S03]  /*2ba0*/  ISETP.GT.U32.AND P6, PT, R2, R36, PT ;  /* 0x000000240200720c */ /* 0x000fc60003fc4070 */
[----:B------:R-:W-:Y:S02]  /*2bb0*/  IMAD.MOV R4, RZ, RZ, -R4 ;  /* 0x000000ffff047224 */ /* 0x000fe400078e0a04 */
[----:B------:R-:W-:Y:S02]  /*2bc0*/  IMAD.MOV.U32 R39, RZ, RZ, R7 ;  /* 0x000000ffff277224 */ /* 0x000fe400078e0007 */
[--C-:B------:R-:W-:Y:S01]  /*2bd0*/  @!P5 IMAD.IADD R35, R35, 0x1, -R2.reuse ;  /* 0x000000012323d824 */ /* 0x100fe200078e0a02 */
[----:B------:R-:W-:Y:S01]  /*2be0*/  ISETP.GT.U32.AND P5, PT, R2, R34, PT ;  /* 0x000000220200720c */ /* 0x000fe20003fa4070 */
[----:B------:R-:W-:Y:S01]  /*2bf0*/  @!P1 IMAD.MOV R31, RZ, RZ, -R31 ;  /* 0x000000ffff1f9224 */ /* 0x000fe200078e0a1f */
[----:B------:R-:W-:Y:S01]  /*2c00*/  ISETP.GE.AND P1, PT, R38, RZ, PT ;  /* 0x000000ff2600720c */ /* 0x000fe20003f26270 */
[----:B------:R-:W-:Y:S02]  /*2c10*/  IMAD R38, R2, R4, R37 ;  /* 0x0000000402267224 */ /* 0x000fe400078e0225 */
[----:B------:R-:W-:Y:S01]  /*2c20*/  @!P6 IMAD.IADD R36, R36, 0x1, -R2 ;  /* 0x000000012424e824 */ /* 0x000fe200078e0a02 */
[----:B------:R-:W-:Y:S01]  /*2c30*/  ISETP.GT.U32.AND P6, PT, R2, R35, PT ;  /* 0x000000230200720c */ /* 0x000fe20003fc4070 */
[----:B------:R-:W-:-:S04]  /*2c40*/  IMAD.HI.U32 R4, R6, R39, RZ ;  /* 0x0000002706047227 */ /* 0x000fc800078e00ff */
[----:B------:R-:W-:Y:S02]  /*2c50*/  IMAD.MOV R4, RZ, RZ, -R4 ;  /* 0x000000ffff047224 */ /* 0x000fe400078e0a04 */
[----:B------:R-:W-:-:S04]  /*2c60*/  IMAD.HI.U32 R7, R6, R41, RZ ;  /* 0x0000002906077227 */ /* 0x000fc800078e00ff */
[C---:B------:R-:W-:Y:S02]  /*2c70*/  IMAD R39, R2.reuse, R4, R39 ;  /* 0x0000000402277224 */ /* 0x040fe400078e0227 */
[----:B------:R-:W-:Y:S02]  /*2c80*/  @!P6 IMAD.IADD R35, R35, 0x1, -R2 ;  /* 0x000000012323e824 */ /* 0x000fe400078e0a02 */
[----:B------:R-:W-:Y:S01]  /*2c90*/  IMAD.MOV R7, RZ, RZ, -R7 ;  /* 0x000000ffff077224 */ /* 0x000fe200078e0a07 */
[C---:B------:R-:W-:Y:S01]  /*2ca0*/  ISETP.GT.U32.AND P6, PT, R2.reuse, R39, PT ;  /* 0x000000270200720c */ /* 0x040fe20003fc4070 */
[----:B------:R-:W-:Y:S01]  /*2cb0*/  @!P3 IMAD.MOV R32, RZ, RZ, -R32 ;  /* 0x000000ffff20b224 */ /* 0x000fe200078e0a20 */
[C---:B------:R-:W-:Y:S01]  /*2cc0*/  ISETP.GT.U32.AND P3, PT, R2.reuse, R36, PT ;  /* 0x000000240200720c */ /* 0x040fe20003f64070 */
[----:B------:R-:W-:Y:S01]  /*2cd0*/  IMAD R37, R2, R7, R41 ;  /* 0x0000000702257224 */ /* 0x000fe200078e0229 */
[----:B------:R-:W-:Y:S01]  /*2ce0*/  IABS R41, R44 ;  /* 0x0000002c00297213 */ /* 0x000fe20000000000 */
[----:B------:R-:W-:Y:S01]  /*2cf0*/  IMAD.MOV.U32 R7, RZ, RZ, R49 ;  /* 0x000000ffff077224 */ /* 0x000fe200078e0031 */
[----:B------:R-:W-:Y:S01]  /*2d00*/  IABS R49, R50 ;  /* 0x0000003200317213 */ /* 0x000fe20000000000 */
[----:B------:R-:W-:Y:S01]  /*2d10*/  @!P5 IMAD.IADD R34, R34, 0x1, -R2 ;  /* 0x000000012222d824 */ /* 0x000fe200078e0a02 */
[----:B------:R-:W-:Y:S01]  /*2d20*/  ISETP.GT.U32.AND P5, PT, R2, R38, PT ;  /* 0x000000260200720c */ /* 0x000fe20003fa4070 */
[----:B------:R-:W-:-:S04]  /*2d30*/  IMAD.HI.U32 R4, R6, R7, RZ ;  /* 0x0000000706047227 */ /* 0x000fc800078e00ff */
[----:B------:R-:W-:Y:S02]  /*2d40*/  @!P6 IMAD.IADD R39, R39, 0x1, -R2 ;  /* 0x000000012727e824 */ /* 0x000fe400078e0a02 */
[----:B------:R-:W-:Y:S02]  /*2d50*/  IMAD.MOV R4, RZ, RZ, -R4 ;  /* 0x000000ffff047224 */ /* 0x000fe400078e0a04 */
[----:B------:R-:W-:Y:S01]  /*2d60*/  @!P3 IMAD.IADD R36, R36, 0x1, -R2 ;  /* 0x000000012424b824 */ /* 0x000fe200078e0a02 */
[----:B------:R-:W-:Y:S01]  /*2d70*/  ISETP.GE.AND P3, PT, R40, RZ, PT ;  /* 0x000000ff2800720c */ /* 0x000fe20003f66270 */
[C---:B------:R-:W-:Y:S01]  /*2d80*/  IMAD R40, R2.reuse, R4, R7 ;  /* 0x0000000402287224 */ /* 0x040fe200078e0207 */
[----:B------:R-:W-:Y:S01]  /*2d90*/  ISETP.GT.U32.AND P6, PT, R2, R39, PT ;  /* 0x000000270200720c */ /* 0x000fe20003fc4070 */
[----:B------:R-:W-:Y:S01]  /*2da0*/  IMAD.HI.U32 R4, R6, R41, RZ ;  /* 0x0000002906047227 */ /* 0x000fe200078e00ff */
[----:B------:R-:W-:-:S03]  /*2db0*/  IABS R7, R75 ;  /* 0x0000004b00077213 */ /* 0x000fc60000000000 */
[----:B------:R-:W-:Y:S01]  /*2dc0*/  @!P4 IMAD.MOV R33, RZ, RZ, -R33 ;  /* 0x000000ffff21c224 */ /* 0x000fe200078e0a21 */
[----:B------:R-:W-:Y:S01]  /*2dd0*/  ISETP.GT.U32.AND P4, PT, R2, R37, PT ;  /* 0x000000250200720c */ /* 0x000fe20003f84070 */
[----:B------:R-:W-:Y:S02]  /*2de0*/  IMAD.MOV R4, RZ, RZ, -R4 ;  /* 0x000000ffff047224 */ /* 0x000fe400078e0a04 */
[--C-:B------:R-:W-:Y:S01]  /*2df0*/  @!P5 IMAD.IADD R38, R38, 0x1, -R2.reuse ;  /* 0x000000012626d824 */ /* 0x100fe200078e0a02 */
[----:B------:R-:W-:Y:S01]  /*2e00*/  ISETP.GE.AND P5, PT, R43, RZ, PT ;  /* 0x000000ff2b00720c */ /* 0x000fe20003fa6270 */
[C---:B------:R-:W-:Y:S01]  /*2e10*/  IMAD R41, R2.reuse, R4, R41 ;  /* 0x0000000402297224 */ /* 0x040fe200078e0229 */
[----:B------:R-:W-:Y:S01]  /*2e20*/  IABS R43, R42 ;  /* 0x0000002a002b7213 */ /* 0x000fe20000000000 */
[----:B------:R-:W-:Y:S02]  /*2e30*/  @!P6 IMAD.IADD R39, R39, 0x1, -R2 ;  /* 0x000000012727e824 */ /* 0x000fe400078e0a02 */
[----:B------:R-:W-:Y:S01]  /*2e40*/  @!P1 IMAD.MOV R36, RZ, RZ, -R36 ;  /* 0x000000ffff249224 */ /* 0x000fe200078e0a24 */
[C---:B------:R-:W-:Y:S01]  /*2e50*/  ISETP.GT.U32.AND P6, PT, R2.reuse, R41, PT ;  /* 0x000000290200720c */ /* 0x040fe20003fc4070 */
[----:B------:R-:W-:Y:S01]  /*2e60*/  @!P2 IMAD.MOV R35, RZ, RZ, -R35 ;  /* 0x000000ffff23a224 */ /* 0x000fe200078e0a23 */
[C---:B------:R-:W-:Y:S01]  /*2e70*/  ISETP.GT.U32.AND P1, PT, R2.reuse, R40, PT ;  /* 0x000000280200720c */ /* 0x040fe20003f24070 */
[----:B------:R-:W-:Y:S01]  /*2e80*/  @!P4 IMAD.IADD R37, R37, 0x1, -R2 ;  /* 0x000000012525c824 */ /* 0x000fe200078e0a02 */
[----:B------:R-:W-:Y:S01]  /*2e90*/  ISETP.GT.U32.AND P4, PT, R2, R38, PT ;  /* 0x000000260200720c */ /* 0x000fe20003f84070 */
[----:B------:R-:W-:-:S03]  /*2ea0*/  IMAD.HI.U32 R4, R6, R43, RZ ;  /* 0x0000002b06047227 */ /* 0x000fc600078e00ff */
[----:B------:R-:W-:Y:S01]  /*2eb0*/  ISETP.GT.U32.AND P2, PT, R2, R37, PT ;  /* 0x000000250200720c */ /* 0x000fe20003f44070 */
[----:B------:R-:W-:Y:S01]  /*2ec0*/  @!P0 IMAD.MOV R34, RZ, RZ, -R34 ;  /* 0x000000ffff228224 */ /* 0x000fe200078e0a22 */
[----:B------:R-:W-:Y:S01]  /*2ed0*/  ISETP.GE.AND P0, PT, R47, RZ, PT ;  /* 0x000000ff2f00720c */ /* 0x000fe20003f06270 */
[----:B------:R-:W-:Y:S01]  /*2ee0*/  IMAD.MOV R4, RZ, RZ, -R4 ;  /* 0x000000ffff047224 */ /* 0x000fe200078e0a04 */
[----:B------:R-:W-:Y:S01]  /*2ef0*/  IABS R47, R46 ;  /* 0x0000002e002f7213 */ /* 0x000fe20000000000 */
[--C-:B------:R-:W-:Y:S02]  /*2f00*/  @!P6 IMAD.IADD R41, R41, 0x1, -R2.reuse ;  /* 0x000000012929e824 */ /* 0x100fe400078e0a02 */
[--C-:B------:R-:W-:Y:S01]  /*2f10*/  @!P1 IMAD.IADD R40, R40, 0x1, -R2.reuse ;  /* 0x0000000128289824 */ /* 0x100fe200078e0a02 */
[----:B------:R-:W-:Y:S01]  /*2f20*/  ISETP.GE.AND P1, PT, R42, RZ, PT ;  /* 0x000000ff2a00720c */ /* 0x000fe20003f26270 */
[C---:B------:R-:W-:Y:S01]  /*2f30*/  IMAD R42, R2.reuse, R4, R43 ;  /* 0x00000004022a7224 */ /* 0x040fe200078e022b */
[----:B------:R-:W-:Y:S01]  /*2f40*/  ISETP.GT.U32.AND P6, PT, R2, R41, PT ;  /* 0x000000290200720c */ /* 0x000fe20003fc4070 */
[----:B------:R-:W-:Y:S01]  /*2f50*/  @!P4 IMAD.IADD R38, R38, 0x1, -R2 ;  /* 0x000000012626c824 */ /* 0x000fe200078e0a02 */
[----:B------:R-:W-:Y:S01]  /*2f60*/  ISETP.GE.AND P4, PT, R45, RZ, PT ;  /* 0x000000ff2d00720c */ /* 0x000fe20003f86270 */
[----:B------:R-:W-:-:S04]  /*2f70*/  IMAD.HI.U32 R4, R6, R47, RZ ;  /* 0x0000002f06047227 */ /* 0x000fc800078e00ff */
[----:B------:R-:W-:Y:S02]  /*2f80*/  IMAD.MOV.U32 R45, RZ, RZ, R7 ;  /* 0x000000ffff2d7224 */ /* 0x000fe400078e0007 */
[----:B------:R-:W-:Y:S01]  /*2f90*/  @!P2 IMAD.IADD R37, R37, 0x1, -R2 ;  /* 0x000000012525a824 */ /* 0x000fe200078e0a02 */
[----:B------:R-:W-:Y:S01]  /*2fa0*/  ISETP.GE.AND P2, PT, R44, RZ, PT ;  /* 0x000000ff2c00720c */ /* 0x000fe20003f46270 */
[----:B------:R-:W-:Y:S02]  /*2fb0*/  IMAD.MOV R4, RZ, RZ, -R4 ;  /* 0x000000ffff047224 */ /* 0x000fe400078e0a04 */
[----:B------:R-:W-:-:S04]  /*2fc0*/  IMAD.HI.U32 R7, R6, R45, RZ ;  /* 0x0000002d06077227 */ /* 0x000fc800078e00ff */
[----:B------:R-:W-:Y:S01]  /*2fd0*/  @!P0 IMAD.MOV R38, RZ, RZ, -R38 ;  /* 0x000000ffff268224 */ /* 0x000fe200078e0a26 */
[C---:B------:R-:W-:Y:S01]  /*2fe0*/  ISETP.GT.U32.AND P0, PT, R2.reuse, R40, PT ;  /* 0x000000280200720c */ /* 0x040fe20003f04070 */
[----:B------:R-:W-:Y:S01]  /*2ff0*/  @!P3 IMAD.MOV R37, RZ, RZ, -R37 ;  /* 0x000000ffff25b224 */ /* 0x000fe200078e0a25 */
[C---:B------:R-:W-:Y:S01]  /*3000*/  ISETP.GT.U32.AND P3, PT, R2.reuse, R42, PT ;  /* 0x0000002a0200720c */ /* 0x040fe20003f64070 */
[C---:B------:R-:W-:Y:S01]  /*3010*/  IMAD R44, R2.reuse, R4, R47 ;  /* 0x00000004022c7224 */ /* 0x040fe200078e022f */
[----:B------:R-:W-:Y:S01]  /*3020*/  IABS R47, R48 ;  /* 0x00000030002f7213 */ /* 0x000fe20000000000 */
[----:B------:R-:W-:Y:S02]  /*3030*/  IMAD.MOV R7, RZ, RZ, -R7 ;  /* 0x000000ffff077224 */ /* 0x000fe400078e0a07 */
[----:B------:R-:W-:Y:S01]  /*3040*/  @!P6 IMAD.IADD R41, R41, 0x1, -R2 ;  /* 0x000000012929e824 */ /* 0x000fe200078e0a02 */
[C---:B------:R-:W-:Y:S01]  /*3050*/  ISETP.GT.U32.AND P6, PT, R2.reuse, R44, PT ;  /* 0x0000002c0200720c */ /* 0x040fe20003fc4070 */
[----:B------:R-:W-:Y:S01]  /*3060*/  IMAD R43, R2, R7, R45 ;  /* 0x00000007022b7224 */ /* 0x000fe200078e022d */
[----:B------:R-:W-:Y:S01]  /*3070*/  IABS R45, R73 ;  /* 0x00000049002d7213 */ /* 0x000fe20000000000 */
[----:B------:R-:W-:-:S02]  /*3080*/  @!P5 IMAD.MOV R39, RZ, RZ, -R39 ;  /* 0x000000ffff27d224 */ /* 0x000fc400078e0a27 */
[--C-:B------:R-:W-:Y:S01]  /*3090*/  @!P0 IMAD.IADD R40, R40, 0x1, -R2.reuse ;  /* 0x0000000128288824 */ /* 0x100fe200078e0a02 */
[----:B------:R-:W-:Y:S01]  /*30a0*/  ISETP.GT.U32.AND P5, PT, R2, R43, PT ;  /* 0x0000002b0200720c */ /* 0x000fe20003fa4070 */
[----:B------:R-:W-:Y:S01]  /*30b0*/  @!P3 IMAD.IADD R42, R42, 0x1, -R2 ;  /* 0x000000012a2ab824 */ /* 0x000fe200078e0a02 */
[----:B------:R-:W-:Y:S01]  /*30c0*/  ISETP.GE.AND P3, PT, R46, RZ, PT ;  /* 0x000000ff2e00720c */ /* 0x000fe20003f66270 */
[----:B------:R-:W-:Y:S01]  /*30d0*/  IMAD.HI.U32 R4, R6, R45, RZ ;  /* 0x0000002d06047227 */ /* 0x000fe200078e00ff */
[----:B------:R-:W-:Y:S02]  /*30e0*/  ISETP.GE.AND P0, PT, R75, RZ, PT ;  /* 0x000000ff4b00720c */ /* 0x000fe40003f06270 */
[----:B------:R-:W-:Y:S01]  /*30f0*/  IABS R75, R51 ;  /* 0x00000033004b7213 */ /* 0x000fe20000000000 */
[----:B------:R-:W-:Y:S01]  /*3100*/  @!P4 IMAD.MOV R40, RZ, RZ, -R40 ;  /* 0x000000ffff28c224 */ /* 0x000fe200078e0a28 */
[----:B------:R-:W-:Y:S01]  /*3110*/  ISETP.GT.U32.AND P4, PT, R2, R42, PT ;  /* 0x0000002a0200720c */ /* 0x000fe20003f84070 */
[----:B------:R-:W-:-:S02]  /*3120*/  @!P6 IMAD.IADD R44, R44, 0x1, -R2 ;  /* 0x000000012c2ce824 */ /* 0x000fc400078e0a02 */
[----:B------:R-:W-:Y:S02]  /*3130*/  IMAD.MOV R4, RZ, RZ, -R4 ;  /* 0x000000ffff047224 */ /* 0x000fe400078e0a04 */
[----:B------:R-:W-:Y:S01]  /*3140*/  IMAD.HI.U32 R7, R6, R49, RZ ;  /* 0x0000003106077227 */ /* 0x000fe200078e00ff */
[----:B------:R-:W-:-:S03]  /*3150*/  ISETP.GT.U32.AND P6, PT, R2, R44, PT ;  /* 0x0000002c0200720c */ /* 0x000fc60003fc4070 */
[----:B------:R-:W-:Y:S02]  /*3160*/  IMAD R45, R2, R4, R45 ;  /* 0x00000004022d7224 */ /* 0x000fe400078e022d */
[----:B------:R-:W-:Y:S02]  /*3170*/  IMAD.MOV R7, RZ, RZ, -R7 ;  /* 0x000000ffff077224 */ /* 0x000fe400078e0a07 */
[----:B------:R-:W-:Y:S02]  /*3180*/  @!P5 IMAD.IADD R43, R43, 0x1, -R2 ;  /* 0x000000012b2bd824 */ /* 0x000fe400078e0a02 */
[----:B------:R-:W-:-:S03]  /*3190*/  IMAD.HI.U32 R4, R6, R47, RZ ;  /* 0x0000002f06047227 */ /* 0x000fc600078e00ff */
[C---:B------:R-:W-:Y:S01]  /*31a0*/  ISETP.GT.U32.AND P5, PT, R2.reuse, R43, PT ;  /* 0x0000002b0200720c */ /* 0x040fe20003fa4070 */
[C---:B------:R-:W-:Y:S01]  /*31b0*/  IMAD R46, R2.reuse, R7, R49 ;  /* 0x00000007022e7224 */ /* 0x040fe200078e0231 */
[----:B------:R-:W-:Y:S01]  /*31c0*/  IABS R7, R71 ;  /* 0x0000004700077213 */ /* 0x000fe20000000000 */
[----:B------:R-:W-:Y:S01]  /*31d0*/  @!P2 IMAD.MOV R41, RZ, RZ, -R41 ;  /* 0x000000ffff29a224 */ /* 0x000fe200078e0a29 */
[----:B------:R-:W-:Y:S01]  /*31e0*/  ISETP.GT.U32.AND P2, PT, R2, R45, PT ;  /* 0x0000002d0200720c */ /* 0x000fe20003f44070 */
[----:B------:R-:W-:Y:S01]  /*31f0*/  IMAD.MOV R4, RZ, RZ, -R4 ;  /* 0x000000ffff047224 */ /* 0x000fe200078e0a04 */
[----:B------:R-:W-:Y:S01]  /*3200*/  IABS R49, R52 ;  /* 0x0000003400317213 */ /* 0x000fe20000000000 */
[--C-:B------:R-:W-:Y:S01]  /*3210*/  @!P4 IMAD.IADD R42, R42, 0x1, -R2.reuse ;  /* 0x000000012a2ac824 */ /* 0x100fe200078e0a02 */
[C---:B------:R-:W-:Y:S01]  /*3220*/  ISETP.GT.U32.AND P4, PT, R2.reuse, R46, PT ;  /* 0x0000002e0200720c */ /* 0x040fe20003f84070 */
[----:B------:R-:W-:Y:S02]  /*3230*/  IMAD R47, R2, R4, R47 ;  /* 0x00000004022f7224 */ /* 0x000fe400078e022f */
[----:B------:R-:W-:-:S02]  /*3240*/  @!P6 IMAD.IADD R44, R44, 0x1, -R2 ;  /* 0x000000012c2ce824 */ /* 0x000fc400078e0a02 */
[----:B------:R-:W-:Y:S01]  /*3250*/  @!P5 IMAD.IADD R43, R43, 0x1, -R2 ;  /* 0x000000012b2bd824 */ /* 0x000fe200078e0a02 */
[----:B------:R-:W-:Y:S01]  /*3260*/  ISETP.GT.U32.AND P6, PT, R2, R47, PT ;  /* 0x0000002f0200720c */ /* 0x000fe20003fc4070 */
[----:B------:R-:W-:Y:S01]  /*3270*/  IMAD.HI.U32 R4, R6, R7, RZ ;  /* 0x0000000706047227 */ /* 0x000fe200078e00ff */
[----:B------:R-:W-:-:S03]  /*3280*/  ISETP.GE.AND P5, PT, R73, RZ, PT ;  /* 0x000000ff4900720c */ /* 0x000fc60003fa6270 */
[--C-:B------:R-:W-:Y:S01]  /*3290*/  @!P2 IMAD.IADD R45, R45, 0x1, -R2.reuse ;  /* 0x000000012d2da824 */ /* 0x100fe200078e0a02 */
[----:B------:R-:W-:Y:S01]  /*32a0*/  ISETP.GE.AND P2, PT, R50, RZ, PT ;  /* 0x000000ff3200720c */ /* 0x000fe20003f46270 */
[----:B------:R-:W-:Y:S02]  /*32b0*/  IMAD.MOV.U32 R73, RZ, RZ, R49 ;  /* 0x000000ffff497224 */ /* 0x000fe400078e0031 */
[----:B------:R-:W-:Y:S01]  /*32c0*/  @!P4 IMAD.IADD R46, R46, 0x1, -R2 ;  /* 0x000000012e2ec824 */ /* 0x000fe200078e0a02 */
[----:B------:R-:W-:Y:S01]  /*32d0*/  ISETP.GE.AND P4, PT, R48, RZ, PT ;  /* 0x000000ff3000720c */ /* 0x000fe20003f86270 */
[----:B------:R-:W-:Y:S01]  /*32e0*/  @!P1 IMAD.MOV R42, RZ, RZ, -R42 ;  /* 0x000000ffff2a9224 */ /* 0x000fe200078e0a2a */
[----:B------:R-:W-:Y:S01]  /*32f0*/  ISETP.GT.U32.AND P1, PT, R2, R45, PT ;  /* 0x0000002d0200720c */ /* 0x000fe20003f24070 */
[----:B------:R-:W-:Y:S02]  /*3300*/  IMAD.MOV R49, RZ, RZ, -R4 ;  /* 0x000000ffff317224 */ /* 0x000fe400078e0a04 */
[----:B------:R-:W-:-:S04]  /*3310*/  IMAD.HI.U32 R4, R6, R73, RZ ;  /* 0x0000004906047227 */ /* 0x000fc800078e00ff */
[----:B------:R-:W-:Y:S01]  /*3320*/  @!P6 IMAD.IADD R47, R47, 0x1, -R2 ;  /* 0x000000012f2fe824 */ /* 0x000fe200078e0a02 */
[C---:B------:R-:W-:Y:S01]  /*3330*/  ISETP.GT.U32.AND P6, PT, R2.reuse, R46, PT ;  /* 0x0000002e0200720c */ /* 0x040fe20003fc4070 */
[----:B------:R-:W-:Y:S02]  /*3340*/  IMAD R48, R2, R49, R7 ;  /* 0x0000003102307224 */ /* 0x000fe400078e0207 */
[----:B------:R-:W-:-:S04]  /*3350*/  IMAD.HI.U32 R7, R6, R75, RZ ;  /* 0x0000004b06077227 */ /* 0x000fc800078e00ff */
[----:B------:R-:W-:Y:S02]  /*3360*/  IMAD.MOV R4, RZ, RZ, -R4 ;  /* 0x000000ffff047224 */ /* 0x000fe400078e0a04 */
[----:B------:R-:W-:Y:S02]  /*3370*/  IMAD.MOV R7, RZ, RZ, -R7 ;  /* 0x000000ffff077224 */ /* 0x000fe400078e0a07 */
[C---:B------:R-:W-:Y:S01]  /*3380*/  IMAD R49, R2.reuse, R4, R73 ;  /* 0x0000000402317224 */ /* 0x040fe200078e0249 */
[----:B------:R-:W-:Y:S01]  /*3390*/  IABS R4, R55 ;  /* 0x0000003700047213 */ /* 0x000fe20000000000 */
[----:B------:R-:W-:Y:S01]  /*33a0*/  @!P3 IMAD.MOV R44, RZ, RZ, -R44 ;  /* 0x000000ffff2cb224 */ /* 0x000fe200078e0a2c */
[C---:B------:R-:W-:Y:S01]  /*33b0*/  ISETP.GT.U32.AND P3, PT, R2.reuse, R48, PT ;  /* 0x000000300200720c */ /* 0x040fe20003f64070 */
[----:B------:R-:W-:Y:S01]  /*33c0*/  @!P0 IMAD.MOV R43, RZ, RZ, -R43 ;  /* 0x000000ffff2b8224 */ /* 0x000fe200078e0a2b */
[C---:B------:R-:W-:Y:S01]  /*33d0*/  ISETP.GT.U32.AND P0, PT, R2.reuse, R47, PT ;  /* 0x0000002f0200720c */ /* 0x040fe20003f04070 */
[C---:B------:R-:W-:Y:S01]  /*33e0*/  IMAD R50, R2.reuse, R7, R75 ;  /* 0x0000000702327224 */ /* 0x040fe200078e024b */
[----:B------:R-:W-:Y:S01]  /*33f0*/  IABS R73, R53 ;  /* 0x0000003500497213 */ /* 0x000fe20000000000 */
[--C-:B------:R-:W-:Y:S01]  /*3400*/  @!P1 IMAD.IADD R45, R45, 0x1, -R2.reuse ;  /* 0x000000012d2d9824 */ /* 0x100fe200078e0a02 */
[----:B------:R-:W-:Y:S01]  /*3410*/  ISETP.GT.U32.AND P1, PT, R2, R49, PT ;  /* 0x000000310200720c */ /* 0x000fe20003f24070 */
[----:B------:R-:W-:Y:S01]  /*3420*/  @!P6 IMAD.IADD R46, R46, 0x1, -R2 ;  /* 0x000000012e2ee824 */ /* 0x000fe200078e0a02 */
[----:B------:R-:W-:Y:S01]  /*3430*/  ISETP.GT.U32.AND P6, PT, R2, R50, PT ;  /* 0x000000320200720c */ /* 0x000fe20003fc4070 */
[----:B------:R-:W-:Y:S01]  /*3440*/  @!P5 IMAD.MOV R45, RZ, RZ, -R45 ;  /* 0x000000ffff2dd224 */ /* 0x000fe200078e0a2d */
[----:B------:R-:W-:Y:S01]  /*3450*/  IABS R75, R61 ;  /* 0x0000003d004b7213 */ /* 0x000fe20000000000 */
[----:B------:R-:W-:Y:S01]  /*3460*/  @!P2 IMAD.MOV R46, RZ, RZ, -R46 ;  /* 0x000000ffff2ea224 */ /* 0x000fe200078e0a2e */
[----:B------:R-:W-:Y:S01]  /*3470*/  ISETP.GE.AND P2, PT, R51, RZ, PT ;  /* 0x000000ff3300720c */ /* 0x000fe20003f46270 */
[--C-:B------:R-:W-:Y:S01]  /*3480*/  @!P3 IMAD.IADD R48, R48, 0x1, -R2.reuse ;  /* 0x000000013030b824 */ /* 0x100fe200078e0a02 */
[----:B------:R-:W-:Y:S01]  /*3490*/  ISETP.GE.AND P3, PT, R52, RZ, PT ;  /* 0x000000ff3400720c */ /* 0x000fe20003f66270 */
[----:B------:R-:W-:Y:S01]  /*34a0*/  @!P0 IMAD.IADD R47, R47, 0x1, -R2 ;  /* 0x000000012f2f8824 */ /* 0x000fe200078e0a02 */
[----:B------:R-:W-:Y:S01]  /*34b0*/  ISETP.GE.AND P0, PT, R71, RZ, PT ;  /* 0x000000ff4700720c */ /* 0x000fe20003f06270 */
[----:B------:R-:W-:-:S02]  /*34c0*/  IMAD.MOV.U32 R71, RZ, RZ, R4 ;  /* 0x000000ffff477224 */ /* 0x000fc400078e0004 */
[----:B------:R-:W-:Y:S01]  /*34d0*/  @!P1 IMAD.IADD R49, R49, 0x1, -R2 ;  /* 0x0000000131319824 */ /* 0x000fe200078e0a02 */
[----:B------:R-:W-:Y:S01]  /*34e0*/  ISETP.GT.U32.AND P1, PT, R2, R48, PT ;  /* 0x000000300200720c */ /* 0x000fe20003f24070 */
[----:B------:R-:W-:-:S03]  /*34f0*/  IMAD.HI.U32 R4, R6, R73, RZ ;  /* 0x0000004906047227 */ /* 0x000fc600078e00ff */
[----:B------:R-:W-:Y:S01]  /*3500*/  ISETP.GT.U32.AND P5, PT, R2, R49, PT ;  /* 0x000000310200720c */ /* 0x000fe20003fa4070 */
[----:B------:R-:W-:Y:S02]  /*3510*/  @!P6 IMAD.IADD R50, R50, 0x1, -R2 ;  /* 0x000000013232e824 */ /* 0x000fe400078e0a02 */
[----:B------:R-:W-:Y:S02]  /*3520*/  IMAD.MOV R4, RZ, RZ, -R4 ;  /* 0x000000ffff047224 */ /* 0x000fe400078e0a04 */
[----:B------:R-:W-:Y:S01]  /*3530*/  IMAD.HI.U32 R7, R6, R71, RZ ;  /* 0x0000004706077227 */ /* 0x000fe200078e00ff */
[----:B------:R-:W-:-:S03]  /*3540*/  ISETP.GT.U32.AND P6, PT, R2, R50, PT ;  /* 0x000000320200720c */ /* 0x000fc60003fc4070 */
[----:B------:R-:W-:Y:S01]  /*3550*/  IMAD R51, R2, R4, R73 ;  /* 0x0000000402337224 */ /* 0x000fe200078e0249 */
[----:B------:R-:W-:Y:S01]  /*3560*/  IABS R73, R67 ;  /* 0x0000004300497213 */ /* 0x000fe20000000000 */
[----:B------:R-:W-:Y:S02]  /*3570*/  @!P1 IMAD.IADD R48, R48, 0x1, -R2 ;  /* 0x0000000130309824 */ /* 0x000fe400078e0a02 */
[----:B------:R-:W-:Y:S01]  /*3580*/  IMAD.HI.U32 R4, R6, R75, RZ ;  /* 0x0000004b06047227 */ /* 0x000fe200078e00ff */
[----:B------:R-:W-:-:S03]  /*3590*/  ISETP.GT.U32.AND P1, PT, R2, R51, PT ;  /* 0x000000330200720c */ /* 0x000fc60003f24070 */
[----:B------:R-:W-:Y:S02]  /*35a0*/  IMAD.MOV R4, RZ, RZ, -R4 ;  /* 0x000000ffff047224 */ /* 0x000fe400078e0a04 */
[--C-:B------:R-:W-:Y:S01]  /*35b0*/  @!P6 IMAD.IADD R50, R50, 0x1, -R2.reuse ;  /* 0x000000013232e824 */ /* 0x100fe200078e0a02 */
[----:B------:R-:W-:Y:S01]  /*35c0*/  ISETP.GE.AND P6, PT, R53, RZ, PT ;  /* 0x000000ff3500720c */ /* 0x000fe20003fc6270 */
[C---:B------:R-:W-:Y:S02]  /*35d0*/  IMAD R53, R2.reuse, R4, R75 ;  /* 0x0000000402357224 */ /* 0x040fe400078e024b */
[----:B------:R-:W-:Y:S02]  /*35e0*/  IMAD.MOV R7, RZ, RZ, -R7 ;  /* 0x000000ffff077224 */ /* 0x000fe400078e0a07 */
[--C-:B------:R-:W-:Y:S02]  /*35f0*/  @!P5 IMAD.IADD R49, R49, 0x1, -R2.reuse ;  /* 0x000000013131d824 */ /* 0x100fe400078e0a02 */
[----:B------:R-:W-:Y:S01]  /*3600*/  @!P1 IMAD.IADD R51, R51, 0x1, -R2 ;  /* 0x0000000133339824 */ /* 0x000fe200078e0a02 */
[C---:B------:R-:W-:Y:S01]  /*3610*/  ISETP.GT.U32.AND P1, PT, R2.reuse, R53, PT ;  /* 0x000000350200720c */ /* 0x040fe20003f24070 */
[----:B------:R-:W-:Y:S01]  /*3620*/  IMAD R52, R2, R7, R71 ;  /* 0x0000000702347224 */ /* 0x000fe200078e0247 */
[----:B------:R-:W-:Y:S01]  /*3630*/  IABS R71, R63 ;  /* 0x0000003f00477213 */ /* 0x000fe20000000000 */
[----:B------:R-:W-:-:S03]  /*3640*/  IMAD.HI.U32 R7, R6, R73, RZ ;  /* 0x0000004906077227 */ /* 0x000fc600078e00ff */
[----:B------:R-:W-:Y:S01]  /*3650*/  ISETP.GT.U32.AND P5, PT, R2, R52, PT ;  /* 0x000000340200720c */ /* 0x000fe20003fa4070 */
[----:B------:R-:W-:-:S04]  /*3660*/  IMAD.HI.U32 R4, R6, R71, RZ ;  /* 0x0000004706047227 */ /* 0x000fc800078e00ff */
[----:B------:R-:W-:Y:S02]  /*3670*/  IMAD.MOV R4, RZ, RZ, -R4 ;  /* 0x000000ffff047224 */ /* 0x000fe400078e0a04 */
[--C-:B------:R-:W-:Y:S01]  /*3680*/  @!P1 IMAD.IADD R53, R53, 0x1, -R2.reuse ;  /* 0x0000000135359824 */ /* 0x100fe200078e0a02 */
[C---:B------:R-:W-:Y:S01]  /*3690*/  ISETP.GT.U32.AND P1, PT, R2.reuse, R51, PT ;  /* 0x000000330200720c */ /* 0x040fe20003f24070 */
[----:B------:R-:W-:Y:S02]  /*36a0*/  IMAD.MOV R75, RZ, RZ, -R7 ;  /* 0x000000ffff4b7224 */ /* 0x000fe400078e0a07 */
[----:B------:R-:W-:Y:S02]  /*36b0*/  IMAD R7, R2, R4, R71 ;  /* 0x0000000402077224 */ /* 0x000fe400078e0247 */
[----:B------:R-:W-:Y:S01]  /*36c0*/  @!P5 IMAD.IADD R52, R52, 0x1, -R2 ;  /* 0x000000013434d824 */ /* 0x000fe200078e0a02 */
[----:B------:R-:W-:Y:S01]  /*36d0*/  ISETP.GE.AND P5, PT, R55, RZ, PT ;  /* 0x000000ff3700720c */ /* 0x000fe20003fa6270 */
[C---:B------:R-:W-:Y:S01]  /*36e0*/  IMAD R55, R2.reuse, R75, R73 ;  /* 0x0000004b02377224 */ /* 0x040fe200078e0249 */
[----:B------:R-:W-:Y:S01]  /*36f0*/  IABS R73, R54 ;  /* 0x0000003600497213 */ /* 0x000fe20000000000 */
[----:B------:R-:W-:Y:S01]  /*3700*/  @!P3 IMAD.MOV R49, RZ, RZ, -R49 ;  /* 0x000000ffff31b224 */ /* 0x000fe200078e0a31 */
[----:B------:R-:W-:Y:S01]  /*3710*/  ISETP.GT.U32.AND P3, PT, R2, R7, PT ;  /* 0x000000070200720c */ /* 0x000fe20003f64070 */
[----:B------:R-:W-:Y:S01]  /*3720*/  IMAD.HI.U32 R4, R6, R77, RZ ;  /* 0x0000004d06047227 */ /* 0x000fe200078e00ff */
[----:B------:R-:W-:-:S03]  /*3730*/  IABS R75, R57 ;  /* 0x00000039004b7213 */ /* 0x000fc60000000000 */
[----:B------:R-:W-:Y:S01]  /*3740*/  @!P1 IMAD.IADD R51, R51, 0x1, -R2 ;  /* 0x0000000133339824 */ /* 0x000fe200078e0a02 */
[C---:B------:R-:W-:Y:S01]  /*3750*/  ISETP.GT.U32.AND P1, PT, R2.reuse, R55, PT ;  /* 0x000000370200720c */ /* 0x040fe20003f24070 */
[----:B------:R-:W-:Y:S01]  /*3760*/  @!P0 IMAD.MOV R48, RZ, RZ, -R48 ;  /* 0x000000ffff308224 */ /* 0x000fe200078e0a30 */
[C---:B------:R-:W-:Y:S01]  /*3770*/  ISETP.GT.U32.AND P0, PT, R2.reuse, R52, PT ;  /* 0x000000340200720c */ /* 0x040fe20003f04070 */
[----:B------:R-:W-:Y:S02]  /*3780*/  IMAD.MOV R4, RZ, RZ, -R4 ;  /* 0x000000ffff047224 */ /* 0x000fe400078e0a04 */
[----:B------:R-:W-:Y:S01]  /*3790*/  IMAD.MOV.U32 R71, RZ, RZ, R79 ;  /* 0x000000ffff477224 */ /* 0x000fe200078e004f */
[----:B------:R-:W-:Y:S01]  /*37a0*/  IABS R79, R84 ;  /* 0x00000054004f7213 */ /* 0x000fe20000000000 */
[----:B------:R-:W-:Y:S01]  /*37b0*/  @!P2 IMAD.MOV R50, RZ, RZ, -R50 ;  /* 0x000000ffff32a224 */ /* 0x000fe200078e0a32 */
[----:B------:R-:W-:Y:S01]  /*37c0*/  ISETP.GE.AND P2, PT, R61, RZ, PT ;  /* 0x000000ff3d00720c */ /* 0x000fe20003f46270 */
[----:B------:R-:W-:Y:S01]  /*37d0*/  @!P3 IMAD.IADD R7, R7, 0x1, -R2 ;  /* 0x000000010707b824 */ /* 0x000fe200078e0a02 */
[----:B------:R-:W-:Y:S01]  /*37e0*/  ISETP.GE.AND P3, PT, R67, RZ, PT ;  /* 0x000000ff4300720c */ /* 0x000fe20003f66270 */
[----:B------:R-:W-:Y:S01]  /*37f0*/  IMAD R61, R2, R4, R77 ;  /* 0x00000004023d7224 */ /* 0x000fe200078e024d */
[----:B------:R-:W-:Y:S01]  /*3800*/  IABS R77, R82 ;  /* 0x00000052004d7213 */ /* 0x000fe20000000000 */
[----:B------:R-:W-:-:S04]  /*3810*/  IMAD.HI.U32 R4, R6, R71, RZ ;  /* 0x0000004706047227 */ /* 0x000fc800078e00ff */
[----:B------:R-:W-:Y:S01]  /*3820*/  @!P1 IMAD.IADD R55, R55, 0x1, -R2 ;  /* 0x0000000137379824 */ /* 0x000fe200078e0a02 */
[C---:B------:R-:W-:Y:S01]  /*3830*/  ISETP.GT.U32.AND P1, PT, R2.reuse, R7, PT ;  /* 0x000000070200720c */ /* 0x040fe20003f24070 */
[----:B------:R-:W-:Y:S02]  /*3840*/  IMAD.MOV R4, RZ, RZ, -R4 ;  /* 0x000000ffff047224 */ /* 0x000fe400078e0a04 */
[----:B------:R-:W-:Y:S01]  /*3850*/  IMAD.MOV.U32 R67, RZ, RZ, R73 ;  /* 0x000000ffff437224 */ /* 0x000fe200078e0049 */
[----:B------:R-:W-:Y:S01]  /*3860*/  IABS R73, R58 ;  /* 0x0000003a00497213 */ /* 0x000fe20000000000 */
[----:B------:R-:W-:Y:S01]  /*3870*/  @!P4 IMAD.MOV R47, RZ, RZ, -R47 ;  /* 0x000000ffff2fc224 */ /* 0x000fe200078e0a2f */
[----:B------:R-:W-:Y:S01]  /*3880*/  ISETP.GT.U32.AND P4, PT, R2, R53, PT ;  /* 0x000000350200720c */ /* 0x000fe20003f84070 */
[----:B------:R-:W-:Y:S01]  /*3890*/  @!P0 IMAD.IADD R52, R52, 0x1, -R2 ;  /* 0x0000000134348824 */ /* 0x000fe200078e0a02 */
[----:B------:R-:W-:Y:S01]  /*38a0*/  ISETP.GE.AND P0, PT, R63, RZ, PT ;  /* 0x000000ff3f00720c */ /* 0x000fe20003f06270 */
[----:B------:R-:W-:Y:S01]  /*38b0*/  @!P6 IMAD.MOV R51, RZ, RZ, -R51 ;  /* 0x000000ffff33e224 */ /* 0x000fe200078e0a33 */
[C---:B------:R-:W-:Y:S01]  /*38c0*/  ISETP.GT.U32.AND P6, PT, R2.reuse, R55, PT ;  /* 0x000000370200720c */ /* 0x040fe20003fc4070 */
[----:B------:R-:W-:-:S02]  /*38d0*/  IMAD R63, R2, R4, R71 ;  /* 0x00000004023f7224 */ /* 0x000fc400078e0247 */
[----:B------:R-:W-:-:S04]  /*38e0*/  IMAD.HI.U32 R4, R6, R67, RZ ;  /* 0x0000004306047227 */ /* 0x000fc800078e00ff */
[----:B------:R-:W-:Y:S02]  /*38f0*/  IMAD.MOV R4, RZ, RZ, -R4 ;  /* 0x000000ffff047224 */ /* 0x000fe400078e0a04 */
[----:B------:R-:W-:Y:S01]  /*3900*/  IMAD.MOV.U32 R71, RZ, RZ, R75 ;  /* 0x000000ffff477224 */ /* 0x000fe200078e004b */
[----:B------:R-:W-:Y:S01]  /*3910*/  IABS R75, R69 ;  /* 0x00000045004b7213 */ /* 0x000fe20000000000 */
[----:B------:R-:W-:Y:S01]  /*3920*/  @!P5 IMAD.MOV R52, RZ, RZ, -R52 ;  /* 0x000000ffff34d224 */ /* 0x000fe200078e0a34 */
[C---:B------:R-:W-:Y:S01]  /*3930*/  ISETP.GT.U32.AND P5, PT, R2.reuse, R63, PT ;  /* 0x0000003f0200720c */ /* 0x040fe20003fa4070 */
[----:B------:R-:W-:Y:S01]  /*3940*/  @!P1 IMAD.IADD R7, R7, 0x1, -R2 ;  /* 0x0000000107079824 */ /* 0x000fe200078e0a02 */
[----:B------:R-:W-:Y:S01]  /*3950*/  ISETP.GE.AND P1, PT, R65, RZ, PT ;  /* 0x000000ff4100720c */ /* 0x000fe20003f26270 */
[----:B------:R-:W-:Y:S02]  /*3960*/  IMAD R65, R2, R4, R67 ;  /* 0x0000000402417224 */ /* 0x000fe400078e0243 */
[----:B------:R-:W-:-:S04]  /*3970*/  IMAD.HI.U32 R4, R6, R71, RZ ;  /* 0x0000004706047227 */ /* 0x000fc800078e00ff */
[--C-:B------:R-:W-:Y:S01]  /*3980*/  @!P4 IMAD.IADD R53, R53, 0x1, -R2.reuse ;  /* 0x000000013535c824 */ /* 0x100fe200078e0a02 */
[----:B------:R-:W-:Y:S01]  /*3990*/  ISETP.GT.U32.AND P4, PT, R2, R61, PT ;  /* 0x0000003d0200720c */ /* 0x000fe20003f84070 */
[----:B------:R-:W-:Y:S01]  /*39a0*/  @!P6 IMAD.IADD R55, R55, 0x1, -R2 ;  /* 0x000000013737e824 */ /* 0x000fe200078e0a02 */
[----:B------:R-:W-:Y:S01]  /*39b0*/  ISETP.GE.AND P6, PT, R54, RZ, PT ;  /* 0x000000ff3600720c */ /* 0x000fe20003fc6270 */
[----:B------:R-:W-:Y:S01]  /*39c0*/  IMAD.MOV R4, RZ, RZ, -R4 ;  /* 0x000000ffff047224 */ /* 0x000fe200078e0a04 */
[----:B------:R-:W-:Y:S01]  /*39d0*/  IABS R54, R56 ;  /* 0x0000003800367213 */ /* 0x000fe20000000000 */
[----:B------:R-:W-:Y:S01]  /*39e0*/  @!P2 IMAD.MOV R53, RZ, RZ, -R53 ;  /* 0x000000ffff35a224 */ /* 0x000fe200078e0a35 */
[----:B------:R-:W-:Y:S01]  /*39f0*/  ISETP.GE.AND P2, PT, R59, RZ, PT ;  /* 0x000000ff3b00720c */ /* 0x000fe20003f46270 */
[----:B------:R-:W-:Y:S02]  /*3a00*/  IMAD R67, R2, R4, R71 ;  /* 0x0000000402437224 */ /* 0x000fe400078e0247 */
[----:B------:R-:W-:-:S02]  /*3a10*/  IMAD.MOV.U32 R59, RZ, RZ, R55 ;  /* 0x000000ffff3b7224 */ /* 0x000fc400078e0037 */
[----:B------:R-:W-:-:S04]  /*3a20*/  IMAD.HI.U32 R4, R6, R73, RZ ;  /* 0x0000004906047227 */ /* 0x000fc800078e00ff */
[----:B------:R-:W-:Y:S01]  /*3a30*/  @!P5 IMAD.IADD R63, R63, 0x1, -R2 ;  /* 0x000000013f3fd824 */ /* 0x000fe200078e0a02 */
[----:B------:R-:W-:Y:S01]  /*3a40*/  ISETP.GE.AND P5, PT, R57, RZ, PT ;  /* 0x000000ff3900720c */ /* 0x000fe20003fa6270 */
[----:B------:R-:W-:Y:S02]  /*3a50*/  IMAD.MOV.U32 R71, RZ, RZ, R54 ;  /* 0x000000ffff477224 */ /* 0x000fe400078e0036 */
[----:B------:R-:W-:Y:S02]  /*3a60*/  IMAD.MOV.U32 R57, RZ, RZ, R7 ;  /* 0x000000ffff397224 */ /* 0x000fe400078e0007 */
[----:B------:R-:W-:Y:S01]  /*3a70*/  @!P3 IMAD.MOV R59, RZ, RZ, -R59 ;  /* 0x000000ffff3bb224 */ /* 0x000fe200078e0a3b */
[----:B------:R-:W-:Y:S01]  /*3a80*/  ISETP.GT.U32.AND P3, PT, R2, R67, PT ;  /* 0x000000430200720c */ /* 0x000fe20003f64070 */
[----:B------:R-:W-:Y:S02]  /*3a90*/  IMAD.MOV R7, RZ, RZ, -R4 ;  /* 0x000000ffff077224 */ /* 0x000fe400078e0a04 */
[----:B------:R-:W-:-:S04]  /*3aa0*/  IMAD.HI.U32 R4, R6, R71, RZ ;  /* 0x0000004706047227 */ /* 0x000fc800078e00ff */
[----:B------:R-:W-:Y:S02]  /*3ab0*/  IMAD.MOV R4, RZ, RZ, -R4 ;  /* 0x000000ffff047224 */ /* 0x000fe400078e0a04 */
[----:B------:R-:W-:Y:S01]  /*3ac0*/  @!P0 IMAD.MOV R57, RZ, RZ, -R57 ;  /* 0x000000ffff398224 */ /* 0x000fe200078e0a39 */
[C---:B------:R-:W-:Y:S01]  /*3ad0*/  ISETP.GT.U32.AND P0, PT, R2.reuse, R63, PT ;  /* 0x0000003f0200720c */ /* 0x040fe20003f04070 */
[C---:B------:R-:W-:Y:S02]  /*3ae0*/  IMAD R55, R2.reuse, R4, R71 ;  /* 0x0000000402377224 */ /* 0x040fe400078e0247 */
[--C-:B------:R-:W-:Y:S02]  /*3af0*/  @!P4 IMAD.IADD R61, R61, 0x1, -R2.reuse ;  /* 0x000000013d3dc824 */ /* 0x100fe400078e0a02 */
[----:B------:R-:W-:Y:S01]  /*3b00*/  @!P3 IMAD.IADD R67, R67, 0x1, -R2 ;  /* 0x000000014343b824 */ /* 0x000fe200078e0a02 */
[----:B------:R-:W-:Y:S01]  /*3b10*/  ISETP.GT.U32.AND P3, PT, R2, R55, PT ;  /* 0x000000370200720c */ /* 0x000fe20003f64070 */
[----:B------:R-:W-:Y:S01]  /*3b20*/  IMAD.HI.U32 R54, R6, R75, RZ ;  /* 0x0000004b06367227 */ /* 0x000fe200078e00ff */
[----:B------:R-:W-:-:S03]  /*3b30*/  ISETP.GT.U32.AND P4, PT, R2, R61, PT ;  /* 0x0000003d0200720c */ /* 0x000fc60003f84070 */
[----:B------:R-:W-:Y:S02]  /*3b40*/  IMAD.MOV R54, RZ, RZ, -R54 ;  /* 0x000000ffff367224 */ /* 0x000fe400078e0a36 */
[--C-:B------:R-:W-:Y:S02]  /*3b50*/  @!P0 IMAD.IADD R63, R63, 0x1, -R2.reuse ;  /* 0x000000013f3f8824 */ /* 0x100fe400078e0a02 */
[C---:B------:R-:W-:Y:S02]  /*3b60*/  IMAD R7, R2.reuse, R7, R73 ;  /* 0x0000000702077224 */ /* 0x040fe400078e0249 */
[----:B------:R-:W-:Y:S01]  /*3b70*/  @!P1 IMAD.MOV R63, RZ, RZ, -R63 ;  /* 0x000000ffff3f9224 */ /* 0x000fe200078e0a3f */
[C---:B------:R-:W-:Y:S01]  /*3b80*/  ISETP.GT.U32.AND P1, PT, R2.reuse, R67, PT ;  /* 0x000000430200720c */ /* 0x040fe20003f24070 */
[C---:B------:R-:W-:Y:S01]  /*3b90*/  IMAD R73, R2.reuse, R54, R75 ;  /* 0x0000003602497224 */ /* 0x040fe200078e024b */
[----:B------:R-:W-:Y:S01]  /*3ba0*/  IABS R75, R80 ;  /* 0x00000050004b7213 */ /* 0x000fe20000000000 */
[--C-:B------:R-:W-:Y:S01]  /*3bb0*/  @!P3 IMAD.IADD R55, R55, 0x1, -R2.reuse ;  /* 0x000000013737b824 */ /* 0x100fe200078e0a02 */
[C---:B------:R-:W-:Y:S01]  /*3bc0*/  ISETP.GT.U32.AND P0, PT, R2.reuse, R7, PT ;  /* 0x000000070200720c */ /* 0x040fe20003f04070 */
[----:B------:R-:W-:Y:S01]  /*3bd0*/  @!P4 IMAD.IADD R61, R61, 0x1, -R2 ;  /* 0x000000013d3dc824 */ /* 0x000fe200078e0a02 */
[----:B------:R-:W-:Y:S01]  /*3be0*/  ISETP.GT.U32.AND P4, PT, R2, R65, PT ;  /* 0x000000410200720c */ /* 0x000fe20003f84070 */
[----:B------:R-:W-:Y:S01]  /*3bf0*/  IMAD.HI.U32 R4, R6, R75, RZ ;  /* 0x0000004b06047227 */ /* 0x000fe200078e00ff */
[----:B------:R-:W-:-:S03]  /*3c00*/  ISETP.GT.U32.AND P3, PT, R2, R55, PT ;  /* 0x000000370200720c */ /* 0x000fc60003f64070 */
[----:B------:R-:W-:Y:S02]  /*3c10*/  IMAD.MOV R4, RZ, RZ, -R4 ;  /* 0x000000ffff047224 */ /* 0x000fe400078e0a04 */
[----:B------:R-:W-:Y:S01]  /*3c20*/  @!P1 IMAD.IADD R67, R67, 0x1, -R2 ;  /* 0x0000000143439824 */ /* 0x000fe200078e0a02 */
[C---:B------:R-:W-:Y:S01]  /*3c30*/  ISETP.GT.U32.AND P1, PT, R2.reuse, R73, PT ;  /* 0x000000490200720c */ /* 0x040fe20003f24070 */
[----:B------:R-:W-:Y:S02]  /*3c40*/  IMAD R75, R2, R4, R75 ;  /* 0x00000004024b7224 */ /* 0x000fe400078e024b */
[----:B------:R-:W-:-:S04]  /*3c50*/  IMAD.HI.U32 R54, R6, R77, RZ ;  /* 0x0000004d06367227 */ /* 0x000fc800078e00ff */
[--C-:B------:R-:W-:Y:S02]  /*3c60*/  @!P4 IMAD.IADD R65, R65, 0x1, -R2.reuse ;  /* 0x000000014141c824 */ /* 0x100fe400078e0a02 */
[----:B------:R-:W-:Y:S01]  /*3c70*/  @!P3 IMAD.IADD R55, R55, 0x1, -R2 ;  /* 0x000000013737b824 */ /* 0x000fe200078e0a02 */
[C---:B------:R-:W-:Y:S01]  /*3c80*/  ISETP.GT.U32.AND P3, PT, R2.reuse, R75, PT ;  /* 0x0000004b0200720c */ /* 0x040fe20003f64070 */
[----:B------:R-:W-:Y:S01]  /*3c90*/  IMAD.MOV R54, RZ, RZ, -R54 ;  /* 0x000000ffff367224 */ /* 0x000fe200078e0a36 */
[C---:B------:R-:W-:Y:S01]  /*3ca0*/  ISETP.GT.U32.AND P4, PT, R2.reuse, R65, PT ;  /* 0x000000410200720c */ /* 0x040fe20003f84070 */
[----:B------:R-:W-:Y:S02]  /*3cb0*/  @!P1 IMAD.IADD R73, R73, 0x1, -R2 ;  /* 0x0000000149499824 */ /* 0x000fe400078e0a02 */
[C---:B------:R-:W-:Y:S02]  /*3cc0*/  IMAD R77, R2.reuse, R54, R77 ;  /* 0x00000036024d7224 */ /* 0x040fe400078e024d */
[----:B------:R-:W-:Y:S01]  /*3cd0*/  @!P2 IMAD.MOV R61, RZ, RZ, -R61 ;  /* 0x000000ffff3da224 */ /* 0x000fe200078e0a3d */
[----:B------:R-:W-:Y:S01]  /*3ce0*/  ISETP.GT.U32.AND P1, PT, R2, R73, PT ;  /* 0x000000490200720c */ /* 0x000fe20003f24070 */
[----:B------:R-:W-:Y:S01]  /*3cf0*/  IMAD.HI.U32 R4, R6, R83, RZ ;  /* 0x0000005306047227 */ /* 0x000fe200078e00ff */
[----:B------:R-:W-:-:S03]  /*3d00*/  ISETP.GE.AND P2, PT, R58, RZ, PT ;  /* 0x000000ff3a00720c */ /* 0x000fc60003f46270 */
[--C-:B------:R-:W-:Y:S02]  /*3d10*/  @!P3 IMAD.IADD R75, R75, 0x1, -R2.reuse ;  /* 0x000000014b4bb824 */ /* 0x100fe400078e0a02 */
[----:B------:R-:W-:Y:S01]  /*3d20*/  @!P4 IMAD.IADD R65, R65, 0x1, -R2 ;  /* 0x000000014141c824 */ /* 0x000fe200078e0a02 */
[----:B------:R-:W-:Y:S01]  /*3d30*/  ISETP.GE.AND P4, PT, R56, RZ, PT ;  /* 0x000000ff3800720c */ /* 0x000fe20003f86270 */
[----:B------:R-:W-:Y:S01]  /*3d40*/  IMAD.HI.U32 R56, R6, R79, RZ ;  /* 0x0000004f06387227 */ /* 0x000fe200078e00ff */
[----:B------:R-:W-:-:S03]  /*3d50*/  ISETP.GT.U32.AND P3, PT, R2, R75, PT ;  /* 0x0000004b0200720c */ /* 0x000fc60003f64070 */
[----:B------:R-:W-:Y:S02]  /*3d60*/  IMAD.MOV R56, RZ, RZ, -R56 ;  /* 0x000000ffff387224 */ /* 0x000fe400078e0a38 */
[----:B------:R-:W-:Y:S01]  /*3d70*/  @!P1 IMAD.IADD R73, R73, 0x1, -R2 ;  /* 0x0000000149499824 */ /* 0x000fe200078e0a02 */
[----:B------:R-:W-:Y:S01]  /*3d80*/  ISETP.GT.U32.AND P1, PT, R2, R77, PT ;  /* 0x0000004d0200720c */ /* 0x000fe20003f24070 */
[----:B------:R-:W-:-:S04]  /*3d90*/  IMAD.HI.U32 R58, R6, R81, RZ ;  /* 0x00000051063a7227 */ /* 0x000fc800078e00ff */
[C---:B------:R-:W-:Y:S02]  /*3da0*/  IMAD R79, R2.reuse, R56, R79 ;  /* 0x00000038024f7224 */ /* 0x040fe400078e024f */
[----:B------:R-:W-:Y:S02]  /*3db0*/  IMAD.MOV R58, RZ, RZ, -R58 ;  /* 0x000000ffff3a7224 */ /* 0x000fe400078e0a3a */
[--C-:B------:R-:W-:Y:S01]  /*3dc0*/  @!P3 IMAD.IADD R75, R75, 0x1, -R2.reuse ;  /* 0x000000014b4bb824 */ /* 0x100fe200078e0a02 */
[C---:B------:R-:W-:Y:S01]  /*3dd0*/  ISETP.GT.U32.AND P3, PT, R2.reuse, R79, PT ;  /* 0x0000004f0200720c */ /* 0x040fe20003f64070 */
[----:B------:R-:W-:Y:S02]  /*3de0*/  IMAD R81, R2, R58, R81 ;  /* 0x0000003a02517224 */ /* 0x000fe400078e0251 */
[----:B------:R-:W-:Y:S02]  /*3df0*/  @!P0 IMAD.IADD R7, R7, 0x1, -R2 ;  /* 0x0000000107078824 */ /* 0x000fe400078e0a02 */
[----:B------:R-:W-:-:S02]  /*3e00*/  IMAD.MOV R4, RZ, RZ, -R4 ;  /* 0x000000ffff047224 */ /* 0x000fc400078e0a04 */
[----:B------:R-:W-:Y:S01]  /*3e10*/  @!P1 IMAD.IADD R77, R77, 0x1, -R2 ;  /* 0x000000014d4d9824 */ /* 0x000fe200078e0a02 */
[----:B------:R-:W-:Y:S01]  /*3e20*/  ISETP.GT.U32.AND P1, PT, R2, R81, PT ;  /* 0x000000510200720c */ /* 0x000fe20003f24070 */
[----:B------:R-:W-:Y:S01]  /*3e30*/  IMAD.HI.U32 R54, R6, R85, RZ ;  /* 0x0000005506367227 */ /* 0x000fe200078e00ff */
[----:B------:R-:W-:-:S03]  /*3e40*/  ISETP.GT.U32.AND P0, PT, R2, R7, PT ;  /* 0x000000070200720c */ /* 0x000fc60003f04070 */
[C---:B------:R-:W-:Y:S02]  /*3e50*/  IMAD R83, R2.reuse, R4, R83 ;  /* 0x0000000402537224 */ /* 0x040fe400078e0253 */
[----:B------:R-:W-:Y:S02]  /*3e60*/  IMAD.MOV R54, RZ, RZ, -R54 ;  /* 0x000000ffff367224 */ /* 0x000fe400078e0a36 */
[--C-:B------:R-:W-:Y:S01]  /*3e70*/  @!P3 IMAD.IADD R79, R79, 0x1, -R2.reuse ;  /* 0x000000014f4fb824 */ /* 0x100fe200078e0a02 */
[C---:B------:R-:W-:Y:S01]  /*3e80*/  ISETP.GT.U32.AND P3, PT, R2.reuse, R83, PT ;  /* 0x000000530200720c */ /* 0x040fe20003f64070 */
[C---:B------:R-:W-:Y:S02]  /*3e90*/  IMAD R85, R2.reuse, R54, R85 ;  /* 0x0000003602557224 */ /* 0x040fe400078e0255 */
[--C-:B------:R-:W-:Y:S02]  /*3ea0*/  @!P1 IMAD.IADD R81, R81, 0x1, -R2.reuse ;  /* 0x0000000151519824 */ /* 0x100fe400078e0a02 */
[----:B------:R-:W-:Y:S01]  /*3eb0*/  @!P5 IMAD.MOV R67, RZ, RZ, -R67 ;  /* 0x000000ffff43d224 */ /* 0x000fe200078e0a43 */
[C---:B------:R-:W-:Y:S01]  /*3ec0*/  ISETP.GT.U32.AND P1, PT, R2.reuse, R85, PT ;  /* 0x000000550200720c */ /* 0x040fe20003f24070 */
[----:B------:R-:W-:Y:S01]  /*3ed0*/  @!P0 IMAD.IADD R7, R7, 0x1, -R2 ;  /* 0x0000000107078824 */ /* 0x000fe200078e0a02 */
[----:B------:R-:W-:Y:S01]  /*3ee0*/  ISETP.GT.U32.AND P5, PT, R2, R79, PT ;  /* 0x0000004f0200720c */ /* 0x000fe20003fa4070 */
[----:B------:R-:W-:Y:S01]  /*3ef0*/  IMAD.HI.U32 R4, R6, R91, RZ ;  /* 0x0000005b06047227 */ /* 0x000fe200078e00ff */
[----:B------:R-:W-:-:S03]  /*3f00*/  ISETP.GE.AND P0, PT, R69, RZ, PT ;  /* 0x000000ff4500720c */ /* 0x000fc60003f06270 */
[----:B------:R-:W-:-:S04]  /*3f10*/  IMAD.HI.U32 R56, R6, R87, RZ ;  /* 0x0000005706387227 */ /* 0x000fc800078e00ff */
[----:B------:R-:W-:Y:S02]  /*3f20*/  IMAD.MOV R4, RZ, RZ, -R4 ;  /* 0x000000ffff047224 */ /* 0x000fe400078e0a04 */
[----:B------:R-:W-:Y:S02]  /*3f30*/  @!P3 IMAD.IADD R83, R83, 0x1, -R2 ;  /* 0x000000015353b824 */ /* 0x000fe400078e0a02 */
[----:B------:R-:W-:Y:S02]  /*3f40*/  IMAD.MOV.U32 R69, RZ, RZ, R7 ;  /* 0x000000ffff457224 */ /* 0x000fe400078e0007 */
[----:B------:R-:W-:Y:S02]  /*3f50*/  IMAD.MOV R56, RZ, RZ, -R56 ;  /* 0x000000ffff387224 */ /* 0x000fe400078e0a38 */
[C---:B------:R-:W-:Y:S02]  /*3f60*/  IMAD R91, R2.reuse, R4, R91 ;  /* 0x00000004025b7224 */ /* 0x040fe400078e025b */
[----:B------:R-:W-:Y:S01]  /*3f70*/  @!P2 IMAD.MOV R69, RZ, RZ, -R69 ;  /* 0x000000ffff45a224 */ /* 0x000fe200078e0a45 */
[C---:B------:R-:W-:Y:S01]  /*3f80*/  ISETP.GT.U32.AND P2, PT, R2.reuse, R83, PT ;  /* 0x000000530200720c */ /* 0x040fe20003f44070 */
[----:B------:R-:W-:-:S02]  /*3f90*/  IMAD R87, R2, R56, R87 ;  /* 0x0000003802577224 */ /* 0x000fc400078e0257 */
[----:B------:R-:W-:-:S03]  /*3fa0*/  IMAD.HI.U32 R56, R6, R95, RZ ;  /* 0x0000005f06387227 */ /* 0x000fc600078e00ff */
[C---:B------:R-:W-:Y:S01]  /*3fb0*/  ISETP.GT.U32.AND P3, PT, R2.reuse, R87, PT ;  /* 0x000000570200720c */ /* 0x040fe20003f64070 */
[--C-:B------:R-:W-:Y:S01]  /*3fc0*/  @!P1 IMAD.IADD R85, R85, 0x1, -R2.reuse ;  /* 0x0000000155559824 */ /* 0x100fe200078e0a02 */
[C---:B------:R-:W-:Y:S01]  /*3fd0*/  ISETP.GT.U32.AND P1, PT, R2.reuse, R77, PT ;  /* 0x0000004d0200720c */ /* 0x040fe20003f24070 */
[----:B------:R-:W-:Y:S01]  /*3fe0*/  @!P5 IMAD.IADD R79, R79, 0x1, -R2 ;  /* 0x000000014f4fd824 */ /* 0x000fe200078e0a02 */
[----:B------:R-:W-:Y:S01]  /*3ff0*/  ISETP.GT.U32.AND P5, PT, R2, R91, PT ;  /* 0x0000005b0200720c */ /* 0x000fe20003fa4070 */
[----:B------:R-:W-:-:S04]  /*4000*/  IMAD.HI.U32 R58, R6, R89, RZ ;  /* 0x00000059063a7227 */ /* 0x000fc800078e00ff */
[----:B------:R-:W-:Y:S02]  /*4010*/  IMAD.MOV R56, RZ, RZ, -R56 ;  /* 0x000000ffff387224 */ /* 0x000fe400078e0a38 */
[----:B------:R-:W-:Y:S02]  /*4020*/  IMAD.MOV R58, RZ, RZ, -R58 ;  /* 0x000000ffff3a7224 */ /* 0x000fe400078e0a3a */
[C---:B------:R-:W-:Y:S02]  /*4030*/  IMAD R95, R2.reuse, R56, R95 ;  /* 0x00000038025f7224 */ /* 0x040fe400078e025f */
[----:B------:R-:W-:Y:S01]  /*4040*/  @!P6 IMAD.MOV R65, RZ, RZ, -R65 ;  /* 0x000000ffff41e224 */ /* 0x000fe200078e0a41 */
[C---:B------:R-:W-:Y:S01]  /*4050*/  ISETP.GT.U32.AND P6, PT, R2.reuse, R81, PT ;  /* 0x000000510200720c */ /* 0x040fe20003fc4070 */
[----:B------:R-:W-:Y:S02]  /*4060*/  IMAD R89, R2, R58, R89 ;  /* 0x0000003a02597224 */ /* 0x000fe400078e0259 */
[----:B------:R-:W-:-:S04]  /*4070*/  IMAD.HI.U32 R54, R6, R93, RZ ;  /* 0x0000005d06367227 */ /* 0x000fc800078e00ff */
[----:B------:R-:W-:Y:S01]  /*4080*/  @!P2 IMAD.IADD R83, R83, 0x1, -R2 ;  /* 0x000000015353a824 */ /* 0x000fe200078e0a02 */
[C---:B------:R-:W-:Y:S01]  /*4090*/  ISETP.GT.U32.AND P2, PT, R2.reuse, R95, PT ;  /* 0x0000005f0200720c */ /* 0x040fe20003f44070 */
[----:B------:R-:W-:Y:S02]  /*40a0*/  IMAD.MOV R54, RZ, RZ, -R54 ;  /* 0x000000ffff367224 */ /* 0x000fe400078e0a36 */
[----:B------:R-:W-:Y:S02]  /*40b0*/  IMAD.MOV.U32 R71, RZ, RZ, R55 ;  /* 0x000000ffff477224 */ /* 0x000fe400078e0037 */
[--C-:B------:R-:W-:Y:S01]  /*40c0*/  @!P1 IMAD.IADD R77, R77, 0x1, -R2.reuse ;  /* 0x000000014d4d9824 */ /* 0x100fe200078e0a02 */
[----:B------:R-:W-:Y:S01]  /*40d0*/  ISETP.GT.U32.AND P1, PT, R2, R89, PT ;  /* 0x000000590200720c */ /* 0x000fe20003f24070 */
[----:B------:R-:W-:Y:S01]  /*40e0*/  @!P5 IMAD.IADD R91, R91, 0x1, -R2 ;  /* 0x000000015b5bd824 */ /* 0x000fe200078e0a02 */
[----:B------:R-:W-:Y:S01]  /*40f0*/  ISETP.GE.AND P5, PT, R82, RZ, PT ;  /* 0x000000ff5200720c */ /* 0x000fe20003fa6270 */
[----:B------:R-:W-:-:S02]  /*4100*/  IMAD R93, R2, R54, R93 ;  /* 0x00000036025d7224 */ /* 0x000fc400078e025d */
[----:B------:R-:W-:Y:S01]  /*4110*/  @!P4 IMAD.MOV R71, RZ, RZ, -R71 ;  /* 0x000000ffff47c224 */ /* 0x000fe200078e0a47 */
[----:B------:R-:W-:Y:S01]  /*4120*/  ISETP.GT.U32.AND P4, PT, R2, R85, PT ;  /* 0x000000550200720c */ /* 0x000fe20003f84070 */
[----:B------:R-:W-:-:S04]  /*4130*/  IMAD.HI.U32 R4, R6, R97, RZ ;  /* 0x0000006106047227 */ /* 0x000fc800078e00ff */
[----:B------:R-:W-:Y:S01]  /*4140*/  @!P6 IMAD.IADD R81, R81, 0x1, -R2 ;  /* 0x000000015151e824 */ /* 0x000fe200078e0a02 */
[----:B------:R-:W-:Y:S01]  /*4150*/  ISETP.GT.U32.AND P6, PT, R2, R93, PT ;  /* 0x0000005d0200720c */ /* 0x000fe20003fc4070 */
[----:B------:R-:W-:Y:S02]  /*4160*/  IMAD.MOV R4, RZ, RZ, -R4 ;  /* 0x000000ffff047224 */ /* 0x000fe400078e0a04 */
[----:B------:R-:W-:Y:S01]  /*4170*/  @!P2 IMAD.IADD R95, R95, 0x1, -R2 ;  /* 0x000000015f5fa824 */ /* 0x000fe200078e0a02 */
[----:B------:R-:W-:Y:S01]  /*4180*/  ISETP.GE.AND P2, PT, R76, RZ, PT ;  /* 0x000000ff4c00720c */ /* 0x000fe20003f46270 */
[----:B------:R-:W-:-:S04]  /*4190*/  IMAD.HI.U32 R54, R6, R99, RZ ;  /* 0x0000006306367227 */ /* 0x000fc800078e00ff */
[--C-:B------:R-:W-:Y:S02]  /*41a0*/  @!P3 IMAD.IADD R87, R87, 0x1, -R2.reuse ;  /* 0x000000015757b824 */ /* 0x100fe400078e0a02 */
[C---:B------:R-:W-:Y:S02]  /*41b0*/  IMAD R55, R2.reuse, R4, R97 ;  /* 0x0000000402377224 */ /* 0x040fe400078e0261 */
[----:B------:R-:W-:Y:S01]  /*41c0*/  @!P1 IMAD.IADD R89, R89, 0x1, -R2 ;  /* 0x0000000159599824 */ /* 0x000fe200078e0a02 */
[C---:B------:R-:W-:Y:S01]  /*41d0*/  ISETP.GT.U32.AND P3, PT, R2.reuse, R87, PT ;  /* 0x000000570200720c */ /* 0x040fe20003f64070 */
[----:B------:R-:W-:Y:S01]  /*41e0*/  @!P5 IMAD.MOV R77, RZ, RZ, -R77 ;  /* 0x000000ffff4dd224 */ /* 0x000fe200078e0a4d */
[----:B------:R-:W-:Y:S01]  /*41f0*/  ISETP.GT.U32.AND P5, PT, R2, R95, PT ;  /* 0x0000005f0200720c */ /* 0x000fe20003fa4070 */
[----:B------:R-:W-:Y:S02]  /*4200*/  IMAD.MOV R54, RZ, RZ, -R54 ;  /* 0x000000ffff367224 */ /* 0x000fe400078e0a36 */
[----:B------:R-:W-:-:S04]  /*4210*/  IMAD.HI.U32 R6, R6, R101, RZ ;  /* 0x0000006506067227 */ /* 0x000fc800078e00ff */
[----:B------:R-:W-:Y:S01]  /*4220*/  @!P4 IMAD.IADD R85, R85, 0x1, -R2 ;  /* 0x000000015555c824 */ /* 0x000fe200078e0a02 */
[C---:B------:R-:W-:Y:S01]  /*4230*/  ISETP.GT.U32.AND P4, PT, R2.reuse, R55, PT ;  /* 0x000000370200720c */ /* 0x040fe20003f84070 */
[----:B------:R-:W-:Y:S01]  /*4240*/  @!P0 IMAD.MOV R73, RZ, RZ, -R73 ;  /* 0x000000ffff498224 */ /* 0x000fe200078e0a49 */
[C---:B------:R-:W-:Y:S01]  /*4250*/  ISETP.GT.U32.AND P0, PT, R2.reuse, R89, PT ;  /* 0x000000590200720c */ /* 0x040fe20003f04070 */
[----:B------:R-:W-:Y:S02]  /*4260*/  IMAD R99, R2, R54, R99 ;  /* 0x0000003602637224 */ /* 0x000fe400078e0263 */
[----:B------:R-:W-:Y:S02]  /*4270*/  IMAD.MOV R6, RZ, RZ, -R6 ;  /* 0x000000ffff067224 */ /* 0x000fe400078e0a06 */
[--C-:B------:R-:W-:Y:S01]  /*4280*/  @!P6 IMAD.IADD R93, R93, 0x1, -R2.reuse ;  /* 0x000000015d5de824 */ /* 0x100fe200078e0a02 */
[----:B------:R-:W-:Y:S01]  /*4290*/  ISETP.GE.AND P6, PT, R84, RZ, PT ;  /* 0x000000ff5400720c */ /* 0x000fe20003fc6270 */
[C---:B------:R-:W-:Y:S01]  /*42a0*/  IMAD R101, R2.reuse, R6, R101 ;  /* 0x0000000602657224 */ /* 0x040fe200078e0265 */
[C---:B------:R-:W-:Y:S01]  /*42b0*/  ISETP.GT.U32.AND P1, PT, R2.reuse, R99, PT ;  /* 0x000000630200720c */ /* 0x040fe20003f24070 */
[----:B------:R-:W-:Y:S01]  /*42c0*/  @!P5 IMAD.IADD R95, R95, 0x1, -R2 ;  /* 0x000000015f5fd824 */ /* 0x000fe200078e0a02 */
[----:B------:R-:W-:Y:S01]  /*42d0*/  SHF.R.U32.HI R6, RZ, 0x4, R86 ;  /* 0x00000004ff067819 */ /* 0x000fe20000011656 */
[--C-:B------:R-:W-:Y:S01]  /*42e0*/  @!P3 IMAD.IADD R87, R87, 0x1, -R2.reuse ;  /* 0x000000015757b824 */ /* 0x100fe200078e0a02 */
[----:B------:R-:W-:Y:S01]  /*42f0*/  ISETP.GT.U32.AND P5, PT, R2, R101, PT ;  /* 0x000000650200720c */ /* 0x000fe20003fa4070 */
[--C-:B------:R-:W-:Y:S01]  /*4300*/  @!P4 IMAD.IADD R55, R55, 0x1, -R2.reuse ;  /* 0x000000013737c824 */ /* 0x100fe200078e0a02 */
[----:B------:R-:W-:Y:S01]  /*4310*/  ISETP.GE.AND P3, PT, R80, RZ, PT ;  /* 0x000000ff5000720c */ /* 0x000fe20003f66270 */
[--C-:B------:R-:W-:Y:S01]  /*4320*/  @!P0 IMAD.IADD R89, R89, 0x1, -R2.reuse ;  /* 0x0000000159598824 */ /* 0x100fe200078e0a02 */
[----:B------:R-:W-:Y:S01]  /*4330*/  ISETP.GE.AND P4, PT, R78, RZ, PT ;  /* 0x000000ff4e00720c */ /* 0x000fe20003f86270 */
[----:B------:R-:W-:Y:S01]  /*4340*/  @!P2 IMAD.MOV R81, RZ, RZ, -R81 ;  /* 0x000000ffff51a224 */ /* 0x000fe200078e0a51 */
[----:B------:R-:W-:Y:S01]  /*4350*/  ISETP.GE.AND P0, PT, R72, RZ, PT ;  /* 0x000000ff4800720c */ /* 0x000fe20003f06270 */
[----:B------:R-:W-:Y:S01]  /*4360*/  @!P6 IMAD.MOV R79, RZ, RZ, -R79 ;  /* 0x000000ffff4fe224 */ /* 0x000fe200078e0a4f */
[----:B------:R-:W-:Y:S01]  /*4370*/  ISETP.GE.AND P6, PT, R74, RZ, PT ;  /* 0x000000ff4a00720c */ /* 0x000fe20003fc6270 */
[--C-:B------:R-:W-:Y:S01]  /*4380*/  @!P1 IMAD.IADD R99, R99, 0x1, -R2.reuse ;  /* 0x0000000163639824 */ /* 0x100fe200078e0a02 */
[----:B------:R-:W-:Y:S01]  /*4390*/  ISETP.GT.U32.AND P1, PT, R2, R91, PT ;  /* 0x0000005b0200720c */ /* 0x000fe20003f24070 */
[----:B------:R-:W-:Y:S01]  /*43a0*/  VIADD R4, R86, 0x10000 ;  /* 0x0001000056047836 */ /* 0x000fe20000000000 */
[----:B------:R-:W-:Y:S01]  /*43b0*/  ISETP.GT.U32.AND P2, PT, R2, R55, PT ;  /* 0x000000370200720c */ /* 0x000fe20003f44070 */
[----:B------:R-:W-:Y:S01]  /*43c0*/  @!P5 IMAD.IADD R101, R101, 0x1, -R2 ;  /* 0x000000016565d824 */ /* 0x000fe200078e0a02 */
[----:B------:R-:W-:Y:S01]  /*43d0*/  SGXT.U32 R88, R6, 0xe ;  /* 0x0000000e0658781a */ /* 0x000fe20000000000 */
[----:B------:R-:W-:Y:S01]  /*43e0*/  @!P3 IMAD.MOV R75, RZ, RZ, -R75 ;  /* 0x000000ffff4bb224 */ /* 0x000fe200078e0a4b */
[C---:B------:R-:W-:Y:S01]  /*43f0*/  ISETP.GT.U32.AND P3, PT, R2.reuse, R93, PT ;  /* 0x0000005d0200720c */ /* 0x040fe20003f64070 */
[----:B------:R-:W-:Y:S01]  /*4400*/  @!P4 IMAD.MOV R83, RZ, RZ, -R83 ;  /* 0x000000ffff53c224 */ /* 0x000fe200078e0a53 */
[C---:B------:R-:W-:Y:S01]  /*4410*/  ISETP.GT.U32.AND P4, PT, R2.reuse, R99, PT ;  /* 0x000000630200720c */ /* 0x040fe20003f84070 */
[----:B------:R-:W-:Y:S01]  /*4420*/  @!P0 IMAD.MOV R87, RZ, RZ, -R87 ;  /* 0x000000ffff578224 */ /* 0x000fe200078e0a57 */
[----:B------:R-:W-:Y:S01]  /*4430*/  ISETP.GT.U32.AND P0, PT, R2, R101, PT ;  /* 0x000000650200720c */ /* 0x000fe20003f04070 */
[----:B------:R-:W-:Y:S01]  /*4440*/  IMAD.MOV.U32 R7, RZ, RZ, RZ ;  /* 0x000000ffff077224 */ /* 0x000fe200078e00ff */
[----:B------:R-:W-:Y:S01]  /*4450*/  SHF.R.U32.HI R4, RZ, 0x4, R4 ;  /* 0x00000004ff047819 */ /* 0x000fe20000011604 */
[----:B------:R-:W-:Y:S01]  /*4460*/  @!P6 IMAD.MOV R85, RZ, RZ, -R85 ;  /* 0x000000ffff55e224 */ /* 0x000fe200078e0a55 */
[----:B------:R-:W-:Y:S01]  /*4470*/  IADD3 R56, P6, R88, 0x2, RZ ;  /* 0x0000000258387810 */ /* 0x000fe20007fde0ff */
[--C-:B------:R-:W-:Y:S01]  /*4480*/  @!P1 IMAD.IADD R91, R91, 0x1, -R2.reuse ;  /* 0x000000015b5b9824 */ /* 0x100fe200078e0a02 */
[----:B------:R-:W-:Y:S01]  /*4490*/  ISETP.GE.AND P1, PT, R66, RZ, PT ;  /* 0x000000ff4200720c */ /* 0x000fe20003f26270 */
[----:B------:R-:W-:Y:S01]  /*44a0*/  IMAD.MOV.U32 R54, RZ, RZ, RZ ;  /* 0x000000ffff367224 */ /* 0x000fe200078e00ff */
[----:B------:R-:W-:Y:S01]  /*44b0*/  SHF.R.S32.HI R6, RZ, 0x1f, R3 ;  /* 0x0000001fff067819 */ /* 0x000fe20000011403 */
[--C-:B------:R-:W-:Y:S01]  /*44c0*/  @!P3 IMAD.IADD R93, R93, 0x1, -R2.reuse ;  /* 0x000000015d5db824 */ /* 0x100fe200078e0a02 */
[----:B------:R-:W-:Y:S01]  /*44d0*/  IADD3.X R7, R7, 0x40000040, RZ, P6, !PT ;  /* 0x4000004007077810 */ /* 0x000fe200037fe4ff */
[--C-:B------:R-:W-:Y:S01]  /*44e0*/  @!P2 IMAD.IADD R55, R55, 0x1, -R2.reuse ;  /* 0x000000013737a824 */ /* 0x100fe200078e0a02 */
[----:B------:R-:W-:Y:S01]  /*44f0*/  SGXT.U32 R4, R4, 0xe ;  /* 0x0000000e0404781a */ /* 0x000fe20000000000 */
[--C-:B------:R-:W-:Y:S01]  /*4500*/  @!P4 IMAD.IADD R99, R99, 0x1, -R2.reuse ;  /* 0x000000016363c824 */ /* 0x100fe200078e0a02 */
[----:B------:R-:W-:Y:S01]  /*4510*/  LEA.HI R3, R6, R3, RZ, 0x7 ;  /* 0x0000000306037211 */ /* 0x000fe200078f38ff */
[----:B------:R-:W-:Y:S01]  /*4520*/  @!P0 IMAD.IADD R101, R101, 0x1, -R2 ;  /* 0x0000000165658824 */ /* 0x000fe200078e0a02 */
[----:B------:R-:W-:Y:S01]  /*4530*/  IADD3 R58, P5, R4, 0x2, RZ ;  /* 0x00000002043a7810 */ /* 0x000fe20007fbe0ff */
[----:B------:R-:W2:Y:S01]  /*4540*/  LDC R2, c[0x0][0x23c] ;  /* 0x00008f00ff027b82 */ /* 0x000ea20000000800 */
[----:B------:R-:W-:Y:S01]  /*4550*/  R2UR UR5, R7 ;  /* 0x00000000070572ca */ /* 0x000fe200000e0000 */
[----:B------:R-:W-:Y:S01]  /*4560*/  @!P1 IMAD.MOV R89, RZ, RZ, -R89 ;  /* 0x000000ffff599224 */ /* 0x000fe200078e0a59 */
[----:B------:R-:W-:Y:S01]  /*4570*/  IADD3.X R54, R54, 0x40000040, RZ, P5, !PT ;  /* 0x4000004036367810 */ /* 0x000fe20002ffe4ff */
[----:B------:R-:W-:Y:S01]  /*4580*/  IMAD.MOV.U32 R97, RZ, RZ, R55 ;  /* 0x000000ffff617224 */ /* 0x000fe200078e0037 */
[----:B------:R-:W-:Y:S01]  /*4590*/  ISETP.GE.AND P3, PT, R68, RZ, PT ;  /* 0x000000ff4400720c */ /* 0x000fe20003f66270 */
[-C--:B------:R-:W-:Y:S01]  /*45a0*/  IMAD R9, R9, R103.reuse, RZ ;  /* 0x0000006709097224 */ /* 0x080fe200078e02ff */
[----:B------:R-:W-:Y:S01]  /*45b0*/  ISETP.GE.AND P2, PT, R70, RZ, PT ;  /* 0x000000ff4600720c */ /* 0x000fe20003f46270 */
[----:B------:R-:W4:Y:S01]  /*45c0*/  LDC.64 R6, c[0x0][0x210] ;  /* 0x00008400ff067b82 */ /* 0x000f220000000a00 */
[----:B------:R-:W-:Y:S01]  /*45d0*/  ISETP.GE.AND P4, PT, R64, RZ, PT ;  /* 0x000000ff4000720c */ /* 0x000fe20003f86270 */
[-C--:B------:R-:W-:Y:S01]  /*45e0*/  IMAD R10, R10, R103.reuse, RZ ;  /* 0x000000670a0a7224 */ /* 0x080fe200078e02ff */
[----:B------:R-:W-:Y:S01]  /*45f0*/  ISETP.GE.AND P5, PT, R62, RZ, PT ;  /* 0x000000ff3e00720c */ /* 0x000fe20003fa6270 */
[----:B------:R-:W-:Y:S01]  /*4600*/  IMAD R12, R12, R103, RZ ;  /* 0x000000670c0c7224 */ /* 0x000fe200078e02ff */
[----:B------:R-:W-:Y:S01]  /*4610*/  ISETP.GE.AND P6, PT, R60, RZ, PT ;  /* 0x000000ff3c00720c */ /* 0x000fe20003fc6270 */
[----:B-1----:R-:W-:Y:S01]  /*4620*/  IMAD R249, R249, 0x59, RZ ;  /* 0x00000059f9f97824 */ /* 0x002fe200078e02ff */
[----:B------:R-:W-:Y:S01]  /*4630*/  ISETP.GE.AND P1, PT, R248, RZ, PT ;  /* 0x000000fff800720c */ /* 0x000fe20003f26270 */
[----:B-----5:R-:W-:Y:S01]  /*4640*/  IMAD R251, R251, 0x58, RZ ;  /* 0x00000058fbfb7824 */ /* 0x020fe200078e02ff */
[----:B------:R-:W-:Y:S01]  /*4650*/  R2UR UR4, R56 ;  /* 0x00000000380472ca */ /* 0x000fe200000e0000 */
[----:B------:R-:W-:Y:S01]  /*4660*/  @!P3 IMAD.MOV R91, RZ, RZ, -R91 ;  /* 0x000000ffff5bb224 */ /* 0x000fe200078e0a5b */
[----:B------:R-:W-:Y:S01]  /*4670*/  R2UR UR7, R54 ;  /* 0x00000000360772ca */ /* 0x000fe200000e0000 */
[----:B------:R-:W1:Y:S01]  /*4680*/  LDC R56, c[0x0][0x240] ;  /* 0x00009000ff387b82 */ /* 0x000e620000000800 */
[----:B------:R-:W-:Y:S01]  /*4690*/  R2UR UR18, R4 ;  /* 0x00000000041272ca */ /* 0x000fe200000e0000 */
[----:B------:R-:W-:Y:S01]  /*46a0*/  @!P2 IMAD.MOV R93, RZ, RZ, -R93 ;  /* 0x000000ffff5da224 */ /* 0x000fe200078e0a5d */
[----:B------:R-:W-:Y:S01]  /*46b0*/  ISETP.NE.AND P0, PT, R5, RZ, PT ;  /* 0x000000ff0500720c */ /* 0x000fe20003f05270 */
[----:B------:R-:W-:Y:S01]  /*46c0*/  @!P4 IMAD.MOV R95, RZ, RZ, -R95 ;  /* 0x000000ffff5fc224 */ /* 0x000fe200078e0a5f */
[----:B------:R-:W-:Y:S01]  /*46d0*/  LOP3.LUT R54, RZ, R5, RZ, 0x33, !PT ;  /* 0x00000005ff367212 */ /* 0x000fe200078e33ff */
[----:B------:R-:W-:Y:S01]  /*46e0*/  @!P5 IMAD.MOV R97, RZ, RZ, -R97 ;  /* 0x000000ffff61d224 */ /* 0x000fe200078e0a61 */
[----:B------:R-:W-:Y:S01]  /*46f0*/  R2UR UR6, R58 ;  /* 0x000000003a0672ca */ /* 0x000fe200000e0000 */
[----:B------:R-:W5:Y:S01]  /*4700*/  LDC.64 R4, c[0x0][0x218] ;  /* 0x00008600ff047b82 */ /* 0x000f620000000a00 */
[----:B------:R-:W-:Y:S01]  /*4710*/  @!P6 IMAD.MOV R99, RZ, RZ, -R99 ;  /* 0x000000ffff63e224 */ /* 0x000fe200078e0a63 */
[C---:B------:R-:W-:Y:S01]  /*4720*/  SEL R55, R54.reuse, R13, !P0 ;  /* 0x0000000d36377207 */ /* 0x040fe20004000000 */
[----:B------:R-:W-:Y:S01]  /*4730*/  @!P1 IMAD.MOV R101, RZ, RZ, -R101 ;  /* 0x000000ffff659224 */ /* 0x000fe200078e0a65 */
[C---:B------:R-:W-:Y:S01]  /*4740*/  SEL R14, R54.reuse, R14, !P0 ;  /* 0x0000000e360e7207 */ /* 0x040fe20004000000 */
[----:B--2---:R-:W-:Y:S01]  /*4750*/  IMAD R13, R11, R2, RZ ;  /* 0x000000020b0d7224 */ /* 0x004fe200078e02ff */
[----:B------:R-:W-:Y:S01]  /*4760*/  SEL R15, R54, R15, !P0 ;  /* 0x0000000f360f7207 */ /* 0x000fe20004000000 */
[----:B------:R-:W-:Y:S01]  /*4770*/  IMAD R102, R102, 0x51, RZ ;  /* 0x0000005166667824 */ /* 0x000fe200078e02ff */
[C---:B------:R-:W-:Y:S01]  /*4780*/  SEL R16, R54.reuse, R16, !P0 ;  /* 0x0000001036107207 */ /* 0x040fe20004000000 */
[----:B------:R-:W2:Y:S01]  /*4790*/  LDC R78, c[0x0][0x238] ;  /* 0x00008e00ff4e7b82 */ /* 0x000ea20000000800 */
[----:B------:R-:W-:Y:S01]  /*47a0*/  SEL R17, R54, R17, !P0 ;  /* 0x0000001136117207 */ /* 0x000fe20004000000 */
[----:B0-----:R-:W-:Y:S01]  /*47b0*/  IMAD R104, R104, 0x50, RZ ;  /* 0x0000005068687824 */ /* 0x001fe200078e02ff */
[----:B------:R-:W-:Y:S01]  /*47c0*/  SEL R18, R54, R18, !P0 ;  /* 0x0000001236127207 */ /* 0x000fe20004000000 */
[----:B---3--:R-:W-:Y:S01]  /*47d0*/  IMAD R106, R106, 0x4f, RZ ;  /* 0x0000004f6a6a7824 */ /* 0x008fe200078e02ff */
[----:B------:R-:W-:Y:S01]  /*47e0*/  SEL R19, R54, R19, !P0 ;  /* 0x0000001336137207 */ /* 0x000fe20004000000 */
[----:B----4-:R-:W-:Y:S01]  /*47f0*/  IMAD R108, R108, 0x4e, RZ ;  /* 0x0000004e6c6c7824 */ /* 0x010fe200078e02ff */
[C---:B------:R-:W-:Y:S01]  /*4800*/  SEL R20, R54.reuse, R20, !P0 ;  /* 0x0000001436147207 */ /* 0x040fe20004000000 */
[-C--:B-1----:R-:W-:Y:S01]  /*4810*/  IMAD R55, R55, R56.reuse, RZ ;  /* 0x0000003837377224 */ /* 0x082fe200078e02ff */
[----:B------:R-:W-:Y:S01]  /*4820*/  SEL R21, R54, R21, !P0 ;  /* 0x0000001536157207 */ /* 0x000fe20004000000 */
[----:B------:R-:W-:Y:S01]  /*4830*/  IMAD R14, R14, R56, RZ ;  /* 0x000000380e0e7224 */ /* 0x000fe200078e02ff */
[C---:B------:R-:W-:Y:S01]  /*4840*/  SEL R22, R54.reuse, R22, !P0 ;  /* 0x0000001636167207 */ /* 0x040fe20004000000 */
[-C--:B------:R-:W-:Y:S01]  /*4850*/  IMAD R15, R15, R56.reuse, RZ ;  /* 0x000000380f0f7224 */ /* 0x080fe200078e02ff */
        /* <DEDUP_REMOVED lines=27> */
[----:B------:R-:W-:Y:S01]  /*4a10*/  IMAD R29, R29, R56, RZ ;  /* 0x000000381d1d7224 */ /* 0x000fe200078e02ff */
[----:B------:R-:W-:Y:S01]  /*4a20*/  SEL R38, R54, R38, !P0 ;  /* 0x0000002636267207 */ /* 0x000fe20004000000 */
[-C--:B------:R-:W-:Y:S01]  /*4a30*/  IMAD R30, R30, R56.reuse, RZ ;  /* 0x000000381e1e7224 */ /* 0x080fe200078e02ff */
        /* <DEDUP_REMOVED lines=12> */
[----:B------:R-:W-:Y:S01]  /*4b00*/  SEL R44, R54, R44, !P0 ;  /* 0x0000002c362c7207 */ /* 0x000fe20004000000 */
[-C--:B------:R-:W-:Y:S01]  /*4b10*/  IMAD R38, R38, R56.reuse, RZ ;  /* 0x0000003826267224 */ /* 0x080fe200078e02ff */
[C---:B------:R-:W-:Y:S01]  /*4b20*/  SEL R45, R54.reuse, R45, !P0 ;  /* 0x0000002d362d7207 */ /* 0x040fe20004000000 */
        /* <DEDUP_REMOVED lines=16> */
[-C--:B------:R-:W-:Y:S01]  /*4c30*/  IMAD R46, R46, R56.reuse, RZ ;  /* 0x000000382e2e7224 */ /* 0x080fe200078e02ff */
        /* <DEDUP_REMOVED lines=44> */
[----:B------:R-:W-:Y:S01]  /*4f00*/  SEL R54, R54, R101, !P0 ;  /* 0x0000006536367207 */ /* 0x000fe20004000000 */
[----:B------:R-:W-:Y:S01]  /*4f10*/  IMAD R87, R87, R56, RZ ;  /* 0x0000003857577224 */ /* 0x000fe200078e02ff */
[----:B------:R-:W-:Y:S01]  /*4f20*/  IADD3 R60, P0, R8, R6, RZ ;  /* 0x00000006083c7210 */ /* 0x000fe20007f1e0ff */
[----:B------:R-:W-:Y:S01]  /*4f30*/  IMAD R89, R89, R56, RZ ;  /* 0x0000003859597224 */ /* 0x000fe200078e02ff */
[----:B------:R-:W-:Y:S01]  /*4f40*/  IADD3 R2, P1, R9, R6, RZ ;  /* 0x0000000609027210 */ /* 0x000fe20007f3e0ff */
[----:B------:R-:W-:Y:S01]  /*4f50*/  IMAD R91, R91, R56, RZ ;  /* 0x000000385b5b7224 */ /* 0x000fe200078e02ff */
[-C--:B------:R-:W-:Y:S01]  /*4f60*/  IADD3 R58, P2, R10, R6.reuse, RZ ;  /* 0x000000060a3a7210 */ /* 0x080fe20007f5e0ff */
[----:B------:R-:W-:Y:S01]  /*4f70*/  STL [R1+0x84], R60 ;  /* 0x0000843c01007387 */ /* 0x000fe20000100800 */
[----:B------:R-:W-:Y:S01]  /*4f80*/  IADD3 R6, P3, R12, R6, RZ ;  /* 0x000000060c067210 */ /* 0x000fe20007f7e0ff */
[----:B------:R-:W-:Y:S01]  /*4f90*/  IMAD R93, R93, R56, RZ ;  /* 0x000000385d5d7224 */ /* 0x000fe200078e02ff */
[----:B-----5:R-:W-:Y:S01]  /*4fa0*/  IADD3 R4, P4, R13, R4, RZ ;  /* 0x000000040d047210 */ /* 0x020fe20007f9e0ff */
[----:B------:R0:W-:Y:S01]  /*4fb0*/  STL [R1+0x8c], R2 ;  /* 0x00008c0201007387 */ /* 0x0001e20000100800 */
[-C--:B------:R-:W-:Y:S01]  /*4fc0*/  IMAD R95, R95, R56.reuse, RZ ;  /* 0x000000385f5f7224 */ /* 0x080fe200078e02ff */
[----:B------:R-:W-:Y:S01]  /*4fd0*/  SHF.R.S32.HI R3, RZ, 0x7, R3 ;  /* 0x00000007ff037819 */ /* 0x000fe20000011403 */
[-C--:B------:R-:W-:Y:S01]  /*4fe0*/  IMAD R97, R97, R56.reuse, RZ ;  /* 0x0000003861617224 */ /* 0x080fe200078e02ff */
[----:B------:R-:W-:Y:S01]  /*4ff0*/  STL [R1+0x94], R58 ;  /* 0x0000943a01007387 */ /* 0x000fe20000100800 */
[----:B------:R-:W-:Y:S01]  /*5000*/  LEA.HI.X.SX32 R5, R13, R5, 0x1, P4 ;  /* 0x000000050d057211 */ /* 0x000fe200020f0eff */
[-C--:B------:R-:W-:Y:S01]  /*5010*/  IMAD R99, R99, R56.reuse, RZ ;  /* 0x0000003863637224 */ /* 0x080fe200078e02ff */
[----:B------:R-:W-:Y:S01]  /*5020*/  SHF.R.S32.HI R70, RZ, 0x1f, R116 ;  /* 0x0000001fff467819 */ /* 0x000fe20000011474 */
[----:B------:R1:W-:Y:S01]  /*5030*/  STL [R1+0x9c], R6 ;  /* 0x00009c0601007387 */ /* 0x0003e20000100800 */
[----:B------:R-:W-:Y:S01]  /*5040*/  IMAD R54, R54, R56, RZ ;  /* 0x0000003836367224 */ /* 0x000fe200078e02ff */
[-C--:B0-----:R-:W-:Y:S01]  /*5050*/  LEA.HI.X.SX32 R2, R8, R7.reuse, 0x1, P0 ;  /* 0x0000000708027211 */ /* 0x081fe200000f0eff */
[----:B--2---:R-:W-:Y:S01]  /*5060*/  IMAD R78, R78, 0x57, RZ ;  /* 0x000000574e4e7824 */ /* 0x004fe200078e02ff */
[-C--:B------:R-:W-:Y:S01]  /*5070*/  LEA.HI.X.SX32 R8, R9, R7.reuse, 0x1, P1 ;  /* 0x0000000709087211 */ /* 0x080fe200008f0eff */
[----:B------:R-:W-:Y:S01]  /*5080*/  UIADD3.64 UR14, UR4, 0x1fe, URZ ;  /* 0x000001fe040e7897 */ /* 0x000fe2000fffe03f */
[C---:B------:R-:W-:Y:S01]  /*5090*/  LOP3.LUT R9, R11.reuse, 0x50, RZ, 0x3c, !PT ;  /* 0x000000500b097812 */ /* 0x040fe200078e3cff */
[----:B------:R0:W-:Y:S01]  /*50a0*/  STL [R1+0x80], R2 ;  /* 0x0000800201007387 */ /* 0x0001e20000100800 */
[----:B------:R-:W-:Y:S01]  /*50b0*/  SHF.R.S32.HI R72, RZ, 0x1f, R118 ;  /* 0x0000001fff487819 */ /* 0x000fe20000011476 */
[----:B------:R-:W-:Y:S01]  /*50c0*/  UIADD3.64 UR10, UR4, 0x200, URZ ;  /* 0x00000200040a7897 */ /* 0x000fe2000fffe03f */
[-C--:B-1----:R-:W-:Y:S01]  /*50d0*/  LEA.HI.X.SX32 R6, R10, R7.reuse, 0x1, P2 ;  /* 0x000000070a067211 */ /* 0x082fe200010f0eff */
[----:B------:R1:W-:Y:S01]  /*50e0*/  STL [R1+0x88], R8 ;  /* 0x0000880801007387 */ /* 0x0003e20000100800 */
[----:B------:R-:W-:Y:S01]  /*50f0*/  LOP3.LUT R10, R11, 0x60, RZ, 0x3c, !PT ;  /* 0x000000600b0a7812 */ /* 0x000fe200078e3cff */
[----:B------:R-:W-:Y:S01]  /*5100*/  UIADD3.64 UR14, UR4, 0x202, URZ ;  /* 0x00000202040e7897 */ /* 0x000fe2000fffe03f */
[----:B------:R-:W-:Y:S01]  /*5110*/  SHF.R.S32.HI R74, RZ, 0x1f, R249 ;  /* 0x0000001fff4a7819 */ /* 0x000fe200000114f9 */
[----:B------:R2:W-:Y:S01]  /*5120*/  STL [R1+0x90], R6 ;  /* 0x0000900601007387 */ /* 0x0005e20000100800 */
[----:B------:R-:W-:Y:S01]  /*5130*/  SHF.R.S32.HI R76, RZ, 0x1f, R251 ;  /* 0x0000001fff4c7819 */ /* 0x000fe200000114fb */
[----:B------:R-:W-:Y:S01]  /*5140*/  UIADD3.64 UR10, UR4, 0x204, URZ ;  /* 0x00000204040a7897 */ /* 0x000fe2000fffe03f */
[----:B0-----:R-:W-:Y:S01]  /*5150*/  LEA.HI.X.SX32 R2, R12, R7, 0x1, P3 ;  /* 0x000000070c027211 */ /* 0x001fe200018f0eff */
[----:B------:R-:W-:Y:S01]  /*5160*/  UIADD3.64 UR14, UR4, 0x3fe, URZ ;  /* 0x000003fe040e7897 */ /* 0x000fe2000fffe03f */
[-C--:B------:R-:W-:Y:S01]  /*5170*/  IADD3 R7, P6, R55, R4.reuse, RZ ;  /* 0x0000000437077210 */ /* 0x080fe20007fde0ff */
[----:B------:R-:W-:Y:S01]  /*5180*/  UIADD3.64 UR10, UR4, 0x400, URZ ;  /* 0x00000400040a7897 */ /* 0x000fe2000fffe03f */
[----:B-1----:R-:W-:Y:S01]  /*5190*/  LOP3.LUT R8, R11, 0x40, RZ, 0x3c, !PT ;  /* 0x000000400b087812 */ /* 0x002fe200078e3cff */
[----:B------:R0:W-:Y:S01]  /*51a0*/  STL [R1+0x98], R2 ;  /* 0x0000980201007387 */ /* 0x0001e20000100800 */
[----:B------:R-:W-:Y:S01]  /*51b0*/  SHF.R.S32.HI R78, RZ, 0x1f, R78 ;  /* 0x0000001fff4e7819 */ /* 0x000fe2000001144e */
[----:B------:R-:W-:Y:S01]  /*51c0*/  UIADD3.64 UR14, UR4, 0x402, URZ ;  /* 0x00000402040e7897 */ /* 0x000fe2000fffe03f */
[-C--:B--2---:R-:W-:Y:S01]  /*51d0*/  IADD3 R6, P3, R15, R4.reuse, RZ ;  /* 0x000000040f067210 */ /* 0x084fe20007f7e0ff */
[----:B------:R1:W-:Y:S01]  /*51e0*/  STL [R1+0x5e0], R7 ;  /* 0x0005e00701007387 */ /* 0x0003e20000100800 */
[----:B------:R-:W-:Y:S01]  /*51f0*/  SHF.R.S32.HI R102, RZ, 0x1f, R102 ;  /* 0x0000001fff667819 */ /* 0x000fe20000011466 */
[----:B------:R-:W-:Y:S01]  /*5200*/  UIADD3.64 UR10, UR4, 0x404, URZ ;  /* 0x00000404040a7897 */ /* 0x000fe2000fffe03f */
[----:B------:R-:W-:Y:S01]  /*5210*/  SHF.R.S32.HI R104, RZ, 0x1f, R104 ;  /* 0x0000001fff687819 */ /* 0x000fe20000011468 */
[----:B------:R-:W-:Y:S01]  /*5220*/  UIADD3.64 UR14, UR4, 0x5fe, URZ ;  /* 0x000005fe040e7897 */ /* 0x000fe2000fffe03f */
[----:B------:R-:W-:Y:S01]  /*5230*/  SHF.R.S32.HI R106, RZ, 0x1f, R106 ;  /* 0x0000001fff6a7819 */ /* 0x000fe2000001146a */
[----:B------:R-:W-:Y:S01]  /*5240*/  UIADD3.64 UR10, UR4, 0x600, URZ ;  /* 0x00000600040a7897 */ /* 0x000fe2000fffe03f */
[----:B0-----:R-:W-:Y:S01]  /*5250*/  IADD3 R2, P5, R14, R4, RZ ;  /* 0x000000040e027210 */ /* 0x001fe20007fbe0ff */
[----:B------:R-:W-:Y:S01]  /*5260*/  UIADD3.64 UR14, UR4, 0x602, URZ ;  /* 0x00000602040e7897 */ /* 0x000fe2000fffe03f */
[----:B------:R-:W-:-:S02]  /*5270*/  SHF.R.S32.HI R108, RZ, 0x1f, R108 ;  /* 0x0000001fff6c7819 */ /* 0x000fc4000001146c */
[----:B------:R-:W-:Y:S02]  /*5280*/  CS2R R100, SRZ ;  /* 0x0000000000647805 */ /* 0x000fe4000001ff00 */
[-C--:B-1----:R-:W-:Y:S01]  /*5290*/  IADD3 R7, P2, R16, R4.reuse, RZ ;  /* 0x0000000410077210 */ /* 0x082fe20007f5e0ff */
[----:B------:R0:W-:Y:S01]  /*52a0*/  STL [R1+0x5e8], R2 ;  /* 0x0005e80201007387 */ /* 0x0001e20000100800 */
[----:B------:R-:W-:Y:S02]  /*52b0*/  UIADD3.64 UR8, UR4, 0x2, URZ ;  /* 0x0000000204087897 */ /* 0x000fe4000fffe03f */
[----:B------:R-:W-:Y:S01]  /*52c0*/  UIADD3.64 UR12, UR4, 0x4, URZ ;  /* 0x00000004040c7897 */ /* 0x000fe2000fffe03f */
[----:B------:R1:W-:Y:S04]  /*52d0*/  STL [R1+0x5f0], R6 ;  /* 0x0005f00601007387 */ /* 0x0003e80000100800 */
[----:B------:R2:W-:Y:S01]  /*52e0*/  STL [R1+0x5f8], R7 ;  /* 0x0005f80701007387 */ /* 0x0005e20000100800 */
[----:B0-----:R-:W-:-:S02]  /*52f0*/  IADD3 R2, P1, R17, R4, RZ ;  /* 0x0000000411027210 */ /* 0x001fc40007f3e0ff */
[----:B-1----:R-:W-:-:S03]  /*5300*/  IADD3 R6, P0, R18, R4, RZ ;  /* 0x0000000412067210 */ /* 0x002fc60007f1e0ff */
[----:B------:R0:W-:Y:S01]  /*5310*/  STL [R1+0x600], R2 ;  /* 0x0006000201007387 */ /* 0x0001e20000100800 */
[----:B--2---:R-:W-:-:S03]  /*5320*/  IADD3 R7, P4, R19, R4, RZ ;  /* 0x0000000413077210 */ /* 0x004fc60007f9e0ff */
[----:B------:R1:W-:Y:S04]  /*5330*/  STL [R1+0x608], R6 ;  /* 0x0006080601007387 */ /* 0x0003e80000100800 */
[----:B------:R2:W-:Y:S01]  /*5340*/  STL [R1+0x610], R7 ;  /* 0x0006100701007387 */ /* 0x0005e20000100800 */
[----:B0-----:R-:W-:Y:S02]  /*5350*/  LEA.HI.X.SX32 R2, R55, R5, 0x1, P6 ;  /* 0x0000000537027211 */ /* 0x001fe400030f0eff */
[----:B-1----:R-:W-:-:S03]  /*5360*/  IADD3 R6, P6, R20, R4, RZ ;  /* 0x0000000414067210 */ /* 0x002fc60007fde0ff */
[----:B------:R0:W-:Y:S01]  /*5370*/  STL [R1+0x5dc], R2 ;  /* 0x0005dc0201007387 */ /* 0x0001e20000100800 */
[----:B--2---:R-:W-:-:S03]  /*5380*/  LEA.HI.X.SX32 R7, R14, R5, 0x1, P5 ;  /* 0x000000050e077211 */ /* 0x004fc600028f0eff */
[----:B------:R1:W-:Y:S04]  /*5390*/  STL [R1+0x618], R6 ;  /* 0x0006180601007387 */ /* 0x0003e80000100800 */
[----:B------:R2:W-:Y:S01]  /*53a0*/  STL [R1+0x5e4], R7 ;  /* 0x0005e40701007387 */ /* 0x0005e20000100800 */
[----:B0-----:R-:W-:Y:S02]  /*53b0*/  IADD3 R2, P5, R21, R4, RZ ;  /* 0x0000000415027210 */ /* 0x001fe40007fbe0ff */
[----:B-1----:R-:W-:-:S03]  /*53c0*/  LEA.HI.X.SX32 R6, R15, R5, 0x1, P3 ;  /* 0x000000050f067211 */ /* 0x002fc600018f0eff */
        /* <DEDUP_REMOVED lines=37> */
[----:B------:R-:W1:Y:S01]  /*5620*/  LDC R24, c[0x0][0x238] ;  /* 0x00008e00ff187b82 */ /* 0x000e620000000800 */
[-C--:B--2---:R-:W-:Y:S02]  /*5630*/  IADD3 R7, P1, R31, R4.reuse, RZ ;  /* 0x000000041f077210 */ /* 0x084fe40007f3e0ff */
[----:B------:R2:W-:Y:S04]  /*5640*/  STL [R1+0x634], R6 ;  /* 0x0006340601007387 */ /* 0x0005e80000100800 */
[----:B------:R3:W-:Y:S01]  /*5650*/  STL [R1+0x670], R7 ;  /* 0x0006700701007387 */ /* 0x0007e20000100800 */
[----:B0-----:R-:W-:Y:S02]  /*5660*/  LEA.HI.X.SX32 R2, R25, R5, 0x1, P0 ;  /* 0x0000000519027211 */ /* 0x001fe400000f0eff */
[----:B--2---:R-:W-:-:S03]  /*5670*/  IADD3 R6, P0, R32, R4, RZ ;  /* 0x0000000420067210 */ /* 0x004fc60007f1e0ff */
[----:B------:R0:W-:Y:S01]  /*5680*/  STL [R1+0x63c], R2 ;  /* 0x00063c0201007387 */ /* 0x0001e20000100800 */
[----:B---3--:R-:W-:-:S03]  /*5690*/  LEA.HI.X.SX32 R7, R26, R5, 0x1, P4 ;  /* 0x000000051a077211 */ /* 0x008fc600020f0eff */
[----:B------:R2:W-:Y:S01]  /*56a0*/  STL [R1+0x678], R6 ;  /* 0x0006780601007387 */ /* 0x0005e20000100800 */
[----:B------:R-:W3:Y:S03]  /*56b0*/  LDC R26, c[0x0][0x238] ;  /* 0x00008e00ff1a7b82 */ /* 0x000ee60000000800 */
[----:B------:R4:W-:Y:S01]  /*56c0*/  STL [R1+0x644], R7 ;  /* 0x0006440701007387 */ /* 0x0009e20000100800 */
[----:B0-----:R-:W-:Y:S02]  /*56d0*/  IADD3 R2, P4, R33, R4, RZ ;  /* 0x0000000421027210 */ /* 0x001fe40007f9e0ff */
[----:B--2---:R-:W-:-:S03]  /*56e0*/  LEA.HI.X.SX32 R6, R27, R5, 0x1, P6 ;  /* 0x000000051b067211 */ /* 0x004fc600030f0eff */
[----:B------:R0:W-:Y:S01]  /*56f0*/  STL [R1+0x680], R2 ;  /* 0x0006800201007387 */ /* 0x0001e20000100800 */
[----:B------:R-:W2:Y:S01]  /*5700*/  LDC R27, c[0x0][0x238] ;  /* 0x00008e00ff1b7b82 */ /* 0x000ea20000000800 */
[-C--:B----4-:R-:W-:Y:S02]  /*5710*/  IADD3 R7, P6, R34, R4.reuse, RZ ;  /* 0x0000000422077210 */ /* 0x090fe40007fde0ff */
[----:B------:R4:W-:Y:S04]  /*5720*/  STL [R1+0x64c], R6 ;  /* 0x00064c0601007387 */ /* 0x0009e80000100800 */
[----:B------:R5:W-:Y:S01]  /*5730*/  STL [R1+0x688], R7 ;  /* 0x0006880701007387 */ /* 0x000be20000100800 */
[----:B0-----:R-:W-:Y:S02]  /*5740*/  LEA.HI.X.SX32 R2, R28, R5, 0x1, P5 ;  /* 0x000000051c027211 */ /* 0x001fe400028f0eff */
[----:B----4-:R-:W-:-:S03]  /*5750*/  IADD3 R6, P5, R35, R4, RZ ;  /* 0x0000000423067210 */ /* 0x010fc60007fbe0ff */
[----:B------:R0:W-:Y:S01]  /*5760*/  STL [R1+0x654], R2 ;  /* 0x0006540201007387 */ /* 0x0001e20000100800 */
[----:B-----5:R-:W-:-:S03]  /*5770*/  LEA.HI.X.SX32 R7, R29, R5, 0x1, P3 ;  /* 0x000000051d077211 */ /* 0x020fc600018f0eff */
[----:B------:R4:W-:Y:S01]  /*5780*/  STL [R1+0x690], R6 ;  /* 0x0006900601007387 */ /* 0x0009e20000100800 */
[----:B------:R-:W5:Y:S03]  /*5790*/  LDC R29, c[0x0][0x238] ;  /* 0x00008e00ff1d7b82 */ /* 0x000f660000000800 */
[----:B------:R1:W-:Y:S01]  /*57a0*/  STL [R1+0x65c], R7 ;  /* 0x00065c0701007387 */ /* 0x0003e20000100800 */
[----:B0-----:R-:W-:Y:S02]  /*57b0*/  IADD3 R2, P3, R36, R4, RZ ;  /* 0x0000000424027210 */ /* 0x001fe40007f7e0ff */
[----:B----4-:R-:W-:-:S03]  /*57c0*/  LEA.HI.X.SX32 R6, R30, R5, 0x1, P2 ;  /* 0x000000051e067211 */ /* 0x010fc600010f0eff */
[----:B------:R0:W-:Y:S01]  /*57d0*/  STL [R1+0x698], R2 ;  /* 0x0006980201007387 */ /* 0x0001e20000100800 */
[----:B-1----:R-:W-:-:S03]  /*57e0*/  IADD3 R7, P2, R38, R4, RZ ;  /* 0x0000000426077210 */ /* 0x002fc60007f5e0ff */
[----:B------:R1:W-:Y:S04]  /*57f0*/  STL [R1+0x664], R6 ;  /* 0x0006640601007387 */ /* 0x0003e80000100800 */
[----:B------:R4:W-:Y:S01]  /*5800*/  STL [R1+0x6a0], R7 ;  /* 0x0006a00701007387 */ /* 0x0009e20000100800 */
[-C--:B0-----:R-:W-:Y:S02]  /*5810*/  LEA.HI.X.SX32 R2, R31, R5.reuse, 0x1, P1 ;  /* 0x000000051f027211 */ /* 0x081fe400008f0eff */
[----:B------:R-:W0:Y:S01]  /*5820*/  LDC R31, c[0x0][0x238] ;  /* 0x00008e00ff1f7b82 */ /* 0x000e220000000800 */
[----:B-1----:R-:W-:Y:S02]  /*5830*/  IADD3 R6, P1, R37, R4, RZ ;  /* 0x0000000425067210 */ /* 0x002fe40007f3e0ff */
[----:B------:R1:W-:Y:S01]  /*5840*/  STL [R1+0x66c], R2 ;  /* 0x00066c0201007387 */ /* 0x0003e20000100800 */
[----:B----4-:R-:W-:-:S03]  /*5850*/  LEA.HI.X.SX32 R7, R32, R5, 0x1, P0 ;  /* 0x0000000520077211 */ /* 0x010fc600000f0eff */
[----:B------:R4:W-:Y:S04]  /*5860*/  STL [R1+0x6a8], R6 ;  /* 0x0006a80601007387 */ /* 0x0009e80000100800 */
[----:B------:R3:W-:Y:S01]  /*5870*/  STL [R1+0x674], R7 ;  /* 0x0006740701007387 */ /* 0x0007e20000100800 */
[----:B-1----:R-:W-:Y:S02]  /*5880*/  IADD3 R2, P0, R39, R4, RZ ;  /* 0x0000000427027210 */ /* 0x002fe40007f1e0ff */
[----:B----4-:R-:W-:-:S03]  /*5890*/  LEA.HI.X.SX32 R6, R33, R5, 0x1, P4 ;  /* 0x0000000521067211 */ /* 0x010fc600020f0eff */
[----:B------:R1:W-:Y:S01]  /*58a0*/  STL [R1+0x1690], R2 ;  /* 0x0016900201007387 */ /* 0x0003e20000100800 */
[----:B------:R-:W4:Y:S01]  /*58b0*/  LDC R33, c[0x0][0x238] ;  /* 0x00008e00ff217b82 */ /* 0x000f220000000800 */
[-C--:B---3--:R-:W-:Y:S02]  /*58c0*/  IADD3 R7, P4, R40, R4.reuse, RZ ;  /* 0x0000000428077210 */ /* 0x088fe40007f9e0ff */
[----:B------:R3:W-:Y:S04]  /*58d0*/  STL [R1+0x67c], R6 ;  /* 0x00067c0601007387 */ /* 0x0007e80000100800 */
[----:B------:R2:W-:Y:S01]  /*58e0*/  STL [R1+0x1698], R7 ;  /* 0x0016980701007387 */ /* 0x0005e20000100800 */
[----:B-1----:R-:W-:Y:S02]  /*58f0*/  LEA.HI.X.SX32 R2, R34, R5, 0x1, P6 ;  /* 0x0000000522027211 */ /* 0x002fe400030f0eff */
[----:B------:R-:W1:Y:S01]  /*5900*/  LDC R34, c[0x0][0x238] ;  /* 0x00008e00ff227b82 */ /* 0x000e620000000800 */
[----:B---3--:R-:W-:-:S02]  /*5910*/  IADD3 R6, P6, R41, R4, RZ ;  /* 0x0000000429067210 */ /* 0x008fc40007fde0ff */
[----:B------:R3:W-:Y:S01]  /*5920*/  STL [R1+0x684], R2 ;  /* 0x0006840201007387 */ /* 0x0007e20000100800 */
[----:B--2---:R-:W-:-:S03]  /*5930*/  LEA.HI.X.SX32 R7, R35, R5, 0x1, P5 ;  /* 0x0000000523077211 */ /* 0x004fc600028f0eff */
[----:B------:R2:W-:Y:S04]  /*5940*/  STL [R1+0x16a0], R6 ;  /* 0x0016a00601007387 */ /* 0x0005e80000100800 */
[----:B------:R5:W-:Y:S01]  /*5950*/  STL [R1+0x68c], R7 ;  /* 0x00068c0701007387 */ /* 0x000be20000100800 */
[----:B---3--:R-:W-:Y:S02]  /*5960*/  IADD3 R2, P5, R42, R4, RZ ;  /* 0x000000042a027210 */ /* 0x008fe40007fbe0ff */
[----:B--2---:R-:W-:-:S03]  /*5970*/  LEA.HI.X.SX32 R6, R36, R5, 0x1, P3 ;  /* 0x0000000524067211 */ /* 0x004fc600018f0eff */
[----:B------:R2:W-:Y:S01]  /*5980*/  STL [R1+0x16a8], R2 ;  /* 0x0016a80201007387 */ /* 0x0005e20000100800 */
[----:B------:R-:W3:Y:S01]  /*5990*/  LDC R36, c[0x0][0x238] ;  /* 0x00008e00ff247b82 */ /* 0x000ee20000000800 */
[-C--:B-----5:R-:W-:Y:S02]  /*59a0*/  IADD3 R7, P3, R43, R4.reuse, RZ ;  /* 0x000000042b077210 */ /* 0x0a0fe40007f7e0ff */
[----:B------:R5:W-:Y:S04]  /*59b0*/  STL [R1+0x694], R6 ;  /* 0x0006940601007387 */ /* 0x000be80000100800 */
[----:B------:R0:W-:Y:S01]  /*59c0*/  STL [R1+0x16b0], R7 ;  /* 0x0016b00701007387 */ /* 0x0001e20000100800 */
[----:B--2---:R-:W-:Y:S02]  /*59d0*/  LEA.HI.X.SX32 R2, R38, R5, 0x1, P2 ;  /* 0x0000000526027211 */ /* 0x004fe400010f0eff */
[----:B------:R-:W2:Y:S01]  /*59e0*/  LDC R38, c[0x0][0x238] ;  /* 0x00008e00ff267b82 */ /* 0x000ea20000000800 */
[----:B-----5:R-:W-:-:S02]  /*59f0*/  IADD3 R6, P2, R44, R4, RZ ;  /* 0x000000042c067210 */ /* 0x020fc40007f5e0ff */
[----:B------:R5:W-:Y:S01]  /*5a00*/  STL [R1+0x69c], R2 ;  /* 0x00069c0201007387 */ /* 0x000be20000100800 */
[----:B0-----:R-:W-:-:S03]  /*5a10*/  LEA.HI.X.SX32 R7, R37, R5, 0x1, P1 ;  /* 0x0000000525077211 */ /* 0x001fc600008f0eff */
[----:B------:R0:W-:Y:S04]  /*5a20*/  STL [R1+0x16b8], R6 ;  /* 0x0016b80601007387 */ /* 0x0001e80000100800 */
[----:B------:R4:W-:Y:S01]  /*5a30*/  STL [R1+0x6a4], R7 ;  /* 0x0006a40701007387 */ /* 0x0009e20000100800 */
[----:B-----5:R-:W-:Y:S02]  /*5a40*/  IADD3 R2, P1, R45, R4, RZ ;  /* 0x000000042d027210 */ /* 0x020fe40007f3e0ff */
[----:B0-----:R-:W-:-:S03]  /*5a50*/  LEA.HI.X.SX32 R6, R39, R5, 0x1, P0 ;  /* 0x0000000527067211 */ /* 0x001fc600000f0eff */
[----:B------:R0:W-:Y:S01]  /*5a60*/  STL [R1+0x16c0], R2 ;  /* 0x0016c00201007387 */ /* 0x0001e20000100800 */
[----:B----4-:R-:W-:-:S03]  /*5a70*/  IADD3 R7, P0, R46, R4, RZ ;  /* 0x000000042e077210 */ /* 0x010fc60007f1e0ff */
[----:B------:R4:W-:Y:S04]  /*5a80*/  STL [R1+0x6ac], R6 ;  /* 0x0006ac0601007387 */ /* 0x0009e80000100800 */
[----:B------:R5:W-:Y:S01]  /*5a90*/  STL [R1+0x16c8], R7 ;  /* 0x0016c80701007387 */ /* 0x000be20000100800 */
[----:B0-----:R-:W-:Y:S02]  /*5aa0*/  LEA.HI.X.SX32 R2, R40, R5, 0x1, P4 ;  /* 0x0000000528027211 */ /* 0x001fe400020f0eff */
[----:B----4-:R-:W-:-:S03]  /*5ab0*/  IADD3 R6, P4, R47, R4, RZ ;  /* 0x000000042f067210 */ /* 0x010fc60007f9e0ff */
[----:B------:R0:W-:Y:S01]  /*5ac0*/  STL [R1+0x1694], R2 ;  /* 0x0016940201007387 */ /* 0x0001e20000100800 */
[----:B-----5:R-:W-:-:S03]  /*5ad0*/  LEA.HI.X.SX32 R7, R41, R5, 0x1, P6 ;  /* 0x0000000529077211 */ /* 0x020fc600030f0eff */
[----:B------:R4:W-:Y:S04]  /*5ae0*/  STL [R1+0x16d0], R6 ;  /* 0x0016d00601007387 */ /* 0x0009e80000100800 */
[----:B------:R5:W-:Y:S01]  /*5af0*/  STL [R1+0x169c], R7 ;  /* 0x00169c0701007387 */ /* 0x000be20000100800 */
[----:B0-----:R-:W-:Y:S02]  /*5b00*/  IADD3 R2, P6, R48, R4, RZ ;  /* 0x0000000430027210 */ /* 0x001fe40007fde0ff */
[----:B----4-:R-:W-:-:S03]  /*5b10*/  LEA.HI.X.SX32 R6, R42, R5, 0x1, P5 ;  /* 0x000000052a067211 */ /* 0x010fc600028f0eff */
[----:B------:R0:W-:Y:S01]  /*5b20*/  STL [R1+0x16d8], R2 ;  /* 0x0016d80201007387 */ /* 0x0001e20000100800 */
[----:B-----5:R-:W-:-:S03]  /*5b30*/  IADD3 R7, P5, R49, R4, RZ ;  /* 0x0000000431077210 */ /* 0x020fc60007fbe0ff */
        /* <DEDUP_REMOVED lines=71> */
[----:B------:R-:W-:Y:S02]  /*5fb0*/  SHF.R.S32.HI R69, RZ, 0x1f, R114 ;  /* 0x0000001fff457819 */ /* 0x000fe40000011472 */
[-C--:B-----5:R-:W-:Y:S01]  /*5fc0*/  IADD3 R7, P0, R83, R4.reuse, RZ ;  /* 0x0000000453077210 */ /* 0x0a0fe20007f1e0ff */
        /* <DEDUP_REMOVED lines=24> */
[----:B------:R-:W4:Y:S01]  /*6150*/  LDC R81, c[0x0][0x238] ;  /* 0x00008e00ff517b82 */ /* 0x000f220000000800 */
[-C--:B-1----:R-:W-:Y:S02]  /*6160*/  IADD3 R7, P1, R95, R4.reuse, RZ ;  /* 0x000000045f077210 */ /* 0x082fe40007f3e0ff */
[----:B------:R1:W-:Y:S04]  /*6170*/  STL [R1+0x1764], R6 ;  /* 0x0017640601007387 */ /* 0x0003e80000100800 */
[----:B------:R3:W-:Y:S01]  /*6180*/  STL [R1+0x17a0], R7 ;  /* 0x0017a00701007387 */ /* 0x0007e20000100800 */
[----:B0-----:R-:W-:Y:S02]  /*6190*/  LEA.HI.X.SX32 R2, R83, R5, 0x1, P0 ;  /* 0x0000000553027211 */ /* 0x001fe400000f0eff */
[----:B------:R-:W0:Y:S01]  /*61a0*/  LDC R83, c[0x0][0x238] ;  /* 0x00008e00ff537b82 */ /* 0x000e220000000800 */
[----:B-1----:R-:W-:-:S02]  /*61b0*/  IADD3 R6, P0, R97, R4, RZ ;  /* 0x0000000461067210 */ /* 0x002fc40007f1e0ff */
[----:B------:R1:W-:Y:S01]  /*61c0*/  STL [R1+0x176c], R2 ;  /* 0x00176c0201007387 */ /* 0x0003e20000100800 */
[----:B-----5:R-:W-:Y:S01]  /*61d0*/  IMAD R79, R79, 0x56, RZ ;  /* 0x000000564f4f7824 */ /* 0x020fe200078e02ff */
[-C--:B---3--:R-:W-:Y:S02]  /*61e0*/  LEA.HI.X.SX32 R7, R85, R5.reuse, 0x1, P4 ;  /* 0x0000000555077211 */ /* 0x088fe400020f0eff */
[----:B------:R3:W-:Y:S01]  /*61f0*/  STL [R1+0x17a8], R6 ;  /* 0x0017a80601007387 */ /* 0x0007e20000100800 */
[----:B------:R-:W5:Y:S01]  /*6200*/  LDC R85, c[0x0][0x238] ;  /* 0x00008e00ff557b82 */ /* 0x000f620000000800 */
[----:B------:R-:W-:Y:S02]  /*6210*/  SHF.R.S32.HI R79, RZ, 0x1f, R79 ;  /* 0x0000001fff4f7819 */ /* 0x000fe4000001144f */
[----:B------:R2:W-:Y:S01]  /*6220*/  STL [R1+0x1774], R7 ;  /* 0x0017740701007387 */ /* 0x0005e20000100800 */
[----:B-1----:R-:W-:Y:S01]  /*6230*/  IADD3 R2, P4, R99, R4, RZ ;  /* 0x0000000463027210 */ /* 0x002fe20007f9e0ff */
[----:B----4-:R-:W-:Y:S01]  /*6240*/  IMAD R81, R81, 0x55, RZ ;  /* 0x0000005551517824 */ /* 0x010fe200078e02ff */
[----:B---3--:R-:W-:-:S03]  /*6250*/  LEA.HI.X.SX32 R6, R87, R5, 0x1, P6 ;  /* 0x0000000557067211 */ /* 0x008fc600030f0eff */
[----:B------:R1:W-:Y:S01]  /*6260*/  STL [R1+0x17b0], R2 ;  /* 0x0017b00201007387 */ /* 0x0003e20000100800 */
[----:B------:R-:W-:Y:S01]  /*6270*/  IADD3 R4, P6, R54, R4, RZ ;  /* 0x0000000436047210 */ /* 0x000fe20007fde0ff */
[----:B------:R-:W3:Y:S01]  /*6280*/  LDC R87, c[0x0][0x238] ;  /* 0x00008e00ff577b82 */ /* 0x000ee20000000800 */
[----:B--2---:R-:W-:Y:S01]  /*6290*/  LOP3.LUT R7, R11, 0x30, RZ, 0x3c, !PT ;  /* 0x000000300b077812 */ /* 0x004fe200078e3cff */
[----:B------:R2:W-:Y:S01]  /*62a0*/  STL [R1+0x177c], R6 ;  /* 0x00177c0601007387 */ /* 0x0005e20000100800 */
[----:B------:R-:W-:Y:S01]  /*62b0*/  SHF.R.S32.HI R81, RZ, 0x1f, R81 ;  /* 0x0000001fff517819 */ /* 0x000fe20000011451 */
[----:B0-----:R-:W-:Y:S02]  /*62c0*/  IMAD R83, R83, 0x54, RZ ;  /* 0x0000005453537824 */ /* 0x001fe400078e02ff */
[----:B------:R0:W-:Y:S01]  /*62d0*/  STL [R1+0x17b8], R4 ;  /* 0x0017b80401007387 */ /* 0x0001e20000100800 */
[----:B-1----:R-:W-:Y:S01]  /*62e0*/  LEA.HI.X.SX32 R2, R89, R5, 0x1, P5 ;  /* 0x0000000559027211 */ /* 0x002fe200028f0eff */
[----:B------:R-:W-:Y:S01]  /*62f0*/  UIADD3.64 UR10, UR4, 0x604, URZ ;  /* 0x00000604040a7897 */ /* 0x000fe2000fffe03f */
[----:B------:R-:W-:-:S02]  /*6300*/  SHF.R.S32.HI R83, RZ, 0x1f, R83 ;  /* 0x0000001fff537819 */ /* 0x000fc40000011453 */
[----:B------:R-:W-:Y:S02]  /*6310*/  CS2R R88, SRZ ;  /* 0x0000000000587805 */ /* 0x000fe4000001ff00 */
[-C--:B--2---:R-:W-:Y:S01]  /*6320*/  LEA.HI.X.SX32 R6, R91, R5.reuse, 0x1, P3 ;  /* 0x000000055b067211 */ /* 0x084fe200018f0eff */
[----:B------:R1:W-:Y:S01]  /*6330*/  STL [R1+0x1784], R2 ;  /* 0x0017840201007387 */ /* 0x0003e20000100800 */
[----:B-----5:R-:W-:Y:S01]  /*6340*/  IMAD R85, R85, 0x53, RZ ;  /* 0x0000005355557824 */ /* 0x020fe200078e02ff */
[----:B------:R-:W-:Y:S02]  /*6350*/  CS2R R90, SRZ ;  /* 0x00000000005a7805 */ /* 0x000fe4000001ff00 */
[-C--:B0-----:R-:W-:Y:S01]  /*6360*/  LEA.HI.X.SX32 R4, R93, R5.reuse, 0x1, P2 ;  /* 0x000000055d047211 */ /* 0x081fe200010f0eff */
[----:B------:R0:W-:Y:S01]  /*6370*/  STL [R1+0x178c], R6 ;  /* 0x00178c0601007387 */ /* 0x0001e20000100800 */
[----:B------:R-:W-:Y:S02]  /*6380*/  CS2R R92, SRZ ;  /* 0x00000000005c7805 */ /* 0x000fe4000001ff00 */
[----:B------:R-:W-:Y:S01]  /*6390*/  SHF.R.S32.HI R85, RZ, 0x1f, R85 ;  /* 0x0000001fff557819 */ /* 0x000fe20000011455 */
[----:B------:R2:W-:Y:S01]  /*63a0*/  STL [R1+0x1794], R4 ;  /* 0x0017940401007387 */ /* 0x0005e20000100800 */
[----:B-1----:R-:W-:Y:S01]  /*63b0*/  LEA.HI.X.SX32 R2, R95, R5, 0x1, P1 ;  /* 0x000000055f027211 */ /* 0x002fe200008f0eff */
[----:B---3--:R-:W-:Y:S01]  /*63c0*/  IMAD R87, R87, 0x52, RZ ;  /* 0x0000005257577824 */ /* 0x008fe200078e02ff */
[----:B------:R-:W-:-:S02]  /*63d0*/  CS2R R94, SRZ ;  /* 0x00000000005e7805 */ /* 0x000fc4000001ff00 */
[-C--:B0-----:R-:W-:Y:S01]  /*63e0*/  LEA.HI.X.SX32 R6, R97, R5.reuse, 0x1, P0 ;  /* 0x0000000561067211 */ /* 0x081fe200000f0eff */
[----:B------:R0:W-:Y:S01]  /*63f0*/  STL [R1+0x179c], R2 ;  /* 0x00179c0201007387 */ /* 0x0001e20000100800 */
[----:B------:R-:W-:Y:S02]  /*6400*/  SHF.R.S32.HI R87, RZ, 0x1f, R87 ;  /* 0x0000001fff577819 */ /* 0x000fe40000011457 */
[----:B------:R-:W-:Y:S02]  /*6410*/  CS2R R96, SRZ ;  /* 0x0000000000607805 */ /* 0x000fe4000001ff00 */
[----:B--2---:R-:W-:Y:S01]  /*6420*/  LEA.HI.X.SX32 R4, R99, R5, 0x1, P4 ;  /* 0x0000000563047211 */ /* 0x004fe200020f0eff */
[----:B------:R1:W-:Y:S01]  /*6430*/  STL [R1+0x17a4], R6 ;  /* 0x0017a40601007387 */ /* 0x0003e20000100800 */
[----:B------:R-:W-:-:S03]  /*6440*/  CS2R R98, SRZ ;  /* 0x0000000000627805 */ /* 0x000fc6000001ff00 */
[----:B------:R2:W-:Y:S01]  /*6450*/  STL [R1+0x17ac], R4 ;  /* 0x0017ac0401007387 */ /* 0x0005e20000100800 */
[----:B0-----:R-:W-:Y:S02]  /*6460*/  LEA.HI.X.SX32 R2, R54, R5, 0x1, P6 ;  /* 0x0000000536027211 */ /* 0x001fe400030f0eff */
[C---:B------:R-:W-:Y:S02]  /*6470*/  LOP3.LUT R5, R11.reuse, 0x10, RZ, 0x3c, !PT ;  /* 0x000000100b057812 */ /* 0x040fe400078e3cff */
[----:B-1----:R-:W-:Y:S01]  /*6480*/  LOP3.LUT R6, R11, 0x20, RZ, 0x3c, !PT ;  /* 0x000000200b067812 */ /* 0x002fe200078e3cff */
[----:B------:R0:W-:Y:S01]  /*6490*/  STL [R1+0x17b4], R2 ;  /* 0x0017b40201007387 */ /* 0x0001e20000100800 */
[----:B--2---:R-:W1:Y:S03]  /*64a0*/  LDC R4, c[0x0][0x238] ;  /* 0x00008e00ff047b82 */ /* 0x004e660000000800 */
[----:B------:R2:W-:Y:S01]  /*64b0*/  STL [R1+0x17f8], R0 ;  /* 0x0017f80001007387 */ /* 0x0005e20000100800 */
[----:B------:R-:W-:-:S02]  /*64c0*/  IMAD.IADD R6, R86, 0x1, R6 ;  /* 0x0000000156067824 */ /* 0x000fc400078e0206 */
[----:B0-----:R-:W-:Y:S01]  /*64d0*/  IMAD.IADD R2, R11, 0x1, R86 ;  /* 0x000000010b027824 */ /* 0x001fe200078e0256 */
[----:B--2---:R-:W-:-:S04]  /*64e0*/  LOP3.LUT R0, R0, 0x70, RZ, 0xc0, !PT ;  /* 0x0000007000007812 */ /* 0x004fc800078ec0ff */
[----:B------:R0:W-:Y:S04]  /*64f0*/  STL [R1+0x17f4], R2 ;  /* 0x0017f40201007387 */ /* 0x0001e80000100800 */
[----:B------:R-:W-:Y:S01]  /*6500*/  STL [R1+0x5b8], RZ ;  /* 0x0005b8ff01007387 */ /* 0x000fe20000100800 */
[C---:B------:R-:W-:Y:S01]  /*6510*/  IMAD R0, R11.reuse, 0x80, R0 ;  /* 0x000000800b007824 */ /* 0x040fe200078e0200 */
[----:B------:R-:W-:Y:S02]  /*6520*/  LOP3.LUT R11, R11, 0x70, RZ, 0x3c, !PT ;  /* 0x000000700b0b7812 */ /* 0x000fe400078e3cff */
[----:B------:R-:W-:Y:S01]  /*6530*/  STL [R1], RZ ;  /* 0x000000ff01007387 */ /* 0x000fe20000100800 */
[----:B0-----:R-:W-:-:S03]  /*6540*/  IMAD.IADD R2, R86, 0x1, R5 ;  /* 0x0000000156027824 */ /* 0x001fc600078e0205 */
[----:B------:R-:W-:Y:S01]  /*6550*/  STL [R1+0x4], RZ ;  /* 0x000004ff01007387 */ /* 0x000fe20000100800 */
[----:B------:R-:W-:Y:S02]  /*6560*/  IMAD.IADD R5, R86, 0x1, R7 ;  /* 0x0000000156057824 */ /* 0x000fe400078e0207 */
[C---:B-1----:R-:W-:Y:S01]  /*6570*/  IMAD R21, R4.reuse, 0x7f, RZ ;  /* 0x0000007f04157824 */ /* 0x042fe200078e02ff */
[----:B------:R-:W-:Y:S01]  /*6580*/  STL [R1+0x8], RZ ;  /* 0x000008ff01007387 */ /* 0x000fe20000100800 */
[C---:B------:R-:W-:Y:S02]  /*6590*/  IMAD R23, R4.reuse, 0x7e, RZ ;  /* 0x0000007e04177824 */ /* 0x040fe400078e02ff */
[C---:B------:R-:W-:Y:S01]  /*65a0*/  IMAD R25, R4.reuse, 0x7d, RZ ;  /* 0x0000007d04197824 */ /* 0x040fe200078e02ff */
[----:B------:R-:W-:Y:S01]  /*65b0*/  STL [R1+0xc], RZ ;  /* 0x00000cff01007387 */ /* 0x000fe20000100800 */
[C---:B------:R-:W-:Y:S01]  /*65c0*/  IMAD R28, R4.reuse, 0x7c, RZ ;  /* 0x0000007c041c7824 */ /* 0x040fe200078e02ff */
[----:B------:R-:W-:Y:S01]  /*65d0*/  SHF.R.S32.HI R12, RZ, 0x1f, R21 ;  /* 0x0000001fff0c7819 */ /* 0x000fe20000011415 */
        /* <DEDUP_REMOVED lines=58> */
[----:B------:R-:W-:Y:S01]  /*6980*/  IMAD R112, R4, 0x5d, RZ ;  /* 0x0000005d04707824 */ /* 0x000fe200078e02ff */
[----:B------:R-:W-:Y:S01]  /*6990*/  SHF.R.S32.HI R49, RZ, 0x1f, R75 ;  /* 0x0000001fff317819 */ /* 0x000fe2000001144b */
[----:B------:R-:W-:Y:S01]  /*69a0*/  IMAD R7, R34, 0x47, RZ ;  /* 0x0000004722077824 */ /* 0x000fe200078e02ff */
[----:B------:R-:W-:Y:S01]  /*69b0*/  STL [R1+0x4c], RZ ;  /* 0x00004cff01007387 */ /* 0x000fe20000100800 */
[----:B------:R-:W-:-:S02]  /*69c0*/  SHF.R.S32.HI R34, RZ, 0x1f, R57 ;  /* 0x0000001fff227819 */ /* 0x000fc40000011439 */
[----:B------:R-:W-:Y:S01]  /*69d0*/  SHF.R.S32.HI R51, RZ, 0x1f, R77 ;  /* 0x0000001fff337819 */ /* 0x000fe2000001144d */
[----:B------:R-:W-:Y:S01]  /*69e0*/  STL [R1+0x50], RZ ;  /* 0x000050ff01007387 */ /* 0x000fe20000100800 */
[----:B------:R-:W-:Y:S02]  /*69f0*/  SHF.R.S32.HI R248, RZ, 0x1f, R7 ;  /* 0x0000001ffff87819 */ /* 0x000fe40000011407 */
[----:B------:R-:W-:Y:S01]  /*6a00*/  LOP3.LUT R7, R0, 0x50, RZ, 0x3c, !PT ;  /* 0x0000005000077812 */ /* 0x000fe200078e3cff */
[----:B------:R-:W-:Y:S01]  /*6a10*/  STL [R1+0x54], RZ ;  /* 0x000054ff01007387 */ /* 0x000fe20000100800 */
[----:B------:R-:W-:Y:S02]  /*6a20*/  SHF.R.S32.HI R52, RZ, 0x1f, R80 ;  /* 0x0000001fff347819 */ /* 0x000fe40000011450 */
[----:B------:R-:W-:Y:S01]  /*6a30*/  SHF.R.S32.HI R54, RZ, 0x1f, R82 ;  /* 0x0000001fff367819 */ /* 0x000fe20000011452 */
[----:B------:R-:W-:Y:S01]  /*6a40*/  STL [R1+0x58], RZ ;  /* 0x000058ff01007387 */ /* 0x000fe20000100800 */
[----:B------:R-:W-:-:S02]  /*6a50*/  SHF.R.S32.HI R56, RZ, 0x1f, R84 ;  /* 0x0000001fff387819 */ /* 0x000fc40000011454 */
[----:B------:R-:W-:Y:S01]  /*6a60*/  SHF.R.S32.HI R60, RZ, 0x1f, R103 ;  /* 0x0000001fff3c7819 */ /* 0x000fe20000011467 */
[----:B------:R-:W-:Y:S01]  /*6a70*/  STL [R1+0x5c], RZ ;  /* 0x00005cff01007387 */ /* 0x000fe20000100800 */
[----:B------:R-:W-:Y:S02]  /*6a80*/  SHF.R.S32.HI R61, RZ, 0x1f, R105 ;  /* 0x0000001fff3d7819 */ /* 0x000fe40000011469 */
[----:B------:R-:W-:Y:S01]  /*6a90*/  SHF.R.S32.HI R63, RZ, 0x1f, R107 ;  /* 0x0000001fff3f7819 */ /* 0x000fe2000001146b */
[----:B------:R-:W-:Y:S01]  /*6aa0*/  STL [R1+0x60], RZ ;  /* 0x000060ff01007387 */ /* 0x000fe20000100800 */
[----:B------:R-:W-:Y:S02]  /*6ab0*/  SHF.R.S32.HI R65, RZ, 0x1f, R109 ;  /* 0x0000001fff417819 */ /* 0x000fe4000001146d */
[----:B------:R-:W-:Y:S01]  /*6ac0*/  SHF.R.S32.HI R67, RZ, 0x1f, R112 ;  /* 0x0000001fff437819 */ /* 0x000fe20000011470 */
[----:B------:R-:W-:Y:S04]  /*6ad0*/  STL [R1+0x64], RZ ;  /* 0x000064ff01007387 */ /* 0x000fe80000100800 */
[----:B------:R-:W-:Y:S04]  /*6ae0*/  STL [R1+0x68], RZ ;  /* 0x000068ff01007387 */ /* 0x000fe80000100800 */
[----:B------:R-:W-:Y:S04]  /*6af0*/  STL [R1+0x6c], RZ ;  /* 0x00006cff01007387 */ /* 0x000fe80000100800 */
[----:B------:R-:W-:Y:S04]  /*6b00*/  STL [R1+0x70], RZ ;  /* 0x000070ff01007387 */ /* 0x000fe80000100800 */
[----:B------:R-:W-:Y:S04]  /*6b10*/  STL [R1+0x74], RZ ;  /* 0x000074ff01007387 */ /* 0x000fe80000100800 */
[----:B------:R-:W-:Y:S04]  /*6b20*/  STL [R1+0x78], RZ ;  /* 0x000078ff01007387 */ /* 0x000fe80000100800 */
[----:B------:R-:W-:Y:S04]  /*6b30*/  STL [R1+0x7c], RZ ;  /* 0x00007cff01007387 */ /* 0x000fe80000100800 */
[----:B------:R0:W-:Y:S04]  /*6b40*/  STL [R1+0xbc], R2 ;  /* 0x0000bc0201007387 */ /* 0x0001e80000100800 */
[----:B------:R1:W-:Y:S04]  /*6b50*/  STL [R1+0xb8], R6 ;  /* 0x0000b80601007387 */ /* 0x0003e80000100800 */
[----:B------:R2:W-:Y:S01]  /*6b60*/  STL [R1+0xb4], R5 ;  /* 0x0000b40501007387 */ /* 0x0005e20000100800 */
[----:B0-----:R-:W-:-:S02]  /*6b70*/  IMAD.IADD R2, R86, 0x1, R8 ;  /* 0x0000000156027824 */ /* 0x001fc400078e0208 */
[----:B------:R-:W-:Y:S01]  /*6b80*/  IMAD R8, R33, 0x48, RZ ;  /* 0x0000004821087824 */ /* 0x000fe200078e02ff */
[----:B------:R-:W-:Y:S01]  /*6b90*/  SHF.R.S32.HI R33, RZ, 0x1f, R55 ;  /* 0x0000001fff217819 */ /* 0x000fe20000011437 */
[C---:B-1----:R-:W-:Y:S01]  /*6ba0*/  IMAD.IADD R6, R86.reuse, 0x1, R9 ;  /* 0x0000000156067824 */ /* 0x042fe200078e0209 */
[----:B------:R0:W-:Y:S01]  /*6bb0*/  STL [R1+0xb0], R2 ;  /* 0x0000b00201007387 */ /* 0x0001e20000100800 */
[----:B------:R-:W-:Y:S01]  /*6bc0*/  IMAD R9, R31, 0x49, RZ ;  /* 0x000000491f097824 */ /* 0x000fe200078e02ff */
[----:B------:R-:W-:Y:S01]  /*6bd0*/  SHF.R.S32.HI R119, RZ, 0x1f, R8 ;  /* 0x0000001fff777819 */ /* 0x000fe20000011408 */
[C---:B--2---:R-:W-:Y:S01]  /*6be0*/  IMAD.IADD R5, R86.reuse, 0x1, R10 ;  /* 0x0000000156057824 */ /* 0x044fe200078e020a */
[----:B------:R1:W-:Y:S01]  /*6bf0*/  STL [R1+0xac], R6 ;  /* 0x0000ac0601007387 */ /* 0x0003e20000100800 */
[----:B------:R-:W-:Y:S01]  /*6c00*/  IMAD R10, R29, 0x4a, RZ ;  /* 0x0000004a1d0a7824 */ /* 0x000fe200078e02ff */
[----:B------:R-:W-:Y:S02]  /*6c10*/  SHF.R.S32.HI R117, RZ, 0x1f, R9 ;  /* 0x0000001fff757819 */ /* 0x000fe40000011409 */
[----:B------:R2:W-:Y:S01]  /*6c20*/  STL [R1+0xa8], R5 ;  /* 0x0000a80501007387 */ /* 0x0005e20000100800 */
[----:B0-----:R-:W-:Y:S01]  /*6c30*/  IMAD.IADD R2, R86, 0x1, R11 ;  /* 0x0000000156027824 */ /* 0x001fe200078e020b */
[----:B------:R-:W-:Y:S01]  /*6c40*/  SHF.R.S32.HI R115, RZ, 0x1f, R10 ;  /* 0x0000001fff737819 */ /* 0x000fe2000001140a */
[----:B------:R-:W-:Y:S01]  /*6c50*/  IMAD R86, R4, 0x62, RZ ;  /* 0x0000006204567824 */ /* 0x000fe200078e02ff */
[----:B------:R-:W-:Y:S01]  /*6c60*/  LOP3.LUT R8, R0, 0x60, RZ, 0x3c, !PT ;  /* 0x0000006000087812 */ /* 0x000fe200078e3cff */
[----:B------:R-:W-:Y:S01]  /*6c70*/  IMAD R4, R24, 0x4d, RZ ;  /* 0x0000004d18047824 */ /* 0x000fe200078e02ff */
[----:B------:R0:W-:Y:S01]  /*6c80*/  STL [R1+0xa4], R2 ;  /* 0x0000a40201007387 */ /* 0x0001e20000100800 */
[----:B-1----:R-:W-:Y:S01]  /*6c90*/  IMAD R6, R36, 0x46, RZ ;  /* 0x0000004624067824 */ /* 0x002fe200078e02ff */
[----:B------:R-:W-:Y:S01]  /*6ca0*/  SHF.R.S32.HI R24, RZ, 0x1f, R44 ;  /* 0x0000001fff187819 */ /* 0x000fe2000001142c */
[----:B--2---:R-:W-:Y:S01]  /*6cb0*/  IMAD R5, R38, 0x45, RZ ;  /* 0x0000004526057824 */ /* 0x004fe200078e02ff */
[----:B------:R1:W-:Y:S01]  /*6cc0*/  STL [R1+0x17f0], R3 ;  /* 0x0017f00301007387 */ /* 0x0003e20000100800 */
[----:B------:R-:W-:Y:S01]  /*6cd0*/  SHF.R.S32.HI R110, RZ, 0x1f, R4 ;  /* 0x0000001fff6e7819 */ /* 0x000fe20000011404 */
[----:B------:R-:W-:Y:S01]  /*6ce0*/  IMAD R11, R27, 0x4b, RZ ;  /* 0x0000004b1b0b7824 */ /* 0x000fe200078e02ff */
[----:B------:R-:W-:Y:S01]  /*6cf0*/  LOP3.LUT R4, R0, 0x20, RZ, 0x3c, !PT ;  /* 0x0000002000047812 */ /* 0x000fe200078e3cff */
[----:B------:R-:W2:Y:S01]  /*6d00*/  LDL R9, [R1+0x17bc] ;  /* 0x0017bc0001097983 */ /* 0x000ea20000100800 */
[----:B------:R-:W-:Y:S01]  /*6d10*/  SHF.R.S32.HI R252, RZ, 0x1f, R5 ;  /* 0x0000001ffffc7819 */ /* 0x000fe20000011405 */
[----:B0-----:R-:W-:Y:S01]  /*6d20*/  IMAD R2, R26, 0x4c, RZ ;  /* 0x0000004c1a027824 */ /* 0x001fe200078e02ff */
[----:B------:R-:W-:-:S02]  /*6d30*/  LOP3.LUT R5, R0, 0x30, RZ, 0x3c, !PT ;  /* 0x0000003000057812 */ /* 0x000fc400078e3cff */
[----:B------:R-:W-:Y:S02]  /*6d40*/  SHF.R.S32.HI R250, RZ, 0x1f, R6 ;  /* 0x0000001ffffa7819 */ /* 0x000fe40000011406 */
[C---:B-1----:R-:W-:Y:S02]  /*6d50*/  LOP3.LUT R3, R0.reuse, 0x10, RZ, 0x3c, !PT ;  /* 0x0000001000037812 */ /* 0x042fe400078e3cff */
[----:B------:R-:W-:Y:S02]  /*6d60*/  SHF.R.S32.HI R111, RZ, 0x1f, R2 ;  /* 0x0000001fff6f7819 */ /* 0x000fe40000011402 */
[----:B------:R-:W-:Y:S01]  /*6d70*/  LOP3.LUT R6, R0, 0x40, RZ, 0x3c, !PT ;  /* 0x0000004000067812 */ /* 0x000fe200078e3cff */
[----:B------:R-:W3:Y:S01]  /*6d80*/  LDL R2, [R1+0x9c] ;  /* 0x00009c0001027983 */ /* 0x000ee20000100800 */
[----:B------:R-:W-:Y:S02]  /*6d90*/  SHF.R.S32.HI R113, RZ, 0x1f, R11 ;  /* 0x0000001fff717819 */ /* 0x000fe4000001140b */
[----:B------:R-:W-:-:S02]  /*6da0*/  SHF.R.S32.HI R26, RZ, 0x1f, R46 ;  /* 0x0000001fff1a7819 */ /* 0x000fc4000001142e */
[----:B------:R-:W-:Y:S02]  /*6db0*/  SHF.R.S32.HI R27, RZ, 0x1f, R48 ;  /* 0x0000001fff1b7819 */ /* 0x000fe40000011430 */
[----:B------:R-:W-:Y:S02]  /*6dc0*/  SHF.R.S32.HI R29, RZ, 0x1f, R50 ;  /* 0x0000001fff1d7819 */ /* 0x000fe40000011432 */
[----:B------:R-:W-:Y:S02]  /*6dd0*/  SHF.R.S32.HI R31, RZ, 0x1f, R53 ;  /* 0x0000001fff1f7819 */ /* 0x000fe40000011435 */
[----:B------:R-:W-:Y:S02]  /*6de0*/  SHF.R.S32.HI R36, RZ, 0x1f, R59 ;  /* 0x0000001fff247819 */ /* 0x000fe4000001143b */
[----:B------:R-:W-:Y:S02]  /*6df0*/  SHF.R.S32.HI R38, RZ, 0x1f, R62 ;  /* 0x0000001fff267819 */ /* 0x000fe4000001143e */
[----:B------:R-:W-:Y:S01]  /*6e00*/  SHF.R.S32.HI R58, RZ, 0x1f, R86 ;  /* 0x0000001fff3a7819 */ /* 0x000fe20000011456 */
[----:B--2---:R-:W-:-:S02]  /*6e10*/  IMAD.IADD R10, R9, 0x1, R0 ;  /* 0x00000001090a7824 */ /* 0x004fc400078e0200 */
[C---:B------:R-:W-:Y:S02]  /*6e20*/  IMAD.IADD R3, R9.reuse, 0x1, R3 ;  /* 0x0000000109037824 */ /* 0x040fe400078e0203 */
[C---:B------:R-:W-:Y:S01]  /*6e30*/  IMAD.IADD R4, R9.reuse, 0x1, R4 ;  /* 0x0000000109047824 */ /* 0x040fe200078e0204 */
[----:B------:R-:W-:Y:S01]  /*6e40*/  STL [R1+0x5d8], R10 ;  /* 0x0005d80a01007387 */ /* 0x000fe20000100800 */
[----:B------:R-:W-:-:S03]  /*6e50*/  IMAD.IADD R5, R9, 0x1, R5 ;  /* 0x0000000109057824 */ /* 0x000fc600078e0205 */
[----:B------:R0:W-:Y:S04]  /*6e60*/  STL [R1+0x5d4], R3 ;  /* 0x0005d40301007387 */ /* 0x0001e80000100800 */
[----:B0-----:R-:W2:Y:S04]  /*6e70*/  LDL R3, [R1+0x80] ;  /* 0x0000800001037983 */ /* 0x001ea80000100800 */
[----:B------:R0:W-:Y:S04]  /*6e80*/  STL [R1+0x5d0], R4 ;  /* 0x0005d00401007387 */ /* 0x0001e80000100800 */
[----:B------:R-:W4:Y:S04]  /*6e90*/  LDL R10, [R1+0x90] ;  /* 0x00009000010a7983 */ /* 0x000f280000100800 */
[----:B------:R-:W5:Y:S01]  /*6ea0*/  LDL R11, [R1+0x88] ;  /* 0x00008800010b7983 */ /* 0x000f620000100800 */
[----:B0-----:R-:W-:-:S03]  /*6eb0*/  IMAD.IADD R4, R9, 0x1, R6 ;  /* 0x0000000109047824 */ /* 0x001fc600078e0206 */
[----:B------:R0:W-:Y:S04]  /*6ec0*/  STL [R1+0x5cc], R5 ;  /* 0x0005cc0501007387 */ /* 0x0001e80000100800 */
[----:B------:R-:W2:Y:S01]  /*6ed0*/  LDL R6, [R1+0x98] ;  /* 0x0000980001067983 */ /* 0x000ea20000100800 */
[----:B0-----:R-:W-:-:S03]  /*6ee0*/  IMAD.IADD R5, R9, 0x1, R7 ;  /* 0x0000000109057824 */ /* 0x001fc600078e0207 */
[----:B------:R0:W-:Y:S01]  /*6ef0*/  STL [R1+0x5c8], R4 ;  /* 0x0005c80401007387 */ /* 0x0001e20000100800 */
[----:B------:R-:W-:-:S03]  /*6f00*/  IMAD.IADD R7, R9, 0x1, R8 ;  /* 0x0000000109077824 */ /* 0x000fc600078e0208 */
[----:B0-----:R-:W4:Y:S04]  /*6f10*/  LDL R4, [R1+0x94] ;  /* 0x0000940001047983 */ /* 0x001f280000100800 */
[----:B------:R0:W-:Y:S04]  /*6f20*/  STL [R1+0x5c4], R5 ;  /* 0x0005c40501007387 */ /* 0x0001e80000100800 */
[----:B------:R-:W5:Y:S04]  /*6f30*/  LDL R8, [R1+0x8c] ;  /* 0x00008c0001087983 */ /* 0x000f680000100800 */
[----:B0-----:R-:W2:Y:S01]  /*6f40*/  LDL R5, [R1+0x84] ;  /* 0x0000840001057983 */ /* 0x001ea20000100800 */
[----:B------:R-:W-:-:S05]  /*6f50*/  LOP3.LUT R0, R0, 0x70, RZ, 0x3c, !PT ;  /* 0x0000007000007812 */ /* 0x000fca00078e3cff */
[----:B------:R-:W-:Y:S01]  /*6f60*/  IMAD.IADD R0, R9, 0x1, R0 ;  /* 0x0000000109007824 */ /* 0x000fe200078e0200 */
[----:B------:R3:W-:Y:S04]  /*6f70*/  STL [R1+0x5c0], R7 ;  /* 0x0005c00701007387 */ /* 0x0007e80000100800 */
[----:B------:R4:W-:Y:S01]  /*6f80*/  STL [R1+0x5bc], R0 ;  /* 0x0005bc0001007387 */ /* 0x0009e20000100800 */
[----:B---3--:R-:W-:-:S05]  /*6f90*/  IADD3 R7, P3, R21, R2, RZ ;  /* 0x0000000215077210 */ /* 0x008fca0007f7e0ff */
[----:B------:R2:W-:Y:S01]  /*6fa0*/  STL [R1+0x6b4], R7 ;  /* 0x0006b40701007387 */ /* 0x0005e20000100800 */
[C---:B----4-:R-:W-:Y:S02]  /*6fb0*/  IADD3 R0, P2, R21.reuse, R4, RZ ;  /* 0x0000000415007210 */ /* 0x050fe40007f5e0ff */
[----:B-----5:R-:W-:-:S03]  /*6fc0*/  IADD3 R9, P1, R21, R8, RZ ;  /* 0x0000000815097210 */ /* 0x020fc60007f3e0ff */
[----:B------:R0:W-:Y:S04]  /*6fd0*/  STL [R1+0x6bc], R0 ;  /* 0x0006bc0001007387 */ /* 0x0001e80000100800 */
[----:B------:R1:W-:Y:S01]  /*6fe0*/  STL [R1+0x6c4], R9 ;  /* 0x0006c40901007387 */ /* 0x0003e20000100800 */
[----:B--2---:R-:W-:Y:S02]  /*6ff0*/  IADD3 R7, P0, R21, R5, RZ ;  /* 0x0000000515077210 */ /* 0x004fe40007f1e0ff */
[----:B------:R-:W2:Y:S01]  /*7000*/  LDC R21, c[0x0][0x238] ;  /* 0x00008e00ff157b82 */ /* 0x000ea20000000800 */
[C---:B0-----:R-:W-:Y:S02]  /*7010*/  IADD3 R0, P4, R23.reuse, R2, RZ ;  /* 0x0000000217007210 */ /* 0x041fe40007f9e0ff */
[----:B------:R0:W-:Y:S01]  /*7020*/  STL [R1+0x6cc], R7 ;  /* 0x0006cc0701007387 */ /* 0x0001e20000100800 */
[----:B-1----:R-:W-:-:S03]  /*7030*/  IADD3 R9, P6, R23, R4, RZ ;  /* 0x0000000417097210 */ /* 0x002fc60007fde0ff */
[----:B------:R1:W-:Y:S04]  /*7040*/  STL [R1+0x6d4], R0 ;  /* 0x0006d40001007387 */ /* 0x0003e80000100800 */
[----:B------:R3:W-:Y:S01]  /*7050*/  STL [R1+0x6dc], R9 ;  /* 0x0006dc0901007387 */ /* 0x0007e20000100800 */
[----:B0-----:R-:W-:Y:S01]  /*7060*/  IADD3 R7, P5, R23, R8, RZ ;  /* 0x0000000817077210 */ /* 0x001fe20007fbe0ff */
[----:B-1----:R-:W-:-:S04]  /*7070*/  IMAD.X R0, R12, 0x1, R6, P3 ;  /* 0x000000010c007824 */ /* 0x002fc800018e0606 */
[----:B------:R0:W-:Y:S01]  /*7080*/  STL [R1+0x6e4], R7 ;  /* 0x0006e40701007387 */ /* 0x0001e20000100800 */
[----:B---3--:R-:W-:-:S03]  /*7090*/  IADD3 R9, P3, R23, R5, RZ ;  /* 0x0000000517097210 */ /* 0x008fc60007f7e0ff */
[----:B------:R1:W-:Y:S04]  /*70a0*/  STL [R1+0x6b0], R0 ;  /* 0x0006b00001007387 */ /* 0x0003e80000100800 */
[----:B------:R3:W-:Y:S01]  /*70b0*/  STL [R1+0x6ec], R9 ;  /* 0x0006ec0901007387 */ /* 0x0007e20000100800 */
[----:B0-----:R-:W-:Y:S01]  /*70c0*/  IMAD.X R7, R12, 0x1, R10, P2 ;  /* 0x000000010c077824 */ /* 0x001fe200010e060a */
[----:B-1----:R-:W-:-:S04]  /*70d0*/  IADD3 R0, P2, R25, R2, RZ ;  /* 0x0000000219007210 */ /* 0x002fc80007f5e0ff */
[----:B------:R0:W-:Y:S01]  /*70e0*/  STL [R1+0x6b8], R7 ;  /* 0x0006b80701007387 */ /* 0x0001e20000100800 */
[----:B---3--:R-:W-:-:S03]  /*70f0*/  IMAD.X R9, R12, 0x1, R11, P1 ;  /* 0x000000010c097824 */ /* 0x008fc600008e060b */
        /* <DEDUP_REMOVED lines=592> */
[----:B------:R-:W-:Y:S01]  /*9600*/  STL [R1+0xb94], R7 ;  /* 0x000b940701007387 */ /* 0x000fe20000100800 */
[----:B---3--:R-:W-:-:S03]  /*9610*/  IADD3 R9, P0, R251, R4, RZ ;  /* 0x00000004fb097210 */ /* 0x008fc60007f1e0ff */
[----:B------:R-:W-:Y:S04]  /*9620*/  STL [R1+0xb60], R0 ;  /* 0x000b600001007387 */ /* 0x000fe80000100800 */
[----:B------:R0:W-:Y:S02]  /*9630*/  STL [R1+0xb9c], R9 ;  /* 0x000b9c0901007387 */ /* 0x0001e40000100800 */
[----:B0-----:R-:W0:Y:S01]  /*9640*/  LDC R9, c[0x0][0x238] ;  /* 0x00008e00ff097b82 */ /* 0x001e220000000800 */
[----:B------:R-:W-:Y:S01]  /*9650*/  IMAD.X R7, R72, 0x1, R3, P4 ;  /* 0x0000000148077824 */ /* 0x000fe200020e0603 */
[----:B------:R-:W-:Y:S01]  /*9660*/  IADD3 R0, P4, R251, R8, RZ ;  /* 0x00000008fb007210 */ /* 0x000fe20007f9e0ff */
[----:B------:R-:W-:-:S03]  /*9670*/  IMAD.X R12, R74, 0x1, R6, P6 ;  /* 0x000000014a0c7824 */ /* 0x000fc600030e0606 */
[----:B------:R1:W-:Y:S04]  /*9680*/  STL [R1+0xb68], R7 ;  /* 0x000b680701007387 */ /* 0x0003e80000100800 */
[----:B------:R3:W-:Y:S01]  /*9690*/  STL [R1+0xba4], R0 ;  /* 0x000ba40001007387 */ /* 0x0007e20000100800 */
[C---:B-1----:R-:W-:Y:S01]  /*96a0*/  IMAD.X R7, R74.reuse, 0x1, R10, P5 ;  /* 0x000000014a077824 */ /* 0x042fe200028e060a */
[----:B---3--:R-:W-:Y:S01]  /*96b0*/  IADD3 R0, P6, R251, R5, RZ ;  /* 0x00000005fb007210 */ /* 0x008fe20007fde0ff */
[----:B0-----:R-:W-:Y:S01]  /*96c0*/  IMAD R9, R9, 0x57, RZ ;  /* 0x0000005709097824 */ /* 0x001fe200078e02ff */
[----:B------:R0:W-:Y:S04]  /*96d0*/  STL [R1+0xb70], R12 ;  /* 0x000b700c01007387 */ /* 0x0001e80000100800 */
        /* <DEDUP_REMOVED lines=10> */
[----:B------:R-:W-:-:S04]  /*9780*/  IADD3 R0, P2, R9, R8, RZ ;  /* 0x0000000809007210 */ /* 0x000fc80007f5e0ff */
[----:B------:R1:W-:Y:S04]  /*9790*/  STL [R1+0xb88], R12 ;  /* 0x000b880c01007387 */ /* 0x0003e80000100800 */
[----:B------:R3:W-:Y:S01]  /*97a0*/  STL [R1+0xbc4], R0 ;  /* 0x000bc40001007387 */ /* 0x0007e20000100800 */
[C---:B-1----:R-:W-:Y:S01]  /*97b0*/  IMAD.X R12, R76.reuse, 0x1, R6, P1 ;  /* 0x000000014c0c7824 */ /* 0x042fe200008e0606 */
[----:B---3--:R-:W-:Y:S01]  /*97c0*/  IADD3 R0, P1, R9, R5, RZ ;  /* 0x0000000509007210 */ /* 0x008fe20007f3e0ff */
[C---:B------:R-:W-:Y:S02]  /*97d0*/  IMAD.X R9, R76.reuse, 0x1, R10, P0 ;  /* 0x000000014c097824 */ /* 0x040fe400000e060a */
        /* <DEDUP_REMOVED lines=33> */
[----:B-1----:R-:W-:Y:S01]  /*99f0*/  IMAD.X R12, R79, 0x1, R6, P0 ;  /* 0x000000014f0c7824 */ /* 0x002fe200000e0606 */
[----:B---3--:R-:W-:Y:S01]  /*9a00*/  IADD3 R0, P0, R9, R5, RZ ;  /* 0x0000000509007210 */ /* 0x008fe20007f1e0ff */
[----:B------:R-:W-:Y:S02]  /*9a10*/  IMAD.X R9, R79, 0x1, R10, P4 ;  /* 0x000000014f097824 */ /* 0x000fe400020e060a */
        /* <DEDUP_REMOVED lines=303> */
[----:B------:R3:W-:Y:S04]  /*ad10*/  STL [R1+0xe24], R0 ;  /* 0x000e240001007387 */ /* 0x0007e80000100800 */
[----:B------:R4:W-:Y:S01]  /*ad20*/  STL [R1+0xdf0], R13 ;  /* 0x000df00d01007387 */ /* 0x0009e20000100800 */
[----:B-1----:R-:W-:Y:S01]  /*ad30*/  IMAD.X R12, R252, 0x1, R10, P1 ;  /* 0x00000001fc0c7824 */ /* 0x002fe200008e060a */
[----:B---3--:R-:W-:Y:S01]  /*ad40*/  IADD3 R0, P2, R7, R5, RZ ;  /* 0x0000000507007210 */ /* 0x008fe20007f5e0ff */
[----:B0-----:R-:W-:-:S04]  /*ad50*/  IMAD R9, R9, 0x43, RZ ;  /* 0x0000004309097824 */ /* 0x001fc800078e02ff */
[----:B------:R0:W-:Y:S01]  /*ad60*/  STL [R1+0xe2c], R0 ;  /* 0x000e2c0001007387 */ /* 0x0001e20000100800 */
[----:B----4-:R-:W-:-:S03]  /*ad70*/  IADD3 R13, P1, R9, R2, RZ ;  /* 0x00000002090d7210 */ /* 0x010fc60007f3e0ff */
[----:B------:R-:W-:Y:S01]  /*ad80*/  STL [R1+0xdf8], R12 ;  /* 0x000df80c01007387 */ /* 0x000fe20000100800 */
[----:B0-----:R-:W-:-:S03]  /*ad90*/  IMAD.X R0, R252, 0x1, R11, P0 ;  /* 0x00000001fc007824 */ /* 0x001fc600000e060b */
[----:B------:R-:W-:Y:S04]  /*ada0*/  STL [R1+0xe34], R13 ;  /* 0x000e340d01007387 */ /* 0x000fe80000100800 */
[----:B------:R0:W-:Y:S02]  /*adb0*/  STL [R1+0xe00], R0 ;  /* 0x000e000001007387 */ /* 0x0001e40000100800 */
[----:B0-----:R-:W-:Y:S02]  /*adc0*/  SHF.R.S32.HI R0, RZ, 0x1f, R7 ;  /* 0x0000001fff007819 */ /* 0x001fe40000011407 */
[----:B------:R-:W0:Y:S01]  /*add0*/  LDC R7, c[0x0][0x238] ;  /* 0x00008e00ff077b82 */ /* 0x000e220000000800 */
[----:B------:R-:W-:Y:S01]  /*ade0*/  IADD3 R12, P0, R9, R4, RZ ;  /* 0x00000004090c7210 */ /* 0x000fe20007f1e0ff */
[----:B------:R-:W-:-:S04]  /*adf0*/  IMAD.X R13, R252, 0x1, R3, P4 ;  /* 0x00000001fc0d7824 */ /* 0x000fc800020e0603 */
[----:B------:R1:W-:Y:S04]  /*ae00*/  STL [R1+0xe3c], R12 ;  /* 0x000e3c0c01007387 */ /* 0x0003e80000100800 */
[----:B------:R3:W-:Y:S01]  /*ae10*/  STL [R1+0xe08], R13 ;  /* 0x000e080d01007387 */ /* 0x0007e20000100800 */
[----:B-1----:R-:W-:Y:S01]  /*ae20*/  IADD3 R12, P4, R9, R8, RZ ;  /* 0x00000008090c7210 */ /* 0x002fe20007f9e0ff */
[----:B---3--:R-:W-:-:S04]  /*ae30*/  IMAD.X R13, R0, 0x1, R6, P6 ;  /* 0x00000001000d7824 */ /* 0x008fc800030e0606 */
[----:B------:R1:W-:Y:S01]  /*ae40*/  STL [R1+0xe44], R12 ;  /* 0x000e440c01007387 */ /* 0x0003e20000100800 */
[----:B0-----:R-:W-:Y:S01]  /*ae50*/  IMAD R7, R7, 0x42, RZ ;  /* 0x0000004207077824 */ /* 0x001fe200078e02ff */
[----:B------:R-:W-:Y:S02]  /*ae60*/  IADD3 R14, P6, R9, R5, RZ ;  /* 0x00000005090e7210 */ /* 0x000fe40007fde0ff */
[----:B------:R0:W-:Y:S01]  /*ae70*/  STL [R1+0xe10], R13 ;  /* 0x000e100d01007387 */ /* 0x0001e20000100800 */
[----:B-1----:R-:W-:-:S03]  /*ae80*/  IMAD.X R12, R0, 0x1, R10, P5 ;  /* 0x00000001000c7824 */ /* 0x002fc600028e060a */
[----:B------:R1:W-:Y:S01]  /*ae90*/  STL [R1+0xe4c], R14 ;  /* 0x000e4c0e01007387 */ /* 0x0003e20000100800 */
[----:B0-----:R-:W-:-:S03]  /*aea0*/  IADD3 R13, P5, R7, R2, RZ ;  /* 0x00000002070d7210 */ /* 0x001fc60007fbe0ff */
[----:B------:R-:W-:Y:S04]  /*aeb0*/  STL [R1+0xe18], R12 ;  /* 0x000e180c01007387 */ /* 0x000fe80000100800 */
[----:B------:R0:W-:Y:S01]  /*aec0*/  STL [R1+0xe54], R13 ;  /* 0x000e540d01007387 */ /* 0x0001e20000100800 */
[C---:B-1----:R-:W-:Y:S02]  /*aed0*/  IMAD.X R14, R0.reuse, 0x1, R11, P3 ;  /* 0x00000001000e7824 */ /* 0x042fe400018e060b */
[----:B0-----:R-:W-:Y:S01]  /*aee0*/  IMAD.X R13, R0, 0x1, R3, P2 ;  /* 0x00000001000d7824 */ /* 0x001fe200010e0603 */
[----:B------:R-:W-:Y:S02]  /*aef0*/  SHF.R.S32.HI R0, RZ, 0x1f, R9 ;  /* 0x0000001fff007819 */ /* 0x000fe40000011409 */
[----:B------:R-:W0:Y:S01]  /*af00*/  LDC R9, c[0x0][0x238] ;  /* 0x00008e00ff097b82 */ /* 0x000e220000000800 */
[C---:B------:R-:W-:Y:S01]  /*af10*/  IADD3 R12, P3, R7.reuse, R4, RZ ;  /* 0x00000004070c7210 */ /* 0x040fe20007f7e0ff */
[----:B------:R-:W-:Y:S04]  /*af20*/  STL [R1+0xe20], R14 ;  /* 0x000e200e01007387 */ /* 0x000fe80000100800 */
        /* <DEDUP_REMOVED lines=24> */
[----:B0-----:R-:W-:Y:S01]  /*b0b0*/  IMAD.SHL.U32 R7, R7, 0x40, RZ ;  /* 0x0000004007077824 */ /* 0x001fe200078e00ff */
        /* <DEDUP_REMOVED lines=642> */
[----:B-1----:R-:W-:-:S05]  /*d8e0*/  IADD3 R12, P2, R9, R8, RZ ;  /* 0x00000008090c7210 */ /* 0x002fca0007f5e0ff */
[----:B------:R1:W-:Y:S01]  /*d8f0*/  STL [R1+0x12c4], R12 ;  /* 0x0012c40c01007387 */ /* 0x0003e20000100800 */
[----:B0-----:R-:W-:Y:S02]  /*d900*/  IMAD R7, R7, 0x1e, RZ ;  /* 0x0000001e07077824 */ /* 0x001fe400078e02ff */
[C---:B---3--:R-:W-:Y:S02]  /*d910*/  IMAD.X R13, R0.reuse, 0x1, R10, P0 ;  /* 0x00000001000d7824 */ /* 0x048fe400000e060a */
[----:B-1----:R-:W-:Y:S01]  /*d920*/  IMAD.X R12, R0, 0x1, R6, P1 ;  /* 0x00000001000c7824 */ /* 0x002fe200008e0606 */
[----:B------:R-:W-:-:S04]  /*d930*/  IADD3 R14, P1, R9, R5, RZ ;  /* 0x00000005090e7210 */ /* 0x000fc80007f3e0ff */
[----:B------:R0:W-:Y:S04]  /*d940*/  STL [R1+0x1290], R12 ;  /* 0x0012900c01007387 */ /* 0x0001e80000100800 */
[----:B------:R1:W-:Y:S01]  /*d950*/  STL [R1+0x12cc], R14 ;  /* 0x0012cc0e01007387 */ /* 0x0003e20000100800 */
[----:B0-----:R-:W-:-:S03]  /*d960*/  IADD3 R12, P0, R7, R2, RZ ;  /* 0x00000002070c7210 */ /* 0x001fc60007f1e0ff */
[----:B------:R0:W-:Y:S01]  /*d970*/  STL [R1+0x1298], R13 ;  /* 0x0012980d01007387 */ /* 0x0001e20000100800 */
[----:B-1----:R-:W-:-:S03]  /*d980*/  IMAD.X R14, R0, 0x1, R11, P4 ;  /* 0x00000001000e7824 */ /* 0x002fc600020e060b */
[----:B------:R1:W-:Y:S01]  /*d990*/  STL [R1+0x12d4], R12 ;  /* 0x0012d40c01007387 */ /* 0x0003e20000100800 */
[C---:B0-----:R-:W-:Y:S01]  /*d9a0*/  IADD3 R13, P4, R7.reuse, R4, RZ ;  /* 0x00000004070d7210 */ /* 0x041fe20007f9e0ff */
[----:B-1----:R-:W-:Y:S01]  /*d9b0*/  IMAD.X R12, R0, 0x1, R3, P6 ;  /* 0x00000001000c7824 */ /* 0x002fe200030e0603 */
[----:B------:R-:W-:Y:S02]  /*d9c0*/  SHF.R.S32.HI R0, RZ, 0x1f, R9 ;  /* 0x0000001fff007819 */ /* 0x000fe40000011409 */
[----:B------:R-:W-:Y:S01]  /*d9d0*/  IADD3 R9, P6, R7, R8, RZ ;  /* 0x0000000807097210 */ /* 0x000fe20007fde0ff */
[----:B------:R-:W-:Y:S04]  /*d9e0*/  STL [R1+0x12a0], R14 ;  /* 0x0012a00e01007387 */ /* 0x000fe80000100800 */
[----:B------:R-:W-:Y:S01]  /*d9f0*/  STL [R1+0x12dc], R13 ;  /* 0x0012dc0d01007387 */ /* 0x000fe20000100800 */
[----:B--2---:R-:W-:-:S03]  /*da00*/  IMAD R21, R21, 0x1d, RZ ;  /* 0x0000001d15157824 */ /* 0x004fc600078e02ff */
[----:B------:R-:W-:Y:S04]  /*da10*/  STL [R1+0x12a8], R12 ;  /* 0x0012a80c01007387 */ /* 0x000fe80000100800 */
[----:B------:R0:W-:Y:S02]  /*da20*/  STL [R1+0x12e4], R9 ;  /* 0x0012e40901007387 */ /* 0x0001e40000100800 */
[C---:B0-----:R-:W-:Y:S01]  /*da30*/  IMAD.X R9, R0.reuse, 0x1, R6, P5 ;  /* 0x0000000100097824 */ /* 0x041fe200028e0606 */
[----:B------:R-:W-:Y:S01]  /*da40*/  IADD3 R13, P5, R7, R5, RZ ;  /* 0x00000005070d7210 */ /* 0x000fe20007fbe0ff */
[----:B------:R-:W-:-:S03]  /*da50*/  IMAD.X R12, R0, 0x1, R10, P3 ;  /* 0x00000001000c7824 */ /* 0x000fc600018e060a */
[----:B------:R0:W-:Y:S04]  /*da60*/  STL [R1+0x12b0], R9 ;  /* 0x0012b00901007387 */ /* 0x0001e80000100800 */
[----:B------:R-:W-:Y:S01]  /*da70*/  STL [R1+0x12ec], R13 ;  /* 0x0012ec0d01007387 */ /* 0x000fe20000100800 */
[----:B0-----:R-:W-:-:S03]  /*da80*/  IADD3 R9, P3, R21, R2, RZ ;  /* 0x0000000215097210 */ /* 0x001fc60007f7e0ff */
[----:B------:R-:W-:Y:S04]  /*da90*/  STL [R1+0x12b8], R12 ;  /* 0x0012b80c01007387 */ /* 0x000fe80000100800 */
[----:B------:R0:W-:Y:S02]  /*daa0*/  STL [R1+0x12f4], R9 ;  /* 0x0012f40901007387 */ /* 0x0001e40000100800 */
[----:B0-----:R-:W0:Y:S01]  /*dab0*/  LDC R9, c[0x0][0x238] ;  /* 0x00008e00ff097b82 */ /* 0x001e220000000800 */
[----:B------:R-:W-:Y:S01]  /*dac0*/  IMAD.X R13, R0, 0x1, R11, P2 ;  /* 0x00000001000d7824 */ /* 0x000fe200010e060b */
[----:B------:R-:W-:Y:S02]  /*dad0*/  IADD3 R12, P2, R21, R4, RZ ;  /* 0x00000004150c7210 */ /* 0x000fe40007f5e0ff */
[----:B------:R-:W-:-:S02]  /*dae0*/  SHF.R.S32.HI R7, RZ, 0x1f, R7 ;  /* 0x0000001fff077819 */ /* 0x000fc40000011407 */
[----:B------:R1:W-:Y:S04]  /*daf0*/  STL [R1+0x12c0], R13 ;  /* 0x0012c00d01007387 */ /* 0x0003e80000100800 */
[----:B------:R2:W-:Y:S01]  /*db00*/  STL [R1+0x12fc], R12 ;  /* 0x0012fc0c01007387 */ /* 0x0005e20000100800 */
[----:B-1----:R-:W-:Y:S01]  /*db10*/  IMAD.X R13, R0, 0x1, R3, P1 ;  /* 0x00000001000d7824 */ /* 0x002fe200008e0603 */
[----:B--2---:R-:W-:Y:S01]  /*db20*/  IADD3 R12, P1, R21, R8, RZ ;  /* 0x00000008150c7210 */ /* 0x004fe20007f3e0ff */
[----:B0-----:R-:W-:Y:S02]  /*db30*/  IMAD R0, R9, 0x1c, RZ ;  /* 0x0000001c09007824 */ /* 0x001fe400078e02ff */
[----:B------:R-:W-:Y:S01]  /*db40*/  IMAD.X R9, R7, 0x1, R6, P0 ;  /* 0x0000000107097824 */ /* 0x000fe200000e0606 */
[----:B------:R0:W-:Y:S04]  /*db50*/  STL [R1+0x12c8], R13 ;  /* 0x0012c80d01007387 */ /* 0x0001e80000100800 */
[----:B------:R1:W-:Y:S04]  /*db60*/  STL [R1+0x1304], R12 ;  /* 0x0013040c01007387 */ /* 0x0003e80000100800 */
[----:B------:R2:W-:Y:S01]  /*db70*/  STL [R1+0x12d0], R9 ;  /* 0x0012d00901007387 */ /* 0x0005e20000100800 */
[----:B0-----:R-:W-:Y:S01]  /*db80*/  IADD3 R13, P0, R21, R5, RZ ;  /* 0x00000005150d7210 */ /* 0x001fe20007f1e0ff */
[----:B-1----:R-:W-:-:S04]  /*db90*/  IMAD.X R12, R7, 0x1, R10, P4 ;  /* 0x00000001070c7824 */ /* 0x002fc800020e060a */
[----:B------:R-:W-:Y:S01]  /*dba0*/  STL [R1+0x130c], R13 ;  /* 0x00130c0d01007387 */ /* 0x000fe20000100800 */
[----:B--2---:R-:W-:-:S03]  /*dbb0*/  IADD3 R9, P4, R0, R2, RZ ;  /* 0x0000000200097210 */ /* 0x004fc60007f9e0ff */
        /* <DEDUP_REMOVED lines=9> */
[C---:B--2---:R-:W-:Y:S01]  /*dc50*/  IADD3 R12, P5, R0.reuse, R8, RZ ;  /* 0x00000008000c7210 */ /* 0x044fe20007fbe0ff */
[----:B0-----:R-:W-:Y:S02]  /*dc60*/  IMAD R7, R9, 0x1b, RZ ;  /* 0x0000001b09077824 */ /* 0x001fe400078e02ff */
[C---:B------:R-:W-:Y:S01]  /*dc70*/  IMAD.X R9, R21.reuse, 0x1, R6, P3 ;  /* 0x0000000115097824 */ /* 0x040fe200018e0606 */
        /* <DEDUP_REMOVED lines=207> */
[----:B0-----:R-:W-:Y:S02]  /*e970*/  IMAD.SHL.U32 R0, R9, 0x10, RZ ;  /* 0x0000001009007824 */ /* 0x001fe400078e00ff */
        /* <DEDUP_REMOVED lines=239> */
[C---:B------:R-:W-:Y:S01]  /*f870*/  IMAD.X R13, R7.reuse, 0x1, R11, P0 ;  /* 0x00000001070d7824 */ /* 0x040fe200000e060b */
[----:B------:R-:W-:Y:S01]  /*f880*/  IADD3 R12, P0, R0, R4, RZ ;  /* 0x00000004000c7210 */ /* 0x000fe20007f1e0ff */
[----:B------:R-:W-:Y:S01]  /*f890*/  IMAD.X R7, R7, 0x1, R3, P4 ;  /* 0x0000000107077824 */ /* 0x000fe200020e0603 */
[----:B------:R-:W-:-:S02]  /*f8a0*/  SHF.R.S32.HI R21, RZ, 0x1f, R21 ;  /* 0x0000001fff157819 */ /* 0x000fc40000011415 */
[----:B------:R-:W-:Y:S04]  /*f8b0*/  STL [R1+0x15e0], R13 ;  /* 0x0015e00d01007387 */ /* 0x000fe80000100800 */
[----:B------:R1:W-:Y:S04]  /*f8c0*/  STL [R1+0x161c], R12 ;  /* 0x00161c0c01007387 */ /* 0x0003e80000100800 */
[----:B------:R2:W-:Y:S01]  /*f8d0*/  STL [R1+0x15e8], R7 ;  /* 0x0015e80701007387 */ /* 0x0005e20000100800 */
[----:B-1----:R-:W-:Y:S01]  /*f8e0*/  IADD3 R12, P4, R0, R8, RZ ;  /* 0x00000008000c7210 */ /* 0x002fe20007f9e0ff */
[----:B--2---:R-:W-:-:S02]  /*f8f0*/  IMAD.X R7, R21, 0x1, R6, P6 ;  /* 0x0000000115077824 */ /* 0x004fc400030e0606 */
[----:B0-----:R-:W-:Y:S02]  /*f900*/  IMAD R9, R9, 0x3, RZ ;  /* 0x0000000309097824 */ /* 0x001fe400078e02ff */
[----:B------:R0:W-:Y:S01]  /*f910*/  STL [R1+0x1624], R12 ;  /* 0x0016240c01007387 */ /* 0x0001e20000100800 */
[----:B------:R-:W-:-:S03]  /*f920*/  IADD3 R13, P6, R0, R5, RZ ;  /* 0x00000005000d7210 */ /* 0x000fc60007fde0ff */
[----:B------:R1:W-:Y:S01]  /*f930*/  STL [R1+0x15f0], R7 ;  /* 0x0015f00701007387 */ /* 0x0003e20000100800 */
[----:B0-----:R-:W-:-:S03]  /*f940*/  IMAD.X R12, R21, 0x1, R10, P5 ;  /* 0x00000001150c7824 */ /* 0x001fc600028e060a */
[----:B------:R-:W-:Y:S01]  /*f950*/  STL [R1+0x162c], R13 ;  /* 0x00162c0d01007387 */ /* 0x000fe20000100800 */
[----:B-1----:R-:W-:-:S03]  /*f960*/  IADD3 R7, P5, R9, R2, RZ ;  /* 0x0000000209077210 */ /* 0x002fc60007fbe0ff */
        /* <DEDUP_REMOVED lines=8> */
[----:B-1----:R-:W-:Y:S02]  /*f9f0*/  IMAD.X R13, R21, 0x1, R3, P2 ;  /* 0x00000001150d7824 */ /* 0x002fe400010e0603 */
[----:B------:R-:W-:Y:S01]  /*fa00*/  IMAD.X R14, R0, 0x1, R10, P0 ;  /* 0x00000001000e7824 */ /* 0x000fe200000e060a */
[----:B------:R-:W1:Y:S01]  /*fa10*/  LDC R21, c[0x0][0x238] ;  /* 0x00008e00ff157b82 */ /* 0x000e620000000800 */
[----:B--2---:R-:W-:Y:S01]  /*fa20*/  IADD3 R12, P2, R9, R8, RZ ;  /* 0x00000008090c7210 */ /* 0x004fe20007f5e0ff */
[----:B------:R2:W-:Y:S01]  /*fa30*/  STL [R1+0x1608], R13 ;  /* 0x0016080d01007387 */ /* 0x0005e20000100800 */
[----:B0-----:R-:W-:-:S03]  /*fa40*/  IMAD.SHL.U32 R7, R7, 0x2, RZ ;  /* 0x0000000207077824 */ /* 0x001fc600078e00ff */
[----:B------:R0:W-:Y:S01]  /*fa50*/  STL [R1+0x1644], R12 ;  /* 0x0016440c01007387 */ /* 0x0001e20000100800 */
[----:B--2---:R-:W-:Y:S01]  /*fa60*/  IMAD.X R13, R0, 0x1, R6, P1 ;  /* 0x00000001000d7824 */ /* 0x004fe200008e0606 */
[----:B0-----:R-:W-:-:S04]  /*fa70*/  IADD3 R12, P1, R9, R5, RZ ;  /* 0x00000005090c7210 */ /* 0x001fc80007f3e0ff */
[----:B------:R0:W-:Y:S01]  /*fa80*/  STL [R1+0x1610], R13 ;  /* 0x0016100d01007387 */ /* 0x0001e20000100800 */
[----:B------:R-:W-:-:S03]  /*fa90*/  SHF.R.S32.HI R9, RZ, 0x1f, R9 ;  /* 0x0000001fff097819 */ /* 0x000fc60000011409 */
[----:B------:R2:W-:Y:S01]  /*faa0*/  STL [R1+0x164c], R12 ;  /* 0x00164c0c01007387 */ /* 0x0005e20000100800 */
[----:B0-----:R-:W-:-:S03]  /*fab0*/  IADD3 R13, P0, R7, R2, RZ ;  /* 0x00000002070d7210 */ /* 0x001fc60007f1e0ff */
[----:B------:R0:W-:Y:S01]  /*fac0*/  STL [R1+0x1618], R14 ;  /* 0x0016180e01007387 */ /* 0x0001e20000100800 */
[----:B--2---:R-:W-:-:S03]  /*fad0*/  IMAD.X R12, R0, 0x1, R11, P4 ;  /* 0x00000001000c7824 */ /* 0x004fc600020e060b */
[----:B------:R2:W-:Y:S04]  /*fae0*/  STL [R1+0x1654], R13 ;  /* 0x0016540d01007387 */ /* 0x0005e80000100800 */
[----:B------:R3:W-:Y:S01]  /*faf0*/  STL [R1+0x1620], R12 ;  /* 0x0016200c01007387 */ /* 0x0007e20000100800 */
[----:B0-----:R-:W-:Y:S01]  /*fb00*/  IADD3 R14, P4, R7, R4, RZ ;  /* 0x00000004070e7210 */ /* 0x001fe20007f9e0ff */
[----:B--2---:R-:W-:Y:S02]  /*fb10*/  IMAD.X R13, R0, 0x1, R3, P6 ;  /* 0x00000001000d7824 */ /* 0x004fe400030e0603 */
[----:B------:R-:W-:Y:S01]  /*fb20*/  IMAD.X R0, R9, 0x1, R6, P5 ;  /* 0x0000000109007824 */ /* 0x000fe200028e0606 */
[C---:B---3--:R-:W-:Y:S01]  /*fb30*/  IADD3 R12, P6, R7.reuse, R8, RZ ;  /* 0x00000008070c7210 */ /* 0x048fe20007fde0ff */
[----:B------:R-:W-:Y:S04]  /*fb40*/  STL [R1+0x165c], R14 ;  /* 0x00165c0e01007387 */ /* 0x000fe80000100800 */
[----:B------:R-:W-:Y:S04]  /*fb50*/  STL [R1+0x1628], R13 ;  /* 0x0016280d01007387 */ /* 0x000fe80000100800 */
[----:B------:R-:W-:Y:S04]  /*fb60*/  STL [R1+0x1664], R12 ;  /* 0x0016640c01007387 */ /* 0x000fe80000100800 */
[----:B------:R0:W-:Y:S02]  /*fb70*/  STL [R1+0x1630], R0 ;  /* 0x0016300001007387 */ /* 0x0001e40000100800 */
[----:B0-----:R-:W0:Y:S01]  /*fb80*/  LDC R0, c[0x0][0x238] ;  /* 0x00008e00ff007b82 */ /* 0x001e220000000800 */
[----:B------:R-:W-:Y:S01]  /*fb90*/  IADD3 R13, P5, R7, R5, RZ ;  /* 0x00000005070d7210 */ /* 0x000fe20007fbe0ff */
[----:B------:R-:W-:-:S04]  /*fba0*/  IMAD.X R12, R9, 0x1, R10, P3 ;  /* 0x00000001090c7824 */ /* 0x000fc800018e060a */
[----:B------:R1:W-:Y:S04]  /*fbb0*/  STL [R1+0x166c], R13 ;  /* 0x00166c0d01007387 */ /* 0x0003e80000100800 */
[----:B------:R2:W-:Y:S01]  /*fbc0*/  STL [R1+0x1638], R12 ;  /* 0x0016380c01007387 */ /* 0x0005e20000100800 */
[----:B-1----:R-:W-:Y:S02]  /*fbd0*/  IADD3 R13, P3, R2, R21, RZ ;  /* 0x00000015020d7210 */ /* 0x002fe40007f7e0ff */
[----:B------:R-:W1:Y:S01]  /*fbe0*/  LDC R2, c[0x0][0x238] ;  /* 0x00008e00ff027b82 */ /* 0x000e620000000800 */
[----:B--2---:R-:W-:Y:S01]  /*fbf0*/  IMAD.X R12, R9, 0x1, R11, P2 ;  /* 0x00000001090c7824 */ /* 0x004fe200010e060b */
[----:B0-----:R-:W-:-:S06]  /*fc00*/  IADD3 R4, P2, R4, R0, RZ ;  /* 0x0000000004047210 */ /* 0x001fcc0007f5e0ff */
[----:B------:R-:W0:Y:S01]  /*fc10*/  LDC R0, c[0x0][0x238] ;  /* 0x00008e00ff007b82 */ /* 0x000e220000000800 */
[----:B------:R-:W-:Y:S04]  /*fc20*/  STL [R1+0x1674], R13 ;  /* 0x0016740d01007387 */ /* 0x000fe80000100800 */
[----:B------:R2:W-:Y:S04]  /*fc30*/  STL [R1+0x1640], R12 ;  /* 0x0016400c01007387 */ /* 0x0005e80000100800 */
[----:B------:R3:W-:Y:S01]  /*fc40*/  STL [R1+0x167c], R4 ;  /* 0x00167c0401007387 */ /* 0x0007e20000100800 */
[----:B--2---:R-:W-:-:S02]  /*fc50*/  IMAD.X R12, R9, 0x1, R3, P1 ;  /* 0x00000001090c7824 */ /* 0x004fc400008e0603 */
[----:B------:R-:W2:Y:S08]  /*fc60*/  LDC R9, c[0x0][0x238] ;  /* 0x00008e00ff097b82 */ /* 0x000eb00000000800 */
[----:B---3--:R-:W3:Y:S01]  /*fc70*/  LDC R4, c[0x0][0x238] ;  /* 0x00008e00ff047b82 */ /* 0x008ee20000000800 */
[----:B------:R-:W-:Y:S02]  /*fc80*/  SHF.R.S32.HI R7, RZ, 0x1f, R7 ;  /* 0x0000001fff077819 */ /* 0x000fe40000011407 */
[----:B0-----:R-:W-:-:S03]  /*fc90*/  IADD3 R8, P1, R8, R0, RZ ;  /* 0x0000000008087210 */ /* 0x001fc60007f3e0ff */
[----:B------:R-:W-:Y:S01]  /*fca0*/  IMAD.X R0, R7, 0x1, R6, P0 ;  /* 0x0000000107007824 */ /* 0x000fe200000e0606 */
[----:B------:R-:W-:Y:S04]  /*fcb0*/  STL [R1+0x1648], R12 ;  /* 0x0016480c01007387 */ /* 0x000fe80000100800 */
[----:B------:R-:W-:Y:S04]  /*fcc0*/  STL [R1+0x1684], R8 ;  /* 0x0016840801007387 */ /* 0x000fe80000100800 */
[----:B------:R0:W-:Y:S01]  /*fcd0*/  STL [R1+0x1650], R0 ;  /* 0x0016500001007387 */ /* 0x0001e20000100800 */
[----:B--2---:R-:W-:-:S02]  /*fce0*/  SHF.R.S32.HI R9, RZ, 0x1f, R9 ;  /* 0x0000001fff097819 */ /* 0x004fc40000011409 */
[----:B---3--:R-:W-:Y:S01]  /*fcf0*/  IADD3 R4, P0, R5, R4, RZ ;  /* 0x0000000405047210 */ /* 0x008fe20007f1e0ff */
[C---:B0-----:R-:W-:Y:S02]  /*fd00*/  IMAD.X R0, R7.reuse, 0x1, R10, P4 ;  /* 0x0000000107007824 */ /* 0x041fe400020e060a */
[C---:B------:R-:W-:Y:S02]  /*fd10*/  IMAD.X R5, R7.reuse, 0x1, R11, P6 ;  /* 0x0000000107057824 */ /* 0x040fe400030e060b */
[----:B------:R0:W-:Y:S04]  /*fd20*/  STL [R1+0x168c], R4 ;  /* 0x00168c0401007387 */ /* 0x0001e80000100800 */
[----:B------:R2:W-:Y:S01]  /*fd30*/  STL [R1+0x1658], R0 ;  /* 0x0016580001007387 */ /* 0x0005e20000100800 */
[----:B0-----:R-:W-:-:S03]  /*fd40*/  IMAD.X R4, R7, 0x1, R3, P5 ;  /* 0x0000000107047824 */ /* 0x001fc600028e0603 */
[----:B------:R0:W-:Y:S01]  /*fd50*/  STL [R1+0x1660], R5 ;  /* 0x0016600501007387 */ /* 0x0001e20000100800 */
[----:B--2---:R-:W-:-:S03]  /*fd60*/  IMAD.X R0, R9, 0x1, R6, P3 ;  /* 0x0000000109007824 */ /* 0x004fc600018e0606 */
[----:B------:R2:W-:Y:S01]  /*fd70*/  STL [R1+0x1668], R4 ;  /* 0x0016680401007387 */ /* 0x0005e20000100800 */
[----:B-1----:R-:W-:-:S03]  /*fd80*/  IMAD.SHL.U32 R2, R2, 0x80, RZ ;  /* 0x0000008002027824 */ /* 0x002fc600078e00ff */
[----:B------:R1:W-:Y:S01]  /*fd90*/  STL [R1+0x1670], R0 ;  /* 0x0016700001007387 */ /* 0x0003e20000100800 */
[C---:B0-----:R-:W-:Y:S02]  /*fda0*/  IMAD.X R5, R9.reuse, 0x1, R10, P2 ;  /* 0x0000000109057824 */ /* 0x041fe400010e060a */
[----:B--2---:R-:W-:-:S03]  /*fdb0*/  IMAD.X R4, R9, 0x1, R11, P1 ;  /* 0x0000000109047824 */ /* 0x004fc600008e060b */
[----:B------:R-:W-:Y:S01]  /*fdc0*/  STL [R1+0x1678], R5 ;  /* 0x0016780501007387 */ /* 0x000fe20000100800 */
[----:B-1----:R-:W-:-:S03]  /*fdd0*/  IMAD.X R0, R9, 0x1, R3, P0 ;  /* 0x0000000109007824 */ /* 0x002fc600000e0603 */
[----:B------:R-:W-:Y:S01]  /*fde0*/  STL [R1+0x1680], R4 ;  /* 0x0016800401007387 */ /* 0x000fe20000100800 */
[----:B------:R-:W-:Y:S01]  /*fdf0*/  UIADD3.64 UR14, UR4, 0x7fe, URZ ;  /* 0x000007fe040e7897 */ /* 0x000fe2000fffe03f */
[----:B------:R-:W-:Y:S01]  /*fe00*/  CS2R R102, SRZ ;  /* 0x0000000000667805 */ /* 0x000fe2000001ff00 */
[----:B------:R-:W-:Y:S01]  /*fe10*/  UIADD3.64 UR10, UR4, 0x800, URZ ;  /* 0x00000800040a7897 */ /* 0x000fe2000fffe03f */
[----:B------:R0:W-:Y:S01]  /*fe20*/  STL [R1+0x1688], R0 ;  /* 0x0016880001007387 */ /* 0x0001e20000100800 */
        /* <DEDUP_REMOVED lines=40> */
[----:B0-----:R-:W-:Y:S01]  /*100b0*/  SHF.R.S32.HI R0, RZ, 0x1f, R2 ;  /* 0x0000001fff007819 */ /* 0x001fe20000011402 */
[----:B------:R-:W-:Y:S02]  /*100c0*/  UIADD3.64 UR14, UR4, 0x802, URZ ;  /* 0x00000802040e7897 */ /* 0x000fe4000fffe03f */
[----:B------:R-:W-:Y:S02]  /*100d0*/  UIADD3.64 UR10, UR4, 0x804, URZ ;  /* 0x00000804040a7897 */ /* 0x000fe4000fffe03f */
[----:B------:R-:W-:Y:S02]  /*100e0*/  UIADD3.64 UR14, UR4, 0x9fe, URZ ;  /* 0x000009fe040e7897 */ /* 0x000fe4000fffe03f */
[----:B------:R-:W-:Y:S02]  /*100f0*/  UIADD3.64 UR10, UR4, 0xa00, URZ ;  /* 0x00000a00040a7897 */ /* 0x000fe4000fffe03f */
[----:B------:R-:W-:Y:S02]  /*10100*/  UIADD3.64 UR20, UR4, 0xa02, URZ ;  /* 0x00000a0204147897 */ /* 0x000fe4000fffe03f */
[----:B------:R-:W-:-:S02]  /*10110*/  UIADD3.64 UR24, UR4, 0xa04, URZ ;  /* 0x00000a0404187897 */ /* 0x000fc4000fffe03f */
[----:B------:R-:W-:Y:S01]  /*10120*/  UIADD3.64 UR28, UR4, 0xbfe, URZ ;  /* 0x00000bfe041c7897 */ /* 0x000fe2000fffe03f */
[----:B------:R-:W-:Y:S01]  /*10130*/  UMOV UR19, 0x40000040 ;  /* 0x4000004000137882 */ /* 0x000fe20000000000 */
[----:B------:R-:W-:Y:S02]  /*10140*/  UIADD3.64 UR32, UR4, 0xc00, URZ ;  /* 0x00000c0004207897 */ /* 0x000fe4000fffe03f */
[----:B------:R-:W-:Y:S02]  /*10150*/  UIADD3.64 UR36, UR4, 0xc02, URZ ;  /* 0x00000c0204247897 */ /* 0x000fe4000fffe03f */
[----:B------:R-:W-:Y:S02]  /*10160*/  UIADD3.64 UR40, UR4, 0xc04, URZ ;  /* 0x00000c0404287897 */ /* 0x000fe4000fffe03f */
[----:B------:R-:W-:Y:S02]  /*10170*/  UIADD3.64 UR44, UR4, 0xdfe, URZ ;  /* 0x00000dfe042c7897 */ /* 0x000fe4000fffe03f */
[----:B------:R-:W-:-:S02]  /*10180*/  UIADD3.64 UR48, UR4, 0xe00, URZ ;  /* 0x00000e0004307897 */ /* 0x000fc4000fffe03f */
[----:B------:R-:W-:Y:S02]  /*10190*/  UIADD3.64 UR52, UR4, 0xe02, URZ ;  /* 0x00000e0204347897 */ /* 0x000fe4000fffe03f */
[----:B------:R-:W-:Y:S02]  /*101a0*/  UIADD3.64 UR56, UR4, 0xe04, URZ ;  /* 0x00000e0404387897 */ /* 0x000fe4000fffe03f */
[----:B------:R-:W-:Y:S02]  /*101b0*/  UIADD3.64 UR10, UR6, 0x2, URZ ;  /* 0x00000002060a7897 */ /* 0x000fe4000fffe03f */
[----:B------:R-:W-:-:S12]  /*101c0*/  UIADD3.64 UR14, UR6, 0x4, URZ ;  /* 0x00000004060e7897 */ /* 0x000fd8000fffe03f */
.L_x_2:
[----:B------:R-:W2:Y:S04]  /*101d0*/  LDL R4, [R1+0x80] ;  /* 0x0000800001047983 */ /* 0x000ea80000100800 */
[----:B------:R-:W3:Y:S04]  /*101e0*/  LDL R0, [R1+0x84] ;  /* 0x0000840001007983 */ /* 0x000ee80000100800 */
[----:B------:R-:W-:Y:S04]  /*101f0*/  STL [R1+0x207c], R6 ;  /* 0x00207c0601007387 */ /* 0x000fe80000100800 */
        /* <DEDUP_REMOVED lines=261> */
[----:B-----5:R-:W-:Y:S04]  /*11250*/  STL [R1+0x1b28], R242 ;  /* 0x001b28f201007387 */ /* 0x020fe80000100800 */
        /* <DEDUP_REMOVED lines=210> */
[----:B------:R-:W-:Y:S04]  /*11f80*/  STL.64 [R1+0x18a0], R86 ;  /* 0x0018a05601007387 */ /* 0x000fe80000100a00 */
        /* <DEDUP_REMOVED lines=48> */
[----:B------:R0:W-:Y:S04]  /*12290*/  STL [R1+0x1824], R51 ;  /* 0x0018243301007387 */ /* 0x0001e80000100800 */
[----:B------:R1:W-:Y:S04]  /*122a0*/  STL [R1+0x1820], R52 ;  /* 0x0018203401007387 */ /* 0x0003e80000100800 */
[----:B------:R4:W-:Y:S04]  /*122b0*/  STL [R1+0x181c], R53 ;  /* 0x00181c3501007387 */ /* 0x0009e80000100800 */
[----:B------:R2:W-:Y:S04]  /*122c0*/  STL [R1+0x1818], R54 ;  /* 0x0018183601007387 */ /* 0x0005e80000100800 */
[----:B------:R3:W-:Y:S04]  /*122d0*/  STL [R1+0x1814], R55 ;  /* 0x0018143701007387 */ /* 0x0007e80000100800 */
[----:B------:R-:W3:Y:S01]  /*122e0*/  LDL.LU R2, [R1+0x5b8] ;  /* 0x0005b80001027983 */ /* 0x000ee20000300800 */
[----:B0-----:R-:W-:-:S02]  /*122f0*/  MOV R51, UR48 ;  /* 0x0000003000337c02 */ /* 0x001fc40008000f00 */
[----:B------:R-:W-:Y:S02]  /*12300*/  MOV R3, UR49 ;  /* 0x0000003100037c02 */ /* 0x000fe40008000f00 */
[----:B------:R-:W-:Y:S01]  /*12310*/  PRMT R6, RZ, 0x7610, R6 ;  /* 0x00007610ff067816 */ /* 0x000fe20000000006 */
[----:B------:R-:W-:Y:S01]  /*12320*/  STL [R1+0x1b94], R51 ;  /* 0x001b943301007387 */ /* 0x000fe20000100800 */
[----:B-1----:R-:W-:Y:S02]  /*12330*/  MOV R52, UR53 ;  /* 0x0000003500347c02 */ /* 0x002fe40008000f00 */
[----:B----4-:R-:W-:Y:S01]  /*12340*/  MOV R53, UR52 ;  /* 0x0000003400357c02 */ /* 0x010fe20008000f00 */
[----:B------:R0:W-:Y:S01]  /*12350*/  STL [R1+0x17d4], R3 ;  /* 0x0017d40301007387 */ /* 0x0001e20000100800 */
[----:B--2---:R-:W-:Y:S02]  /*12360*/  MOV R54, UR57 ;  /* 0x0000003900367c02 */ /* 0x004fe40008000f00 */
[----:B---3--:R-:W-:Y:S01]  /*12370*/  MOV R55, UR56 ;  /* 0x0000003800377c02 */ /* 0x008fe20008000f00 */
[----:B------:R-:W-:Y:S01]  /*12380*/  STL [R1+0x1b98], R52 ;  /* 0x001b983401007387 */ /* 0x000fe20000100800 */
[----:B------:R-:W-:-:S03]  /*12390*/  PRMT R8, RZ, 0x7610, R8 ;  /* 0x00007610ff087816 */ /* 0x000fc60000000008 */
[----:B------:R-:W-:Y:S01]  /*123a0*/  STL [R1+0x1b9c], R53 ;  /* 0x001b9c3501007387 */ /* 0x000fe20000100800 */
[----:B0-----:R-:W0:Y:S03]  /*123b0*/  LDC R3, c[0x0][0x230] ;  /* 0x00008c00ff037b82 */ /* 0x001e260000000800 */
[----:B------:R-:W-:Y:S04]  /*123c0*/  STL [R1+0x1ba0], R54 ;  /* 0x001ba03601007387 */ /* 0x000fe80000100800 */
[----:B------:R-:W-:Y:S01]  /*123d0*/  STL [R1+0x1ba4], R55 ;  /* 0x001ba43701007387 */ /* 0x000fe20000100800 */
[----:B0-----:R-:W-:-:S03]  /*123e0*/  IMAD R3, R2, -0x80, R3 ;  /* 0xffffff8002037824 */ /* 0x001fc600078e0203 */
[----:B------:R-:W-:Y:S02]  /*123f0*/  STL [R1+0x1ba8], R2 ;  /* 0x001ba80201007387 */ /* 0x000fe40000100800 */
[C---:B------:R-:W-:Y:S02]  /*12400*/  ISETP.GT.AND P0, PT, R3.reuse, RZ, PT ;  /* 0x000000ff0300720c */ /* 0x040fe40003f04270 */
[----:B------:R-:W-:-:S11]  /*12410*/  ISETP.GT.AND P1, PT, R3, 0x1, PT ;  /* 0x000000010300780c */ /* 0x000fd60003f24270 */
[----:B------:R-:W-:Y:S02]  /*12420*/  @P0 IMAD.MOV.U32 R5, RZ, RZ, R4 ;  /* 0x000000ffff050224 */ /* 0x000fe400078e0004 */
[----:B------:R-:W-:Y:S02]  /*12430*/  @P0 IMAD.MOV.U32 R4, RZ, RZ, R0 ;  /* 0x000000ffff040224 */ /* 0x000fe400078e0000 */
[----:B------:R-:W2:Y:S04]  /*12440*/  LDL.LU R0, [R1+0x1684] ;  /* 0x0016840001007983 */ /* 0x000ea80000300800 */
[----:B------:R-:W3:Y:S04]  /*12450*/  @P0 LDG.E.U8 R6, desc[UR60][R4.64] ;  /* 0x0000003c04060981 */ /* 0x000ee8000c1e1100 */
[----:B---3--:R0:W-:Y:S04]  /*12460*/  STL [R1+0x568], R6 ;  /* 0x0005680601007387 */ /* 0x0081e80000100800 */
[----:B0-----:R-:W3:Y:S04]  /*12470*/  LDL.LU R6, [R1+0x2104] ;  /* 0x0021040001067983 */ /* 0x001ee80000300800 */
[----:B------:R-:W4:Y:S04]  /*12480*/  LDL R4, [R1+0x88] ;  /* 0x0000880001047983 */ /* 0x000f280000100800 */
[----:B------:R-:W4:Y:S01]  /*12490*/  LDL R5, [R1+0x8c] ;  /* 0x00008c0001057983 */ /* 0x000f220000100800 */
[----:B---3--:R-:W-:-:S02]  /*124a0*/  PRMT R6, RZ, 0x7610, R6 ;  /* 0x00007610ff067816 */ /* 0x008fc40000000006 */
[----:B----4-:R-:W-:-:S04]  /*124b0*/  @P0 LOP3.LUT R5, R5, R4, RZ, 0x3c, !PT ;  /* 0x0000000405050212 */ /* 0x010fc800078e3cff */
[----:B------:R-:W-:-:S04]  /*124c0*/  @P0 LOP3.LUT R4, R5, R4, RZ, 0x3c, !PT ;  /* 0x0000000405040212 */ /* 0x000fc800078e3cff */
[----:B------:R-:W-:-:S05]  /*124d0*/  @P0 LOP3.LUT R5, R5, R4, RZ, 0x3c, !PT ;  /* 0x0000000405050212 */ /* 0x000fca00078e3cff */
        /* <DEDUP_REMOVED lines=23> */
[----:B------:R-:W-:-:S02]  /*12650*/  ISETP.GT.AND P0, PT, R3, 0x2, PT ;  /* 0x000000020300780c */ /* 0x000fc40003f04270 */
[----:B---3--:R-:W-:Y:S02]  /*12660*/  PRMT R8, RZ, 0x7610, R8 ;  /* 0x00007610ff087816 */ /* 0x008fe40000000008 */
[----:B----4-:R-:W-:-:S04]  /*12670*/  @P1 LOP3.LUT R5, R5, R4, RZ, 0x3c, !PT ;  /* 0x0000000405051212 */ /* 0x010fc800078e3cff */
[----:B------:R-:W-:-:S04]  /*12680*/  @P1 LOP3.LUT R4, R5, R4, RZ, 0x3c, !PT ;  /* 0x0000000405041212 */ /* 0x000fc800078e3cff */
[----:B------:R-:W-:-:S05]  /*12690*/  @P1 LOP3.LUT R5, R5, R4, RZ, 0x3c, !PT ;  /* 0x0000000405051212 */ /* 0x000fca00078e3cff */
[----:B------:R-:W3:Y:S04]  /*126a0*/  @P1 LDG.E.U8 R6, desc[UR60][R4.64] ;  /* 0x0000003c04061981 */ /* 0x000ee8000c1e1100 */
[----:B---3--:R0:W-:Y:S04]  /*126b0*/  STL [R1+0xd0], R6 ;  /* 0x0000d00601007387 */ /* 0x0081e80000100800 */
[----:B0-----:R-:W3:Y:S04]  /*126c0*/  LDL.LU R6, [R1+0x20f4] ;  /* 0x0020f40001067983 */ /* 0x001ee80000300800 */
[----:B------:R-:W4:Y:S01]  /*126d0*/  LDL R5, [R1+0x1680] ;  /* 0x0016800001057983 */ /* 0x000f220000100800 */
[----:B--2---:R-:W-:-:S03]  /*126e0*/  @P1 IMAD.MOV.U32 R4, RZ, RZ, R0 ;  /* 0x000000ffff041224 */ /* 0x004fc600078e0000 */
[----:B------:R-:W-:Y:S01]  /*126f0*/  STL [R1+0x1bac], R0 ;  /* 0x001bac0001007387 */ /* 0x000fe20000100800 */
[----:B---3--:R-:W-:-:S03]  /*12700*/  PRMT R6, RZ, 0x7610, R6 ;  /* 0x00007610ff067816 */ /* 0x008fc60000000006 */
[----:B----4-:R-:W2:Y:S04]  /*12710*/  @P1 LDG.E.U8 R8, desc[UR60][R4.64] ;  /* 0x0000003c04081981 */ /* 0x010ea8000c1e1100 */
[----:B--2---:R0:W-:Y:S04]  /*12720*/  STL [R1+0x598], R8 ;  /* 0x0005980801007387 */ /* 0x0041e80000100800 */
[----:B0-----:R-:W2:Y:S04]  /*12730*/  LDL.LU R8, [R1+0x20f0] ;  /* 0x0020f00001087983 */ /* 0x001ea80000300800 */
[----:B------:R-:W3:Y:S04]  /*12740*/  LDL R4, [R1+0x1678] ;  /* 0x0016780001047983 */ /* 0x000ee80000100800 */
[----:B------:R-:W3:Y:S01]  /*12750*/  LDL R5, [R1+0x167c] ;  /* 0x00167c0001057983 */ /* 0x000ee20000100800 */
[----:B--2---:R-:W-:-:S02]  /*12760*/  PRMT R8, RZ, 0x7610, R8 ;  /* 0x00007610ff087816 */ /* 0x004fc40000000008 */
[----:B---3--:R-:W-:-:S04]  /*12770*/  @P1 LOP3.LUT R5, R5, R4, RZ, 0x3c, !PT ;  /* 0x0000000405051212 */ /* 0x008fc800078e3cff */
[----:B------:R-:W-:-:S04]  /*12780*/  @P1 LOP3.LUT R4, R5, R4, RZ, 0x3c, !PT ;  /* 0x0000000405041212 */ /* 0x000fc800078e3cff */
[----:B------:R-:W-:-:S05]  /*12790*/  @P1 LOP3.LUT R5, R5, R4, RZ, 0x3c, !PT ;  /* 0x0000000405051212 */ /* 0x000fca00078e3cff */
[----:B------:R-:W2:Y:S04]  /*127a0*/  @P1 LDG.E.U8 R6, desc[UR60][R4.64] ;  /* 0x0000003c04061981 */ /* 0x000ea8000c1e1100 */
        /* <DEDUP_REMOVED lines=13> */
[----:B------:R-:W-:-:S02]  /*12880*/  ISETP.GT.AND P1, PT, R3, 0x3, PT ;  /* 0x000000030300780c */ /* 0x000fc40003f24270 */
[----:B--2---:R-:W-:Y:S02]  /*12890*/  PRMT R8, RZ, 0x7610, R8 ;  /* 0x00007610ff087816 */ /* 0x004fe40000000008 */
        /* <DEDUP_REMOVED lines=257> */
[----:B------:R-:W-:-:S02]  /*138b0*/  PRMT R10, RZ, 0x7610, R10 ;  /* 0x00007610ff0a7816 */ /* 0x000fc4000000000a */
[----:B------:R-:W-:Y:S02]  /*138c0*/  ISETP.GT.AND P0, PT, R3, 0xa, PT ;  /* 0x0000000a0300780c */ /* 0x000fe40003f04270 */
[----:B---3--:R-:W-:-:S04]  /*138d0*/  @P1 LOP3.LUT R5, R5, R4, RZ, 0x3c, !PT ;  /* 0x0000000405051212 */ /* 0x008fc800078e3cff */
[----:B------:R-:W-:-:S04]  /*138e0*/  @P1 LOP3.LUT R4, R5, R4, RZ, 0x3c, !PT ;  /* 0x0000000405041212 */ /* 0x000fc800078e3cff */
[----:B------:R-:W-:-:S05]  /*138f0*/  @P1 LOP3.LUT R5, R5, R4, RZ, 0x3c, !PT ;  /* 0x0000000405051212 */ /* 0x000fca00078e3cff */
[----:B------:R-:W3:Y:S04]  /*13900*/  @P1 LDG.E.U8 R6, desc[UR60][R4.64] ;  /* 0x0000003c04061981 */ /* 0x000ee8000c1e1100 */
[----:B------:R-:W4:Y:S04]  /*13910*/  LDL R4, [R1+0x1580] ;  /* 0x0015800001047983 */ /* 0x000f280000100800 */
[----:B------:R-:W4:Y:S01]  /*13920*/  LDL R5, [R1+0x1584] ;  /* 0x0015840001057983 */ /* 0x000f220000100800 */
[----:B--2---:R-:W-:-:S03]  /*13930*/  PRMT R8, RZ, 0x7610, R8 ;  /* 0x00007610ff087816 */ /* 0x004fc60000000008 */
[----:B---3--:R-:W-:Y:S04]  /*13940*/  STL [R1+0x1cf0], R6 ;  /* 0x001cf00601007387 */ /* 0x008fe80000100800 */
[----:B------:R-:W-:Y:S01]  /*13950*/  STL [R1+0x1cf4], R6 ;  /* 0x001cf40601007387 */ /* 0x000fe20000100800 */
[----:B----4-:R-:W-:-:S04]  /*13960*/  @P1 LOP3.LUT R5, R5, R4, RZ, 0x3c, !PT ;  /* 0x0000000405051212 */ /* 0x010fc800078e3cff */
        /* <DEDUP_REMOVED lines=137> */
[----:B------:R-:W-:Y:S02]  /*14200*/  PRMT R114, RZ, 0x7610, R114 ;  /* 0x00007610ff727816 */ /* 0x000fe40000000072 */
[----:B------:R-:W-:Y:S02]  /*14210*/  ISETP.GT.AND P0, PT, R3, 0xe, PT ;  /* 0x0000000e0300780c */ /* 0x000fe40003f04270 */
[----:B---3--:R-:W-:-:S04]  /*14220*/  @P1 LOP3.LUT R5, R5, R4, RZ, 0x3c, !PT ;  /* 0x0000000405051212 */ /* 0x008fc800078e3cff */
[----:B------:R-:W-:-:S04]  /*14230*/  @P1 LOP3.LUT R4, R5, R4, RZ, 0x3c, !PT ;  /* 0x0000000405041212 */ /* 0x000fc800078e3cff */
[----:B------:R-:W-:-:S05]  /*14240*/  @P1 LOP3.LUT R5, R5, R4, RZ, 0x3c, !PT ;  /* 0x0000000405051212 */ /* 0x000fca00078e3cff */
[----:B------:R-:W3:Y:S04]  /*14250*/  @P1 LDG.E.U8 R8, desc[UR60][R4.64] ;  /* 0x0000003c04081981 */ /* 0x000ee8000c1e1100 */
[----:B---3--:R0:W-:Y:S04]  /*14260*/  STL [R1+0x4e4], R8 ;  /* 0x0004e40801007387 */ /* 0x0081e80000100800 */
[----:B0-----:R-:W3:Y:S04]  /*14270*/  LDL.LU R8, [R1+0x2038] ;  /* 0x0020380001087983 */ /* 0x001ee80000300800 */
[----:B------:R-:W4:Y:S04]  /*14280*/  LDL R4, [R1+0x1500] ;  /* 0x0015000001047983 */ /* 0x000f280000100800 */
[----:B------:R-:W4:Y:S02]  /*14290*/  LDL R5, [R1+0x1504] ;  /* 0x0015040001057983 */ /* 0x000f240000100800 */
[----:B----4-:R-:W-:-:S04]  /*142a0*/  @P1 LOP3.LUT R5, R5, R4, RZ, 0x3c, !PT ;  /* 0x0000000405051212 */ /* 0x010fc800078e3cff */
[----:B------:R-:W-:-:S04]  /*142b0*/  @P1 LOP3.LUT R4, R5, R4, RZ, 0x3c, !PT ;  /* 0x0000000405041212 */ /* 0x000fc800078e3cff */
[----:B------:R-:W-:-:S05]  /*142c0*/  @P1 LOP3.LUT R5, R5, R4, RZ, 0x3c, !PT ;  /* 0x0000000405051212 */ /* 0x000fca00078e3cff */
[----:B------:R-:W4:Y:S04]  /*142d0*/  @P1 LDG.E.U8 R216, desc[UR60][R4.64] ;  /* 0x0000003c04d81981 */ /* 0x000f28000c1e1100 */
[----:B------:R-:W2:Y:S04]  /*142e0*/  LDL R4, [R1+0x14f8] ;  /* 0x0014f80001047983 */ /* 0x000ea80000100800 */
[----:B------:R-:W2:Y:S01]  /*142f0*/  LDL R5, [R1+0x14fc] ;  /* 0x0014fc0001057983 */ /* 0x000ea20000100800 */
[----:B---3--:R-:W-:-:S03]  /*14300*/  PRMT R8, RZ, 0x7610, R8 ;  /* 0x00007610ff087816 */ /* 0x008fc60000000008 */
[----:B----4-:R-:W-:Y:S01]  /*14310*/  STL [R1+0x1cec], R216 ;  /* 0x001cecd801007387 */ /* 0x010fe20000100800 */
[----:B--2---:R-:W-:-:S04]  /*14320*/  @P1 LOP3.LUT R5, R5, R4, RZ, 0x3c, !PT ;  /* 0x0000000405051212 */ /* 0x004fc800078e3cff */
[----:B------:R-:W-:-:S04]  /*14330*/  @P1 LOP3.LUT R4, R5, R4, RZ, 0x3c, !PT ;  /* 0x0000000405041212 */ /* 0x000fc800078e3cff */
[----:B------:R-:W-:-:S05]  /*14340*/  @P1 LOP3.LUT R5, R5, R4, RZ, 0x3c, !PT ;  /* 0x0000000405051212 */ /* 0x000fca00078e3cff */
[----:B------:R0:W2:Y:S04]  /*14350*/  @P1 LDG.E.U8 R114, desc[UR60][R4.64] ;  /* 0x0000003c04721981 */ /* 0x0000a8000c1e1100 */
[----:B------:R-:W0:Y:S04]  /*14360*/  LDL R4, [R1+0x14f0] ;  /* 0x0014f00001047983 */ /* 0x000e280000100800 */
[----:B------:R-:W0:Y:S01]  /*14370*/  LDL R5, [R1+0x14f4] ;  /* 0x0014f40001057983 */ /* 0x000e220000100800 */
[----:B------:R-:W-:Y:S02]  /*14380*/  PRMT R10, RZ, 0x7610, R10 ;  /* 0x00007610ff0a7816 */ /* 0x000fe4000000000a */
[----:B0-----:R-:W-:-:S04]  /*14390*/  @P1 LOP3.LUT R5, R5, R4, RZ, 0x3c, !PT ;  /* 0x0000000405051212 */ /* 0x001fc800078e3cff */
        /* <DEDUP_REMOVED lines=44> */
[----:B------:R-:W-:-:S02]  /*14660*/  PRMT R116, RZ, 0x7610, R116 ;  /* 0x00007610ff747816 */ /* 0x000fc40000000074 */
[----:B------:R-:W-:Y:S02]  /*14670*/  ISETP.GT.AND P0, PT, R3, 0x10, PT ;  /* 0x000000100300780c */ /* 0x000fe40003f04270 */
        /* <DEDUP_REMOVED lines=13> */
[----:B----4-:R0:W-:Y:S04]  /*14750*/  STL [R1+0x4c8], R8 ;  /* 0x0004c80801007387 */ /* 0x0101e80000100800 */
[----:B0-----:R-:W4:Y:S04]  /*14760*/  LDL.LU R8, [R1+0x201c] ;  /* 0x00201c0001087983 */ /* 0x001f280000300800 */
[----:B------:R-:W2:Y:S04]  /*14770*/  LDL R4, [R1+0x14b8] ;  /* 0x0014b80001047983 */ /* 0x000ea80000100800 */
[----:B------:R-:W2:Y:S01]  /*14780*/  LDL R5, [R1+0x14bc] ;  /* 0x0014bc0001057983 */ /* 0x000ea20000100800 */
[----:B----4-:R-:W-:-:S02]  /*14790*/  PRMT R8, RZ, 0x7610, R8 ;  /* 0x00007610ff087816 */ /* 0x010fc40000000008 */
[----:B--2---:R-:W-:-:S04]  /*147a0*/  @P1 LOP3.LUT R5, R5, R4, RZ, 0x3c, !PT ;  /* 0x0000000405051212 */ /* 0x004fc800078e3cff */
[----:B------:R-:W-:-:S04]  /*147b0*/  @P1 LOP3.LUT R4, R5, R4, RZ, 0x3c, !PT ;  /* 0x0000000405041212 */ /* 0x000fc800078e3cff */
[----:B------:R-:W-:-:S05]  /*147c0*/  @P1 LOP3.LUT R5, R5, R4, RZ, 0x3c, !PT ;  /* 0x0000000405051212 */ /* 0x000fca00078e3cff */
[----:B------:R0:W2:Y:S04]  /*147d0*/  @P1 LDG.E.U8 R116, desc[UR60][R4.64] ;  /* 0x0000003c04741981 */ /* 0x0000a8000c1e1100 */
[----:B------:R-:W0:Y:S04]  /*147e0*/  LDL R4, [R1+0x14b0] ;  /* 0x0014b00001047983 */ /* 0x000e280000100800 */
[----:B------:R-:W0:Y:S01]  /*147f0*/  LDL R5, [R1+0x14b4] ;  /* 0x0014b40001057983 */ /* 0x000e220000100800 */
[----:B---3--:R-:W-:Y:S02]  /*14800*/  PRMT R10, RZ, 0x7610, R10 ;  /* 0x00007610ff0a7816 */ /* 0x008fe4000000000a */
        /* <DEDUP_REMOVED lines=1081> */
[----:B------:R-:W-:-:S02]  /*18ba0*/  PRMT R55, RZ, 0x7610, R55 ;  /* 0x00007610ff377816 */ /* 0x000fc40000000037 */
[----:B------:R-:W-:Y:S02]  /*18bb0*/  PRMT R53, RZ, 0x7610, R53 ;  /* 0x00007610ff357816 */ /* 0x000fe40000000035 */
[----:B------:R-:W-:Y:S02]  /*18bc0*/  ISETP.GT.AND P0, PT, R3, 0x2e, PT ;  /* 0x0000002e0300780c */ /* 0x000fe40003f04270 */
[----:B--2---:R-:W-:-:S04]  /*18bd0*/  @P1 LOP3.LUT R5, R5, R4, RZ, 0x3c, !PT ;  /* 0x0000000405051212 */ /* 0x004fc800078e3cff */
[----:B------:R-:W-:-:S04]  /*18be0*/  @P1 LOP3.LUT R4, R5, R4, RZ, 0x3c, !PT ;  /* 0x0000000405041212 */ /* 0x000fc800078e3cff */
[----:B------:R-:W-:-:S05]  /*18bf0*/  @P1 LOP3.LUT R5, R5, R4, RZ, 0x3c, !PT ;  /* 0x0000000405051212 */ /* 0x000fca00078e3cff */
[----:B------:R0:W2:Y:S04]  /*18c00*/  @P1 LDG.E.U8 R0, desc[UR60][R4.64] ;  /* 0x0000003c04001981 */ /* 0x0000a8000c1e1100 */
[----:B------:R-:W0:Y:S04]  /*18c10*/  LDL R4, [R1+0x1100] ;  /* 0x0011000001047983 */ /* 0x000e280000100800 */
[----:B------:R-:W0:Y:S02]  /*18c20*/  LDL R5, [R1+0x1104] ;  /* 0x0011040001057983 */ /* 0x000e240000100800 */
[----:B0-----:R-:W-:-:S04]  /*18c30*/  @P1 LOP3.LUT R5, R5, R4, RZ, 0x3c, !PT ;  /* 0x0000000405051212 */ /* 0x001fc800078e3cff */
[----:B------:R-:W-:-:S04]  /*18c40*/  @P1 LOP3.LUT R4, R5, R4, RZ, 0x3c, !PT ;  /* 0x0000000405041212 */ /* 0x000fc800078e3cff */
[----:B------:R-:W-:-:S05]  /*18c50*/  @P1 LOP3.LUT R5, R5, R4, RZ, 0x3c, !PT ;  /* 0x0000000405051212 */ /* 0x000fca00078e3cff */
[----:B------:R0:W2:Y:S04]  /*18c60*/  @P1 LDG.E.U8 R55, desc[UR60][R4.64] ;  /* 0x0000003c04371981 */ /* 0x0000a8000c1e1100 */
[----:B------:R-:W0:Y:S04]  /*18c70*/  LDL R4, [R1+0x10f8] ;  /* 0x0010f80001047983 */ /* 0x000e280000100800 */
[----:B------:R-:W0:Y:S01]  /*18c80*/  LDL R5, [R1+0x10fc] ;  /* 0x0010fc0001057983 */ /* 0x000e220000100800 */
[----:B----4-:R-:W-:Y:S02]  /*18c90*/  PRMT R8, RZ, 0x7610, R8 ;  /* 0x00007610ff087816 */ /* 0x010fe40000000008 */
[----:B0-----:R-:W-:-:S04]  /*18ca0*/  @P1 LOP3.LUT R5, R5, R4, RZ, 0x3c, !PT ;  /* 0x0000000405051212 */ /* 0x001fc800078e3cff */
[----:B------:R-:W-:-:S04]  /*18cb0*/  @P1 LOP3.LUT R4, R5, R4, RZ, 0x3c, !PT ;  /* 0x0000000405041212 */ /* 0x000fc800078e3cff */
[----:B------:R-:W-:-:S05]  /*18cc0*/  @P1 LOP3.LUT R5, R5, R4, RZ, 0x3c, !PT ;  /* 0x0000000405051212 */ /* 0x000fca00078e3cff */
[----:B------:R0:W4:Y:S04]  /*18cd0*/  @P1 LDG.E.U8 R53, desc[UR60][R4.64] ;  /* 0x0000003c04351981 */ /* 0x000128000c1e1100 */
        /* <DEDUP_REMOVED lines=9> */
[----:B------:R-:W2:Y:S04]  /*18d70*/  LDL R4, [R1+0x10e8] ;  /* 0x0010e80001047983 */ /* 0x000ea80000100800 */
[----:B------:R-:W2:Y:S01]  /*18d80*/  LDL R5, [R1+0x10ec] ;  /* 0x0010ec0001057983 */ /* 0x000ea20000100800 */
[----:B------:R-:W-:-:S02]  /*18d90*/  ISETP.GT.AND P1, PT, R3, 0x2f, PT ;  /* 0x0000002f0300780c */ /* 0x000fc40003f24270 */
[----:B---3--:R-:W-:Y:S02]  /*18da0*/  PRMT R8, RZ, 0x7610, R8 ;  /* 0x00007610ff087816 */ /* 0x008fe40000000008 */
[----:B--2---:R-:W-:-:S04]  /*18db0*/  @P0 LOP3.LUT R5, R5, R4, RZ, 0x3c, !PT ;  /* 0x0000000405050212 */ /* 0x004fc800078e3cff */
        /* <DEDUP_REMOVED lines=26> */
[----:B---3--:R-:W-:-:S04]  /*18f60*/  @P0 LOP3.LUT R5, R5, R4, RZ, 0x3c, !PT ;  /* 0x0000000405050212 */ /* 0x008fc800078e3cff */
        /* <DEDUP_REMOVED lines=8> */
[----:B------:R-:W-:Y:S02]  /*18ff0*/  PRMT R2, RZ, 0x7610, R2 ;  /* 0x00007610ff027816 */ /* 0x000fe40000000002 */
[----:B------:R-:W-:Y:S02]  /*19000*/  ISETP.GT.AND P0, PT, R3, 0x30, PT ;  /* 0x000000300300780c */ /* 0x000fe40003f04270 */
[----:B----4-:R-:W-:-:S04]  /*19010*/  @P1 LOP3.LUT R5, R5, R4, RZ, 0x3c, !PT ;  /* 0x0000000405051212 */ /* 0x010fc800078e3cff */
[----:B------:R-:W-:-:S04]  /*19020*/  @P1 LOP3.LUT R4, R5, R4, RZ, 0x3c, !PT ;  /* 0x0000000405041212 */ /* 0x000fc800078e3cff */
[----:B------:R-:W-:-:S05]  /*19030*/  @P1 LOP3.LUT R5, R5, R4, RZ, 0x3c, !PT ;  /* 0x0000000405051212 */ /* 0x000fca00078e3cff */
[----:B------:R0:W4:Y:S04]  /*19040*/  @P1 LDG.E.U8 R51, desc[UR60][R4.64] ;  /* 0x0000003c04331981 */ /* 0x000128000c1e1100 */
[----:B------:R-:W0:Y:S04]  /*19050*/  LDL R4, [R1+0x10c0] ;  /* 0x0010c00001047983 */ /* 0x000e280000100800 */
[----:B------:R-:W0:Y:S02]  /*19060*/  LDL R5, [R1+0x10c4] ;  /* 0x0010c40001057983 */ /* 0x000e240000100800 */
        /* <DEDUP_REMOVED lines=10> */
[----:B------:R0:W3:Y:S04]  /*19110*/  @P1 LDG.E.U8 R2, desc[UR60][R4.64] ;  /* 0x0000003c04021981 */ /* 0x0000e8000c1e1100 */
[----:B------:R-:W0:Y:S04]  /*19120*/  LDL R4, [R1+0x10b0] ;  /* 0x0010b00001047983 */ /* 0x000e280000100800 */
[----:B------:R-:W0:Y:S01]  /*19130*/  LDL R5, [R1+0x10b4] ;  /* 0x0010b40001057983 */ /* 0x000e220000100800 */
[----:B------:R-:W-:Y:S02]  /*19140*/  PRMT R218, RZ, 0x7610, R218 ;  /* 0x00007610ffda7816 */ /* 0x000fe400000000da */
[----:B0-----:R-:W-:-:S04]  /*19150*/  @P1 LOP3.LUT R5, R5, R4, RZ, 0x3c, !PT ;  /* 0x0000000405051212 */ /* 0x001fc800078e3cff */
[----:B------:R-:W-:-:S04]  /*19160*/  @P1 LOP3.LUT R4, R5, R4, RZ, 0x3c, !PT ;  /* 0x0000000405041212 */ /* 0x000fc800078e3cff */
[----:B------:R-:W-:-:S05]  /*19170*/  @P1 LOP3.LUT R5, R5, R4, RZ, 0x3c, !PT ;  /* 0x0000000405051212 */ /* 0x000fca00078e3cff */
[----:B------:R-:W2:Y:S04]  /*19180*/  @P1 LDG.E.U8 R8, desc[UR60][R4.64] ;  /* 0x0000003c04081981 */ /* 0x000ea8000c1e1100 */
[----:B--2---:R0:W-:Y:S04]  /*19190*/  STL [R1+0x2bc], R8 ;  /* 0x0002bc0801007387 */ /* 0x0041e80000100800 */
[----:B0-----:R-:W2:Y:S04]  /*191a0*/  LDL.LU R8, [R1+0x1e30] ;  /* 0x001e300001087983 */ /* 0x001ea80000300800 */
[----:B------:R-:W4:Y:S04]  /*191b0*/  LDL R4, [R1+0x10a8] ;  /* 0x0010a80001047983 */ /* 0x000f280000100800 */
[----:B------:R-:W4:Y:S01]  /*191c0*/  LDL R5, [R1+0x10ac] ;  /* 0x0010ac0001057983 */ /* 0x000f220000100800 */
[----:B------:R-:W-:-:S02]  /*191d0*/  PRMT R10, RZ, 0x7610, R10 ;  /* 0x00007610ff0a7816 */ /* 0x000fc4000000000a */
[----:B------:R-:W-:Y:S02]  /*191e0*/  ISETP.GT.AND P1, PT, R3, 0x31, PT ;  /* 0x000000310300780c */ /* 0x000fe40003f24270 */
[----:B--2---:R-:W-:Y:S02]  /*191f0*/  PRMT R8, RZ, 0x7610, R8 ;  /* 0x00007610ff087816 */ /* 0x004fe40000000008 */
[----:B----4-:R-:W-:-:S04]  /*19200*/  @P0 LOP3.LUT R5, R5, R4, RZ, 0x3c, !PT ;  /* 0x0000000405050212 */ /* 0x010fc800078e3cff */
        /* <DEDUP_REMOVED lines=8> */
[----:B------:R-:W4:Y:S04]  /*19290*/  @P0 LDG.E.U8 R8, desc[UR60][R4.64] ;  /* 0x0000003c04080981 */ /* 0x000f28000c1e1100 */
[----:B----4-:R0:W-:Y:S04]  /*192a0*/  STL [R1+0x2b4], R8 ;  /* 0x0002b40801007387 */ /* 0x0101e80000100800 */
[----:B0-----:R-:W4:Y:S04]  /*192b0*/  LDL.LU R8, [R1+0x1e2c] ;  /* 0x001e2c0001087983 */ /* 0x001f280000300800 */
[----:B------:R-:W3:Y:S04]  /*192c0*/  LDL R4, [R1+0x1098] ;  /* 0x0010980001047983 */ /* 0x000ee80000100800 */
[----:B------:R-:W3:Y:S01]  /*192d0*/  LDL R5, [R1+0x109c] ;  /* 0x00109c0001057983 */ /* 0x000ee20000100800 */
[----:B----4-:R-:W-:-:S02]  /*192e0*/  PRMT R8, RZ, 0x7610, R8 ;  /* 0x00007610ff087816 */ /* 0x010fc40000000008 */
        /* <DEDUP_REMOVED lines=48> */
[----:B------:R-:W-:-:S02]  /*195f0*/  PRMT R10, RZ, 0x7610, R10 ;  /* 0x00007610ff0a7816 */ /* 0x000fc4000000000a */
[----:B------:R-:W-:Y:S02]  /*19600*/  ISETP.GT.AND P1, PT, R3, 0x33, PT ;  /* 0x000000330300780c */ /* 0x000fe40003f24270 */
[----:B---3--:R-:W-:Y:S02]  /*19610*/  PRMT R8, RZ, 0x7610, R8 ;  /* 0x00007610ff087816 */ /* 0x008fe40000000008 */
        /* <DEDUP_REMOVED lines=328> */
[----:B------:R-:W-:Y:S02]  /*1aaa0*/  PRMT R246, RZ, 0x7610, R246 ;  /* 0x00007610fff67816 */ /* 0x000fe400000000f6 */
        /* <DEDUP_REMOVED lines=15> */
[----:B------:R-:W3:Y:S02]  /*1aba0*/  LDL R5, [R1+0xf1c] ;  /* 0x000f1c0001057983 */ /* 0x000ee40000100800 */
[----:B---3--:R-:W-:-:S04]  /*1abb0*/  @P0 LOP3.LUT R5, R5, R4, RZ, 0x3c, !PT ;  /* 0x0000000405050212 */ /* 0x008fc800078e3cff */
        /* <DEDUP_REMOVED lines=9> */
[----:B------:R0:W3:Y:S04]  /*1ac50*/  @P0 LDG.E.U8 R241, desc[UR60][R4.64] ;  /* 0x0000003c04f10981 */ /* 0x0000e8000c1e1100 */
[----:B------:R-:W0:Y:S04]  /*1ac60*/  LDL R4, [R1+0xf08] ;  /* 0x000f080001047983 */ /* 0x000e280000100800 */
[----:B------:R-:W0:Y:S01]  /*1ac70*/  LDL R5, [R1+0xf0c] ;  /* 0x000f0c0001057983 */ /* 0x000e220000100800 */
[----:B------:R-:W-:Y:S02]  /*1ac80*/  PRMT R244, RZ, 0x7610, R244 ;  /* 0x00007610fff47816 */ /* 0x000fe400000000f4 */
[----:B------:R-:W-:-:S02]  /*1ac90*/  PRMT R242, RZ, 0x7610, R242 ;  /* 0x00007610fff27816 */ /* 0x000fc400000000f2 */
[----:B------:R-:W-:Y:S02]  /*1aca0*/  PRMT R239, RZ, 0x7610, R239 ;  /* 0x00007610ffef7816 */ /* 0x000fe400000000ef */
[----:B------:R-:W-:Y:S02]  /*1acb0*/  ISETP.GT.AND P0, PT, R3, 0x3e, PT ;  /* 0x0000003e0300780c */ /* 0x000fe40003f04270 */
[----:B0-----:R-:W-:-:S04]  /*1acc0*/  @P1 LOP3.LUT R5, R5, R4, RZ, 0x3c, !PT ;  /* 0x0000000405051212 */ /* 0x001fc800078e3cff */
[----:B------:R-:W-:-:S04]  /*1acd0*/  @P1 LOP3.LUT R4, R5, R4, RZ, 0x3c, !PT ;  /* 0x0000000405041212 */ /* 0x000fc800078e3cff */
[----:B------:R-:W-:-:S05]  /*1ace0*/  @P1 LOP3.LUT R5, R5, R4, RZ, 0x3c, !PT ;  /* 0x0000000405051212 */ /* 0x000fca00078e3cff */
[----:B------:R0:W3:Y:S04]  /*1acf0*/  @P1 LDG.E.U8 R237, desc[UR60][R4.64] ;  /* 0x0000003c04ed1981 */ /* 0x0000e8000c1e1100 */
[----:B------:R-:W0:Y:S04]  /*1ad00*/  LDL R4, [R1+0xf00] ;  /* 0x000f000001047983 */ /* 0x000e280000100800 */
[----:B------:R-:W0:Y:S02]  /*1ad10*/  LDL R5, [R1+0xf04] ;  /* 0x000f040001057983 */ /* 0x000e240000100800 */
        /* <DEDUP_REMOVED lines=19> */
[----:B----4-:R-:W-:Y:S02]  /*1ae50*/  PRMT R10, RZ, 0x7610, R10 ;  /* 0x00007610ff0a7816 */ /* 0x010fe4000000000a */
[----:B------:R-:W-:-:S02]  /*1ae60*/  PRMT R7, RZ, 0x7610, R7 ;  /* 0x00007610ff077816 */ /* 0x000fc40000000007 */
[----:B------:R-:W-:Y:S02]  /*1ae70*/  PRMT R9, RZ, 0x7610, R9 ;  /* 0x00007610ff097816 */ /* 0x000fe40000000009 */
[----:B------:R-:W-:Y:S02]  /*1ae80*/  ISETP.GT.AND P1, PT, R3, 0x3f, PT ;  /* 0x0000003f0300780c */ /* 0x000fe40003f24270 */
[----:B0-----:R-:W-:-:S04]  /*1ae90*/  @P0 LOP3.LUT R5, R5, R4, RZ, 0x3c, !PT ;  /* 0x0000000405050212 */ /* 0x001fc800078e3cff */
        /* <DEDUP_REMOVED lines=19> */
[----:B--2---:R-:W-:-:S02]  /*1afd0*/  PRMT R7, RZ, 0x7610, R7 ;  /* 0x00007610ff077816 */ /* 0x004fc40000000007 */
[----:B----4-:R-:W-:-:S04]  /*1afe0*/  @P0 LOP3.LUT R5, R5, R4, RZ, 0x3c, !PT ;  /* 0x0000000405050212 */ /* 0x010fc800078e3cff */
        /* <DEDUP_REMOVED lines=8> */
[----:B------:R-:W-:Y:S02]  /*1b070*/  PRMT R252, RZ, 0x7610, R252 ;  /* 0x00007610fffc7816 */ /* 0x000fe400000000fc */
        /* <DEDUP_REMOVED lines=23> */
[----:B--2---:R-:W-:-:S04]  /*1b1f0*/  @P1 LOP3.LUT R5, R5, R4, RZ, 0x3c, !PT ;  /* 0x0000000405051212 */ /* 0x004fc800078e3cff */
        /* <DEDUP_REMOVED lines=8> */
[----:B---3--:R-:W-:Y:S02]  /*1b280*/  PRMT R250, RZ, 0x7610, R250 ;  /* 0x00007610fffa7816 */ /* 0x008fe400000000fa */
[----:B------:R-:W-:Y:S02]  /*1b290*/  ISETP.GT.AND P1, PT, R3, 0x41, PT ;  /* 0x000000410300780c */ /* 0x000fe40003f24270 */
[----:B----4-:R-:W-:-:S04]  /*1b2a0*/  @P0 LOP3.LUT R5, R5, R4, RZ, 0x3c, !PT ;  /* 0x0000000405050212 */ /* 0x010fc800078e3cff */
        /* <DEDUP_REMOVED lines=11> */
[----:B--2---:R-:W-:Y:S02]  /*1b360*/  PRMT R252, RZ, 0x7610, R252 ;  /* 0x00007610fffc7816 */ /* 0x004fe400000000fc */
[----:B0-----:R-:W-:-:S04]  /*1b370*/  @P0 LOP3.LUT R5, R5, R4, RZ, 0x3c, !PT ;  /* 0x0000000405050212 */ /* 0x001fc800078e3cff */
        /* <DEDUP_REMOVED lines=17> */
[----:B--2---:R-:W-:Y:S02]  /*1b490*/  PRMT R250, RZ, 0x7610, R250 ;  /* 0x00007610fffa7816 */ /* 0x004fe400000000fa */
[----:B------:R-:W-:Y:S02]  /*1b4a0*/  ISETP.GT.AND P0, PT, R3, 0x42, PT ;  /* 0x000000420300780c */ /* 0x000fe40003f04270 */
        /* <DEDUP_REMOVED lines=65> */
[----:B------:R-:W-:Y:S02]  /*1b8c0*/  PRMT R251, RZ, 0x7610, R251 ;  /* 0x00007610fffb7816 */ /* 0x000fe400000000fb */
        /* <DEDUP_REMOVED lines=287> */
[----:B------:R0:W4:Y:S04]  /*1cac0*/  @P1 LDG.E.U8 R57, desc[UR60][R4.64] ;  /* 0x0000003c04391981 */ /* 0x000128000c1e1100 */
        /* <DEDUP_REMOVED lines=603> */
[----:B------:R-:W-:-:S02]  /*1f080*/  ISETP.GT.AND P1, PT, R3, 0x61, PT ;  /* 0x000000610300780c */ /* 0x000fc40003f24270 */
        /* <DEDUP_REMOVED lines=491> */
[----:B---3--:R-:W-:Y:S02]  /*20f40*/  PRMT R13, RZ, 0x7610, R13 ;  /* 0x00007610ff0d7816 */ /* 0x008fe4000000000d */
[----:B------:R-:W-:-:S02]  /*20f50*/  ISETP.GT.AND P0, PT, R3, 0x72, PT ;  /* 0x000000720300780c */ /* 0x000fc40003f04270 */
[----:B0-----:R-:W-:-:S04]  /*20f60*/  @P1 LOP3.LUT R5, R5, R4, RZ, 0x3c, !PT ;  /* 0x0000000405051212 */ /* 0x001fc800078e3cff */
[----:B------:R-:W-:-:S04]  /*20f70*/  @P1 LOP3.LUT R4, R5, R4, RZ, 0x3c, !PT ;  /* 0x0000000405041212 */ /* 0x000fc800078e3cff */
[----:B------:R-:W-:-:S05]  /*20f80*/  @P1 LOP3.LUT R5, R5, R4, RZ, 0x3c, !PT ;  /* 0x0000000405051212 */ /* 0x000fca00078e3cff */
[----:B------:R0:W3:Y:S04]  /*20f90*/  @P1 LDG.E.U8 R13, desc[UR60][R4.64] ;  /* 0x0000003c040d1981 */ /* 0x0000e8000c1e1100 */
[----:B------:R-:W0:Y:S04]  /*20fa0*/  LDL R4, [R1+0x868] ;  /* 0x0008680001047983 */ /* 0x000e280000100800 */
[----:B------:R-:W0:Y:S01]  /*20fb0*/  LDL R5, [R1+0x86c] ;  /* 0x00086c0001057983 */ /* 0x000e220000100800 */
[----:B--2---:R-:W-:Y:S02]  /*20fc0*/  PRMT R12, RZ, 0x7610, R12 ;  /* 0x00007610ff0c7816 */ /* 0x004fe4000000000c */
[----:B0-----:R-:W-:-:S04]  /*20fd0*/  @P0 LOP3.LUT R5, R5, R4, RZ, 0x3c, !PT ;  /* 0x0000000405050212 */ /* 0x001fc800078e3cff */
        /* <DEDUP_REMOVED lines=50> */
[----:B--2---:R-:W-:-:S04]  /*21300*/  @P1 LOP3.LUT R5, R5, R4, RZ, 0x3c, !PT ;  /* 0x0000000405051212 */ /* 0x004fc800078e3cff */
[----:B------:R-:W-:-:S04]  /*21310*/  @P1 LOP3.LUT R4, R5, R4, RZ, 0x3c, !PT ;  /* 0x0000000405041212 */ /* 0x000fc800078e3cff */
[----:B------:R-:W-:-:S05]  /*21320*/  @P1 LOP3.LUT R5, R5, R4, RZ, 0x3c, !PT ;  /* 0x0000000405051212 */ /* 0x000fca00078e3cff */
[----:B------:R0:W2:Y:S04]  /*21330*/  @P1 LDG.E.U8 R97, desc[UR60][R4.64] ;  /* 0x0000003c04611981 */ /* 0x0000a8000c1e1100 */
[----:B------:R-:W0:Y:S04]  /*21340*/  LDL R4, [R1+0x830] ;  /* 0x0008300001047983 */ /* 0x000e280000100800 */
[----:B------:R-:W0:Y:S01]  /*21350*/  LDL R5, [R1+0x834] ;  /* 0x0008340001057983 */ /* 0x000e220000100800 */
[----:B------:R-:W-:Y:S02]  /*21360*/  PRMT R94, RZ, 0x7610, R94 ;  /* 0x00007610ff5e7816 */ /* 0x000fe4000000005e */
[----:B------:R-:W-:-:S02]  /*21370*/  ISETP.GT.AND P0, PT, R3, 0x74, PT ;  /* 0x000000740300780c */ /* 0x000fc40003f04270 */
        /* <DEDUP_REMOVED lines=352> */
[----:B---3--:R-:W-:-:S02]  /*22980*/  PRMT R82, RZ, 0x7610, R82 ;  /* 0x00007610ff527816 */ /* 0x008fc40000000052 */
[----:B--2---:R-:W-:-:S04]  /*22990*/  @P0 LOP3.LUT R5, R5, R4, RZ, 0x3c, !PT ;  /* 0x0000000405050212 */ /* 0x004fc800078e3cff */
[----:B------:R-:W-:-:S04]  /*229a0*/  @P0 LOP3.LUT R4, R5, R4, RZ, 0x3c, !PT ;  /* 0x0000000405040212 */ /* 0x000fc800078e3cff */
[----:B------:R-:W-:-:S05]  /*229b0*/  @P0 LOP3.LUT R5, R5, R4, RZ, 0x3c, !PT ;  /* 0x0000000405050212 */ /* 0x000fca00078e3cff */
[----:B------:R-:W2:Y:S04]  /*229c0*/  @P0 LDG.E.U8 R82, desc[UR60][R4.64] ;  /* 0x0000003c04520981 */ /* 0x000ea8000c1e1100 */
[----:B--2---:R0:W-:Y:S04]  /*229d0*/  STL [R1+0xd8], R82 ;  /* 0x0000d85201007387 */ /* 0x0041e80000100800 */
[----:B0-----:R-:W2:Y:S04]  /*229e0*/  LDL.LU R82, [R1+0x1cfc] ;  /* 0x001cfc0001527983 */ /* 0x001ea80000300800 */
[----:B------:R-:W3:Y:S04]  /*229f0*/  LDL.LU R5, [R1+0x568] ;  /* 0x0005680001057983 */ /* 0x000ee80000300800 */
[----:B------:R-:W4:Y:S01]  /*22a00*/  LDL.LU R4, [R1+0xd0] ;  /* 0x0000d00001047983 */ /* 0x000f220000300800 */
[----:B---3--:R-:W-:-:S02]  /*22a10*/  LOP3.LUT R5, R5, 0xffff, RZ, 0xc0, !PT ;  /* 0x0000ffff05057812 */ /* 0x008fc400078ec0ff */
[----:B----4-:R-:W-:-:S04]  /*22a20*/  LOP3.LUT R4, R4, 0xffff, RZ, 0xc0, !PT ;  /* 0x0000ffff04047812 */ /* 0x010fc800078ec0ff */
[----:B------:R-:W-:Y:S02]  /*22a30*/  PRMT R4, R5, 0x3340, R4 ;  /* 0x0000334005047816 */ /* 0x000fe40000000004 */
[----:B------:R-:W3:Y:S04]  /*22a40*/  LDL R5, [R1+0x6d0] ;  /* 0x0006d00001057983 */ /* 0x000ee80000100800 */
[----:B------:R0:W-:Y:S04]  /*22a50*/  STL [R1+0x17e8], R4 ;  /* 0x0017e80401007387 */ /* 0x0001e80000100800 */
[----:B0-----:R-:W3:Y:S01]  /*22a60*/  LDL R4, [R1+0x6d4] ;  /* 0x0006d40001047983 */ /* 0x001ee20000100800 */
[----:B--2---:R-:W-:-:S06]  /*22a70*/  PRMT R82, RZ, 0x7610, R82 ;  /* 0x00007610ff527816 */ /* 0x004fcc0000000052 */
[----:B---3--:R-:W2:Y:S04]  /*22a80*/  @P0 LDG.E.U8 R82, desc[UR60][R4.64] ;  /* 0x0000003c04520981 */ /* 0x008ea8000c1e1100 */
[----:B--2---:R0:W-:Y:S04]  /*22a90*/  STL [R1+0xd0], R82 ;  /* 0x0000d05201007387 */ /* 0x0041e80000100800 */
[----:B0-----:R-:W2:Y:S04]  /*22aa0*/  LDL.LU R82, [R1+0x1cf8] ;  /* 0x001cf80001527983 */ /* 0x001ea80000300800 */
[----:B------:R-:W3:Y:S04]  /*22ab0*/  LDL.LU R5, [R1+0x548] ;  /* 0x0005480001057983 */ /* 0x000ee80000300800 */
[----:B------:R-:W4:Y:S01]  /*22ac0*/  LDL.LU R4, [R1+0xc0] ;  /* 0x0000c00001047983 */ /* 0x000f220000300800 */
[----:B------:R-:W-:-:S02]  /*22ad0*/  ISETP.GT.AND P0, PT, R3, 0x7f, PT ;  /* 0x0000007f0300780c */ /* 0x000fc40003f04270 */
[----:B---3--:R-:W-:Y:S02]  /*22ae0*/  LOP3.LUT R5, R5, 0xffff, RZ, 0xc0, !PT ;  /* 0x0000ffff05057812 */ /* 0x008fe400078ec0ff */
[----:B----4-:R-:W-:-:S04]  /*22af0*/  LOP3.LUT R4, R4, 0xffff, RZ, 0xc0, !PT ;  /* 0x0000ffff04047812 */ /* 0x010fc800078ec0ff */
[----:B------:R-:W-:Y:S02]  /*22b00*/  PRMT R4, R5, 0x3340, R4 ;  /* 0x0000334005047816 */ /* 0x000fe40000000004 */
[----:B------:R-:W3:Y:S04]  /*22b10*/  LDL R5, [R1+0x6c8] ;  /* 0x0006c80001057983 */ /* 0x000ee80000100800 */
[----:B------:R0:W-:Y:S04]  /*22b20*/  STL [R1+0x17e4], R4 ;  /* 0x0017e40401007387 */ /* 0x0001e80000100800 */
[----:B0-----:R-:W3:Y:S01]  /*22b30*/  LDL R4, [R1+0x6cc] ;  /* 0x0006cc0001047983 */ /* 0x001ee20000100800 */
[----:B--2---:R-:W-:-:S06]  /*22b40*/  PRMT R82, RZ, 0x7610, R82 ;  /* 0x00007610ff527816 */ /* 0x004fcc0000000052 */
[----:B---3--:R0:W2:Y:S04]  /*22b50*/  @P0 LDG.E.U8 R82, desc[UR60][R4.64] ;  /* 0x0000003c04520981 */ /* 0x0080a8000c1e1100 */
[----:B------:R-:W0:Y:S04]  /*22b60*/  LDL.LU R5, [R1+0x52c] ;  /* 0x00052c0001057983 */ /* 0x000e280000300800 */
[----:B------:R-:W3:Y:S01]  /*22b70*/  LDL.LU R4, [R1+0xcc] ;  /* 0x0000cc0001047983 */ /* 0x000ee20000300800 */
[----:B0-----:R-:W-:Y:S02]  /*22b80*/  LOP3.LUT R5, R5, 0xffff, RZ, 0xc0, !PT ;  /* 0x0000ffff05057812 */ /* 0x001fe400078ec0ff */
[----:B---3--:R-:W-:-:S04]  /*22b90*/  LOP3.LUT R4, R4, 0xffff, RZ, 0xc0, !PT ;  /* 0x0000ffff04047812 */ /* 0x008fc800078ec0ff */
[----:B------:R-:W-:Y:S02]  /*22ba0*/  PRMT R4, R5, 0x3340, R4 ;  /* 0x0000334005047816 */ /* 0x000fe40000000004 */
[----:B------:R-:W3:Y:S04]  /*22bb0*/  LDL R5, [R1+0x6c0] ;  /* 0x0006c00001057983 */ /* 0x000ee80000100800 */
[----:B------:R0:W-:Y:S04]  /*22bc0*/  STL [R1+0x17e0], R4 ;  /* 0x0017e00401007387 */ /* 0x0001e80000100800 */
[----:B0-----:R-:W3:Y:S01]  /*22bd0*/  LDL R4, [R1+0x6c4] ;  /* 0x0006c40001047983 */ /* 0x001ee20000100800 */
[----:B------:R-:W-:-:S06]  /*22be0*/  PRMT R6, RZ, 0x7610, R6 ;  /* 0x00007610ff067816 */ /* 0x000fcc0000000006 */
[----:B---3--:R-:W3:Y:S04]  /*22bf0*/  @P0 LDG.E.U8 R6, desc[UR60][R4.64] ;  /* 0x0000003c04060981 */ /* 0x008ee8000c1e1100 */
[----:B---3--:R0:W-:Y:S04]  /*22c00*/  STL [R1+0xcc], R6 ;  /* 0x0000cc0601007387 */ /* 0x0081e80000100800 */
[----:B0-----:R-:W3:Y:S04]  /*22c10*/  LDL.LU R6, [R1+0x1cf4] ;  /* 0x001cf40001067983 */ /* 0x001ee80000300800 */
[----:B------:R-:W4:Y:S04]  /*22c20*/  LDL.LU R5, [R1+0x4fc] ;  /* 0x0004fc0001057983 */ /* 0x000f280000300800 */
[----:B------:R-:W2:Y:S01]  /*22c30*/  LDL.LU R4, [R1+0xc8] ;  /* 0x0000c80001047983 */ /* 0x000ea20000300800 */
[----:B----4-:R-:W-:-:S02]  /*22c40*/  LOP3.LUT R5, R5, 0xffff, RZ, 0xc0, !PT ;  /* 0x0000ffff05057812 */ /* 0x010fc400078ec0ff */
[----:B--2---:R-:W-:-:S04]  /*22c50*/  LOP3.LUT R4, R4, 0xffff, RZ, 0xc0, !PT ;  /* 0x0000ffff04047812 */ /* 0x004fc800078ec0ff */
[----:B------:R-:W-:Y:S02]  /*22c60*/  PRMT R4, R5, 0x3340, R4 ;  /* 0x0000334005047816 */ /* 0x000fe40000000004 */
[----:B------:R-:W2:Y:S04]  /*22c70*/  LDL R5, [R1+0x6b8] ;  /* 0x0006b80001057983 */ /* 0x000ea80000100800 */
[----:B------:R0:W-:Y:S04]  /*22c80*/  STL [R1+0x17dc], R4 ;  /* 0x0017dc0401007387 */ /* 0x0001e80000100800 */
[----:B0-----:R-:W2:Y:S01]  /*22c90*/  LDL R4, [R1+0x6bc] ;  /* 0x0006bc0001047983 */ /* 0x001ea20000100800 */
[----:B---3--:R-:W-:-:S06]  /*22ca0*/  PRMT R6, RZ, 0x7610, R6 ;  /* 0x00007610ff067816 */ /* 0x008fcc0000000006 */
[----:B--2---:R-:W2:Y:S04]  /*22cb0*/  @P0 LDG.E.U8 R6, desc[UR60][R4.64] ;  /* 0x0000003c04060981 */ /* 0x004ea8000c1e1100 */
[----:B--2---:R0:W-:Y:S04]  /*22cc0*/  STL [R1+0xc8], R6 ;  /* 0x0000c80601007387 */ /* 0x0041e80000100800 */
[----:B0-----:R-:W2:Y:S04]  /*22cd0*/  LDL.LU R6, [R1+0x1cf0] ;  /* 0x001cf00001067983 */ /* 0x001ea80000300800 */
[----:B------:R-:W3:Y:S01]  /*22ce0*/  LDL.LU R5, [R1+0xc4] ;  /* 0x0000c40001057983 */ /* 0x000ee20000300800 */
[----:B--2---:R-:W-:-:S02]  /*22cf0*/  LOP3.LUT R4, R6, 0xffff, RZ, 0xc0, !PT ;  /* 0x0000ffff06047812 */ /* 0x004fc400078ec0ff */
[----:B---3--:R-:W-:Y:S01]  /*22d00*/  LOP3.LUT R5, R5, 0xffff, RZ, 0xc0, !PT ;  /* 0x0000ffff05057812 */ /* 0x008fe200078ec0ff */
[----:B------:R-:W2:Y:S03]  /*22d10*/  LDL.LU R6, [R1+0x5a4] ;  /* 0x0005a40001067983 */ /* 0x000ea60000300800 */
[----:B------:R-:W-:Y:S02]  /*22d20*/  PRMT R4, R5, 0x3340, R4 ;  /* 0x0000334005047816 */ /* 0x000fe40000000004 */
[----:B------:R-:W3:Y:S04]  /*22d30*/  LDL R5, [R1+0x6b0] ;  /* 0x0006b00001057983 */ /* 0x000ee80000100800 */
[----:B------:R0:W-:Y:S04]  /*22d40*/  STL [R1+0x17d8], R4 ;  /* 0x0017d80401007387 */ /* 0x0001e80000100800 */
[----:B0-----:R-:W3:Y:S01]  /*22d50*/  LDL R4, [R1+0x6b4] ;  /* 0x0006b40001047983 */ /* 0x001ee20000100800 */
[----:B------:R-:W-:-:S06]  /*22d60*/  PRMT R216, RZ, 0x7610, R216 ;  /* 0x00007610ffd87816 */ /* 0x000fcc00000000d8 */
[----:B---3--:R0:W3:Y:S01]  /*22d70*/  @P0 LDG.E.U8 R216, desc[UR60][R4.64] ;  /* 0x0000003c04d80981 */ /* 0x0080e2000c1e1100 */
[----:B--2---:R-:W-:Y:S02]  /*22d80*/  LOP3.LUT R6, R6, 0xffff, RZ, 0xc0, !PT ;  /* 0x0000ffff06067812 */ /* 0x004fe400078ec0ff */
[----:B------:R-:W-:Y:S02]  /*22d90*/  LOP3.LUT R8, R8, 0xffff, RZ, 0xc0, !PT ;  /* 0x0000ffff08087812 */ /* 0x000fe400078ec0ff */
[----:B------:R-:W-:Y:S01]  /*22da0*/  LOP3.LUT R7, R7, 0xffff, RZ, 0xc0, !PT ;  /* 0x0000ffff07077812 */ /* 0x000fe200078ec0ff */
[----:B0-----:R-:W0:Y:S01]  /*22db0*/  S2R R4, SR_TID.X ;  /* 0x0000000000047919 */ /* 0x001e220000002100 */
[----:B------:R-:W-:Y:S01]  /*22dc0*/  BAR.SYNC.DEFER_BLOCKING 0x0 ;  /* 0x0000000000007b1d */ /* 0x000fe20000010000 */
[----:B0-----:R-:W-:-:S04]  /*22dd0*/  LOP3.LUT R4, R4, 0x7f, RZ, 0xc0, !PT ;  /* 0x0000007f04047812 */ /* 0x001fc800078ec0ff */
[----:B------:R-:W-:Y:S01]  /*22de0*/  ISETP.GE.AND P0, PT, R4, R3, PT ;  /* 0x000000030400720c */ /* 0x000fe20003f06270 */
[----:B---3--:R0:W-:Y:S04]  /*22df0*/  STL [R1+0xc4], R216 ;  /* 0x0000c4d801007387 */ /* 0x0081e80000100800 */
[----:B0-----:R-:W2:Y:S04]  /*22e00*/  LDL.LU R216, [R1+0x1cec] ;  /* 0x001cec0001d87983 */ /* 0x001ea80000300800 */
[----:B------:R-:W3:Y:S04]  /*22e10*/  LDL.LU R5, [R1+0x598] ;  /* 0x0005980001057983 */ /* 0x000ee80000300800 */
[----:B------:R-:W4:Y:S04]  /*22e20*/  LDL.LU R4, [R1+0x59c] ;  /* 0x00059c0001047983 */ /* 0x000f280000300800 */
[----:B------:R-:W2:Y:S01]  /*22e30*/  LDL.LU R3, [R1+0x594] ;  /* 0x0005940001037983 */ /* 0x000ea20000300800 */
[----:B---3--:R-:W-:-:S02]  /*22e40*/  LOP3.LUT R5, R5, 0xffff, RZ, 0xc0, !PT ;  /* 0x0000ffff05057812 */ /* 0x008fc400078ec0ff */
[----:B----4-:R-:W-:Y:S02]  /*22e50*/  LOP3.LUT R4, R4, 0xffff, RZ, 0xc0, !PT ;  /* 0x0000ffff04047812 */ /* 0x010fe400078ec0ff */
[----:B--2---:R-:W-:Y:S02]  /*22e60*/  LOP3.LUT R3, R3, 0xffff, RZ, 0xc0, !PT ;  /* 0x0000ffff03037812 */ /* 0x004fe400078ec0ff */
[----:B------:R-:W-:Y:S02]  /*22e70*/  PRMT R5, R6, 0x3340, R5 ;  /* 0x0000334006057816 */ /* 0x000fe40000000005 */
[----:B------:R-:W-:Y:S01]  /*22e80*/  PRMT R3, R4, 0x3340, R3 ;  /* 0x0000334004037816 */ /* 0x000fe20000000003 */
[----:B------:R-:W2:Y:S04]  /*22e90*/  LDL.LU R6, [R1+0x58c] ;  /* 0x00058c0001067983 */ /* 0x000ea80000300800 */
[----:B------:R0:W-:Y:S04]  /*22ea0*/  STL [R1+0x594], R5 ;  /* 0x0005940501007387 */ /* 0x0001e80000100800 */
[----:B0-----:R-:W3:Y:S04]  /*22eb0*/  LDL.LU R5, [R1+0x57c] ;  /* 0x00057c0001057983 */ /* 0x001ee80000300800 */
[----:B------:R-:W4:Y:S04]  /*22ec0*/  LDL.LU R4, [R1+0x5a0] ;  /* 0x0005a00001047983 */ /* 0x000f280000300800 */
[----:B------:R0:W-:Y:S04]  /*22ed0*/  STL [R1+0x598], R3 ;  /* 0x0005980301007387 */ /* 0x0001e80000100800 */
[----:B0-----:R-:W4:Y:S01]  /*22ee0*/  LDL.LU R3, [R1+0x590] ;  /* 0x0005900001037983 */ /* 0x001f220000300800 */
[----:B--2---:R-:W-:-:S02]  /*22ef0*/  LOP3.LUT R6, R6, 0xffff, RZ, 0xc0, !PT ;  /* 0x0000ffff06067812 */ /* 0x004fc400078ec0ff */
[----:B---3--:R-:W-:Y:S02]  /*22f00*/  LOP3.LUT R5, R5, 0xffff, RZ, 0xc0, !PT ;  /* 0x0000ffff05057812 */ /* 0x008fe400078ec0ff */
[----:B----4-:R-:W-:Y:S02]  /*22f10*/  LOP3.LUT R4, R4, 0xffff, RZ, 0xc0, !PT ;  /* 0x0000ffff04047812 */ /* 0x010fe400078ec0ff */
[----:B------:R-:W-:Y:S02]  /*22f20*/  PRMT R5, R6, 0x3340, R5 ;  /* 0x0000334006057816 */ /* 0x000fe40000000005 */
[----:B------:R-:W-:-:S04]  /*22f30*/  LOP3.LUT R3, R3, 0xffff, RZ, 0xc0, !PT ;  /* 0x0000ffff03037812 */ /* 0x000fc800078ec0ff */
[----:B------:R-:W-:Y:S02]  /*22f40*/  PRMT R3, R4, 0x3340, R3 ;  /* 0x0000334004037816 */ /* 0x000fe40000000003 */
        /* <DEDUP_REMOVED lines=22> */
[----:B------:R-:W2:Y:S01]  /*230b0*/  LDL.LU R6, [R1+0x558] ;  /* 0x0005580001067983 */ /* 0x000ea20000300800 */
[----:B------:R-:W-:-:S03]  /*230c0*/  LOP3.LUT R3, R3, 0xffff, RZ, 0xc0, !PT ;  /* 0x0000ffff03037812 */ /* 0x000fc600078ec0ff */
[----:B------:R0:W-:Y:S01]  /*230d0*/  STL [R1+0x548], R5 ;  /* 0x0005480501007387 */ /* 0x0001e20000100800 */
[----:B------:R-:W-:-:S03]  /*230e0*/  PRMT R3, R4, 0x3340, R3 ;  /* 0x0000334004037816 */ /* 0x000fc60000000003 */
[----:B0-----:R-:W3:Y:S04]  /*230f0*/  LDL.LU R5, [R1+0x540] ;  /* 0x0005400001057983 */ /* 0x001ee80000300800 */
[----:B------:R-:W4:Y:S04]  /*23100*/  LDL.LU R4, [R1+0x570] ;  /* 0x0005700001047983 */ /* 0x000f280000300800 */
[----:B------:R0:W-:Y:S04]  /*23110*/  STL [R1+0x560], R3 ;  /* 0x0005600301007387 */ /* 0x0001e80000100800 */
[----:B0-----:R-:W3:Y:S01]  /*23120*/  LDL.LU R3, [R1+0x55c] ;  /* 0x00055c0001037983 */ /* 0x001ee20000300800 */
[----:B--2---:R-:W-:-:S02]  /*23130*/  LOP3.LUT R6, R6, 0xffff, RZ, 0xc0, !PT ;  /* 0x0000ffff06067812 */ /* 0x004fc400078ec0ff */
[----:B----4-:R-:W-:Y:S02]  /*23140*/  LOP3.LUT R4, R4, 0xffff, RZ, 0xc0, !PT ;  /* 0x0000ffff04047812 */ /* 0x010fe400078ec0ff */
[----:B---3--:R-:W-:Y:S02]  /*23150*/  LOP3.LUT R5, R5, 0xffff, RZ, 0xc0, !PT ;  /* 0x0000ffff05057812 */ /* 0x008fe400078ec0ff */
[----:B------:R-:W-:Y:S02]  /*23160*/  LOP3.LUT R3, R3, 0xffff, RZ, 0xc0, !PT ;  /* 0x0000ffff03037812 */ /* 0x000fe400078ec0ff */
[----:B------:R-:W-:Y:S02]  /*23170*/  PRMT R5, R6, 0x3340, R5 ;  /* 0x0000334006057816 */ /* 0x000fe40000000005 */
[----:B------:R-:W-:Y:S02]  /*23180*/  PRMT R3, R4, 0x3340, R3 ;  /* 0x0000334004037816 */ /* 0x000fe40000000003 */
[----:B------:R-:W2:Y:S04]  /*23190*/  LDL.LU R4, [R1+0x550] ;  /* 0x0005500001047983 */ /* 0x000ea80000300800 */
[----:B------:R0:W-:Y:S04]  /*231a0*/  STL [R1+0x558], R3 ;  /* 0x0005580301007387 */ /* 0x0001e80000100800 */
        /* <DEDUP_REMOVED lines=51> */
[----:B0-----:R-:W2:Y:S01]  /*234e0*/  LDL.LU R3, [R1+0x500] ;  /* 0x0005000001037983 */ /* 0x001ea20000300800 */
[----:B----4-:R-:W-:-:S02]  /*234f0*/  LOP3.LUT R4, R4, 0xffff, RZ, 0xc0, !PT ;  /* 0x0000ffff04047812 */ /* 0x010fc400078ec0ff */
[----:B--2---:R-:W-:-:S04]  /*23500*/  LOP3.LUT R3, R3, 0xffff, RZ, 0xc0, !PT ;  /* 0x0000ffff03037812 */ /* 0x004fc800078ec0ff */
[----:B------:R-:W-:Y:S02]  /*23510*/  PRMT R3, R4, 0x3340, R3 ;  /* 0x0000334004037816 */ /* 0x000fe40000000003 */
[----:B------:R-:W2:Y:S04]  /*23520*/  LDL.LU R4, [R1+0x4f4] ;  /* 0x0004f40001047983 */ /* 0x000ea80000300800 */
[----:B------:R0:W-:Y:S04]  /*23530*/  STL [R1+0x4f8], R3 ;  /* 0x0004f80301007387 */ /* 0x0001e80000100800 */
[----:B0-----:R-:W4:Y:S01]  /*23540*/  LDL.LU R3, [R1+0x4ec] ;  /* 0x0004ec0001037983 */ /* 0x001f220000300800 */
[----:B------:R-:W-:-:S02]  /*23550*/  LOP3.LUT R6, R6, 0xffff, RZ, 0xc0, !PT ;  /* 0x0000ffff06067812 */ /* 0x000fc400078ec0ff */
[----:B---3--:R-:W-:-:S04]  /*23560*/  LOP3.LUT R5, R5, 0xffff, RZ, 0xc0, !PT ;  /* 0x0000ffff05057812 */ /* 0x008fc800078ec0ff */
[----:B------:R-:W-:-:S05]  /*23570*/  PRMT R5, R6, 0x3340, R5 ;  /* 0x0000334006057816 */ /* 0x000fca0000000005 */
[----:B------:R0:W-:Y:S02]  /*23580*/  STL [R1+0x4e4], R5 ;  /* 0x0004e40501007387 */ /* 0x0001e40000100800 */
[----:B0-----:R-:W-:Y:S02]  /*23590*/  LOP3.LUT R5, R216, 0xffff, RZ, 0xc0, !PT ;  /* 0x0000ffffd8057812 */ /* 0x001fe400078ec0ff */
[----:B--2---:R-:W-:Y:S02]  /*235a0*/  LOP3.LUT R6, R4, 0xffff, RZ, 0xc0, !PT ;  /* 0x0000ffff04067812 */ /* 0x004fe400078ec0ff */
[----:B----4-:R-:W-:Y:S02]  /*235b0*/  LOP3.LUT R4, R3, 0xffff, RZ, 0xc0, !PT ;  /* 0x0000ffff03047812 */ /* 0x010fe400078ec0ff */
[----:B------:R-:W-:Y:S02]  /*235c0*/  LOP3.LUT R3, R114, 0xffff, RZ, 0xc0, !PT ;  /* 0x0000ffff72037812 */ /* 0x000fe400078ec0ff */
[----:B------:R-:W-:-:S02]  /*235d0*/  PRMT R114, R6, 0x3340, R5 ;  /* 0x0000334006727816 */ /* 0x000fc40000000005 */
[----:B------:R-:W2:Y:S04]  /*235e0*/  LDL.LU R6, [R1+0x4d8] ;  /* 0x0004d80001067983 */ /* 0x000ea80000300800 */
[----:B------:R-:W3:Y:S01]  /*235f0*/  LDL.LU R5, [R1+0x4c4] ;  /* 0x0004c40001057983 */ /* 0x000ee20000300800 */
[----:B------:R-:W-:-:S03]  /*23600*/  PRMT R216, R4, 0x3340, R3 ;  /* 0x0000334004d87816 */ /* 0x000fc60000000003 */
[----:B------:R-:W4:Y:S04]  /*23610*/  LDL.LU R4, [R1+0x4f0] ;  /* 0x0004f00001047983 */ /* 0x000f280000300800 */
[----:B------:R-:W2:Y:S04]  /*23620*/  LDL.LU R3, [R1+0x4dc] ;  /* 0x0004dc0001037983 */ /* 0x000ea80000300800 */
[----:B------:R0:W-:Y:S01]  /*23630*/  STL [R1+0x1bfc], R216 ;  /* 0x001bfcd801007387 */ /* 0x0001e20000100800 */
[----:B----4-:R-:W-:Y:S02]  /*23640*/  LOP3.LUT R4, R4, 0xffff, RZ, 0xc0, !PT ;  /* 0x0000ffff04047812 */ /* 0x010fe400078ec0ff */
[----:B--2---:R-:W-:-:S02]  /*23650*/  LOP3.LUT R3, R3, 0xffff, RZ, 0xc0, !PT ;  /* 0x0000ffff03037812 */ /* 0x004fc400078ec0ff */
[----:B---3--:R-:W-:Y:S02]  /*23660*/  LOP3.LUT R5, R5, 0xffff, RZ, 0xc0, !PT ;  /* 0x0000ffff05057812 */ /* 0x008fe400078ec0ff */
[----:B------:R-:W-:Y:S02]  /*23670*/  LOP3.LUT R6, R6, 0xffff, RZ, 0xc0, !PT ;  /* 0x0000ffff06067812 */ /* 0x000fe400078ec0ff */
[----:B0-----:R-:W-:Y:S02]  /*23680*/  PRMT R216, R4, 0x3340, R3 ;  /* 0x0000334004d87816 */ /* 0x001fe40000000003 */
[----:B------:R-:W2:Y:S04]  /*23690*/  LDL.LU R4, [R1+0x4cc] ;  /* 0x0004cc0001047983 */ /* 0x000ea80000300800 */
[----:B------:R-:W3:Y:S04]  /*236a0*/  LDL.LU R3, [R1+0x4c8] ;  /* 0x0004c80001037983 */ /* 0x000ee80000300800 */
[----:B------:R0:W-:Y:S02]  /*236b0*/  STL [R1+0x4d8], R216 ;  /* 0x0004d8d801007387 */ /* 0x0001e40000100800 */
[----:B0-----:R-:W-:-:S02]  /*236c0*/  PRMT R216, R6, 0x3340, R5 ;  /* 0x0000334006d87816 */ /* 0x001fc40000000005 */
[----:B------:R-:W4:Y:S01]  /*236d0*/  LDL.LU R5, [R1+0x4d4] ;  /* 0x0004d40001057983 */ /* 0x000f220000300800 */
[----:B--2---:R-:W-:Y:S02]  /*236e0*/  LOP3.LUT R4, R4, 0xffff, RZ, 0xc0, !PT ;  /* 0x0000ffff04047812 */ /* 0x004fe400078ec0ff */
[----:B----4-:R-:W-:Y:S02]  /*236f0*/  LOP3.LUT R6, R5, 0xffff, RZ, 0xc0, !PT ;  /* 0x0000ffff05067812 */ /* 0x010fe400078ec0ff */
[----:B---3--:R-:W-:Y:S02]  /*23700*/  LOP3.LUT R5, R3, 0xffff, RZ, 0xc0, !PT ;  /* 0x0000ffff03057812 */ /* 0x008fe400078ec0ff */
[----:B------:R-:W-:Y:S02]  /*23710*/  LOP3.LUT R3, R116, 0xffff, RZ, 0xc0, !PT ;  /* 0x0000ffff74037812 */ /* 0x000fe400078ec0ff */
[----:B------:R-:W-:Y:S02]  /*23720*/  PRMT R116, R6, 0x3340, R5 ;  /* 0x0000334006747816 */ /* 0x000fe40000000005 */
[----:B------:R-:W-:Y:S01]  /*23730*/  PRMT R3, R4, 0x3340, R3 ;  /* 0x0000334004037816 */ /* 0x000fe20000000003 */
[----:B------:R-:W2:Y:S04]  /*23740*/  LDL.LU R6, [R1+0x4d0] ;  /* 0x0004d00001067983 */ /* 0x000ea80000300800 */
[----:B------:R-:W3:Y:S04]  /*23750*/  LDL.LU R5, [R1+0x4bc] ;  /* 0x0004bc0001057983 */ /* 0x000ee80000300800 */
[----:B------:R-:W4:Y:S04]  /*23760*/  LDL.LU R4, [R1+0x4b8] ;  /* 0x0004b80001047983 */ /* 0x000f280000300800 */
[----:B------:R0:W-:Y:S04]  /*23770*/  STL [R1+0x4c8], R3 ;  /* 0x0004c80301007387 */ /* 0x0001e80000100800 */
[----:B0-----:R-:W4:Y:S01]  /*23780*/  LDL.LU R3, [R1+0x4a4] ;  /* 0x0004a40001037983 */ /* 0x001f220000300800 */
[----:B--2---:R-:W-:-:S02]  /*23790*/  LOP3.LUT R6, R6, 0xffff, RZ, 0xc0, !PT ;  /* 0x0000ffff06067812 */ /* 0x004fc400078ec0ff */
[----:B---3--:R-:W-:Y:S02]  /*237a0*/  LOP3.LUT R5, R5, 0xffff, RZ, 0xc0, !PT ;  /* 0x0000ffff05057812 */ /* 0x008fe400078ec0ff */
[----:B----4-:R-:W-:Y:S02]  /*237b0*/  LOP3.LUT R4, R4, 0xffff, RZ, 0xc0, !PT ;  /* 0x0000ffff04047812 */ /* 0x010fe400078ec0ff */
[----:B------:R-:W-:Y:S02]  /*237c0*/  PRMT R5, R6, 0x3340, R5 ;  /* 0x0000334006057816 */ /* 0x000fe40000000005 */
[----:B------:R-:W2:Y:S04]  /*237d0*/  LDL.LU R6, [R1+0x4b4] ;  /* 0x0004b40001067983 */ /* 0x000ea80000300800 */
[----:B------:R0:W-:Y:S01]  /*237e0*/  STL [R1+0x4bc], R5 ;  /* 0x0004bc0501007387 */ /* 0x0001e20000100800 */
[----:B------:R-:W-:-:S04]  /*237f0*/  LOP3.LUT R3, R3, 0xffff, RZ, 0xc0, !PT ;  /* 0x0000ffff03037812 */ /* 0x000fc800078ec0ff */
[----:B------:R-:W-:Y:S01]  /*23800*/  PRMT R3, R4, 0x3340, R3 ;  /* 0x0000334004037816 */ /* 0x000fe20000000003 */
        /* <DEDUP_REMOVED lines=10> */
[----:B------:R-:W-:-:S03]  /*238b0*/  LOP3.LUT R3, R3, 0xffff, RZ, 0xc0, !PT ;  /* 0x0000ffff03037812 */ /* 0x000fc600078ec0ff */
[----:B0-----:R-:W3:Y:S01]  /*238c0*/  LDL.LU R5, [R1+0x484] ;  /* 0x0004840001057983 */ /* 0x001ee20000300800 */
[----:B------:R-:W-:-:S03]  /*238d0*/  PRMT R3, R4, 0x3340, R3 ;  /* 0x0000334004037816 */ /* 0x000fc60000000003 */
[----:B------:R-:W4:Y:S04]  /*238e0*/  LDL.LU R4, [R1+0x4b0] ;  /* 0x0004b00001047983 */ /* 0x000f280000300800 */
[----:B------:R0:W-:Y:S04]  /*238f0*/  STL [R1+0x4a0], R3 ;  /* 0x0004a00301007387 */ /* 0x0001e80000100800 */
[----:B0-----:R-:W3:Y:S01]  /*23900*/  LDL.LU R3, [R1+0x49c] ;  /* 0x00049c0001037983 */ /* 0x001ee20000300800 */
[----:B--2---:R-:W-:Y:S02]  /*23910*/  LOP3.LUT R6, R6, 0xffff, RZ, 0xc0, !PT ;  /* 0x0000ffff06067812 */ /* 0x004fe400078ec0ff */
[----:B----4-:R-:W-:-:S02]  /*23920*/  LOP3.LUT R4, R4, 0xffff, RZ, 0xc0, !PT ;  /* 0x0000ffff04047812 */ /* 0x010fc400078ec0ff */
[----:B---3--:R-:W-:-:S04]  /*23930*/  LOP3.LUT R5, R5, 0xffff, RZ, 0xc0, !PT ;  /* 0x0000ffff05057812 */ /* 0x008fc800078ec0ff */
        /* <DEDUP_REMOVED lines=300> */
[----:B------:R-:W-:-:S04]  /*24c00*/  LOP3.LUT R5, R5, 0xffff, RZ, 0xc0, !PT ;  /* 0x0000ffff05057812 */ /* 0x000fc800078ec0ff */
[----:B------:R-:W-:Y:S02]  /*24c10*/  PRMT R5, R6, 0x3340, R5 ;  /* 0x0000334006057816 */ /* 0x000fe40000000005 */
[----:B------:R-:W2:Y:S04]  /*24c20*/  LDL.LU R6, [R1+0x2fc] ;  /* 0x0002fc0001067983 */ /* 0x000ea80000300800 */
[----:B------:R0:W-:Y:S01]  /*24c30*/  STL [R1+0x304], R5 ;  /* 0x0003040501007387 */ /* 0x0001e20000100800 */
[----:B------:R-:W-:-:S03]  /*24c40*/  PRMT R4, R4, 0x3340, R3 ;  /* 0x0000334004047816 */ /* 0x000fc60000000003 */
[----:B0-----:R-:W3:Y:S04]  /*24c50*/  LDL.LU R5, [R1+0x2f8] ;  /* 0x0002f80001057983 */ /* 0x001ee80000300800 */
[----:B------:R-:W4:Y:S04]  /*24c60*/  LDL.LU R3, [R1+0x310] ;  /* 0x0003100001037983 */ /* 0x000f280000300800 */
[----:B------:R4:W-:Y:S02]  /*24c70*/  STL [R1+0x300], R4 ;  /* 0x0003000401007387 */ /* 0x0009e40000100800 */
[----:B----4-:R-:W-:-:S02]  /*24c80*/  LOP3.LUT R4, R3, 0xffff, RZ, 0xc0, !PT ;  /* 0x0000ffff03047812 */ /* 0x010fc400078ec0ff */
[----:B--2---:R-:W-:Y:S02]  /*24c90*/  LOP3.LUT R3, R6, 0xffff, RZ, 0xc0, !PT ;  /* 0x0000ffff06037812 */ /* 0x004fe400078ec0ff */
[----:B---3--:R-:W-:Y:S02]  /*24ca0*/  LOP3.LUT R6, R5, 0xffff, RZ, 0xc0, !PT ;  /* 0x0000ffff05067812 */ /* 0x008fe400078ec0ff */
[----:B------:R-:W-:Y:S02]  /*24cb0*/  LOP3.LUT R5, R0, 0xffff, RZ, 0xc0, !PT ;  /* 0x0000ffff00057812 */ /* 0x000fe400078ec0ff */
[----:B------:R-:W-:Y:S02]  /*24cc0*/  PRMT R0, R4, 0x3340, R3 ;  /* 0x0000334004007816 */ /* 0x000fe40000000003 */
[----:B------:R-:W2:Y:S04]  /*24cd0*/  LDL.LU R4, [R1+0x2f4] ;  /* 0x0002f40001047983 */ /* 0x000ea80000300800 */
[----:B------:R-:W3:Y:S04]  /*24ce0*/  LDL.LU R3, [R1+0x2ec] ;  /* 0x0002ec0001037983 */ /* 0x000ee80000300800 */
[----:B------:R0:W-:Y:S02]  /*24cf0*/  STL [R1+0x2fc], R0 ;  /* 0x0002fc0001007387 */ /* 0x0001e40000100800 */
[----:B0-----:R-:W-:-:S02]  /*24d00*/  PRMT R0, R6, 0x3340, R5 ;  /* 0x0000334006007816 */ /* 0x001fc40000000005 */
[----:B------:R-:W-:-:S03]  /*24d10*/  LOP3.LUT R5, R55, 0xffff, RZ, 0xc0, !PT ;  /* 0x0000ffff37057812 */ /* 0x000fc600078ec0ff */
[----:B------:R0:W-:Y:S04]  /*24d20*/  STL [R1+0x1bb0], R0 ;  /* 0x001bb00001007387 */ /* 0x0001e80000100800 */
[----:B0-----:R-:W4:Y:S01]  /*24d30*/  LDL.LU R0, [R1+0x2bc] ;  /* 0x0002bc0001007983 */ /* 0x001f220000300800 */
[----:B--2---:R-:W-:Y:S02]  /*24d40*/  LOP3.LUT R6, R4, 0xffff, RZ, 0xc0, !PT ;  /* 0x0000ffff04067812 */ /* 0x004fe400078ec0ff */
[----:B---3--:R-:W-:Y:S02]  /*24d50*/  LOP3.LUT R4, R3, 0xffff, RZ, 0xc0, !PT ;  /* 0x0000ffff03047812 */ /* 0x008fe400078ec0ff */
[----:B------:R-:W-:Y:S02]  /*24d60*/  LOP3.LUT R3, R53, 0xffff, RZ, 0xc0, !PT ;  /* 0x0000ffff35037812 */ /* 0x000fe400078ec0ff */
[----:B------:R-:W-:-:S02]  /*24d70*/  PRMT R55, R6, 0x3340, R5 ;  /* 0x0000334006377816 */ /* 0x000fc40000000005 */
[----:B------:R-:W2:Y:S04]  /*24d80*/  LDL.LU R6, [R1+0x2dc] ;  /* 0x0002dc0001067983 */ /* 0x000ea80000300800 */
[----:B------:R-:W3:Y:S04]  /*24d90*/  LDL.LU R5, [R1+0x2d8] ;  /* 0x0002d80001057983 */ /* 0x000ee80000300800 */
[----:B------:R0:W-:Y:S01]  /*24da0*/  STL [R1+0x1bb4], R55 ;  /* 0x001bb43701007387 */ /* 0x0001e20000100800 */
[----:B------:R-:W-:-:S03]  /*24db0*/  PRMT R53, R4, 0x3340, R3 ;  /* 0x0000334004357816 */ /* 0x000fc60000000003 */
[----:B0-----:R-:W4:Y:S04]  /*24dc0*/  LDL.LU R55, [R1+0x2d0] ;  /* 0x0002d00001377983 */ /* 0x001f280000300800 */
[----:B------:R-:W2:Y:S04]  /*24dd0*/  LDL.LU R3, [R1+0x2f0] ;  /* 0x0002f00001037983 */ /* 0x000ea80000300800 */
[----:B------:R0:W-:Y:S04]  /*24de0*/  STL [R1+0x1bb8], R53 ;  /* 0x001bb83501007387 */ /* 0x0001e80000100800 */
[----:B0-----:R-:W4:Y:S01]  /*24df0*/  LDL.LU R53, [R1+0x2cc] ;  /* 0x0002cc0001357983 */ /* 0x001f220000300800 */
[----:B--2---:R-:W-:-:S02]  /*24e00*/  LOP3.LUT R4, R3, 0xffff, RZ, 0xc0, !PT ;  /* 0x0000ffff03047812 */ /* 0x004fc400078ec0ff */
[----:B------:R-:W-:Y:S02]  /*24e10*/  LOP3.LUT R3, R6, 0xffff, RZ, 0xc0, !PT ;  /* 0x0000ffff06037812 */ /* 0x000fe400078ec0ff */
[----:B---3--:R-:W-:Y:S02]  /*24e20*/  LOP3.LUT R6, R5, 0xffff, RZ, 0xc0, !PT ;  /* 0x0000ffff05067812 */ /* 0x008fe400078ec0ff */
[----:B------:R-:W-:Y:S02]  /*24e30*/  LOP3.LUT R5, R51, 0xffff, RZ, 0xc0, !PT ;  /* 0x0000ffff33057812 */ /* 0x000fe400078ec0ff */
[----:B------:R-:W-:Y:S02]  /*24e40*/  PRMT R51, R4, 0x3340, R3 ;  /* 0x0000334004337816 */ /* 0x000fe40000000003 */
[----:B------:R-:W2:Y:S01]  /*24e50*/  LDL.LU R3, [R1+0x2d4] ;  /* 0x0002d40001037983 */ /* 0x000ea20000300800 */
[----:B------:R-:W-:-:S03]  /*24e60*/  PRMT R5, R6, 0x3340, R5 ;  /* 0x0000334006057816 */ /* 0x000fc60000000005 */
[----:B------:R0:W-:Y:S04]  /*24e70*/  STL [R1+0x1bbc], R51 ;  /* 0x001bbc3301007387 */ /* 0x0001e80000100800 */
[----:B------:R1:W-:Y:S01]  /*24e80*/  STL [R1+0x2d8], R5 ;  /* 0x0002d80501007387 */ /* 0x0003e20000100800 */
[----:B----4-:R-:W-:-:S03]  /*24e90*/  LOP3.LUT R4, R53, 0xffff, RZ, 0xc0, !PT ;  /* 0x0000ffff35047812 */ /* 0x010fc600078ec0ff */
[----:B0-----:R-:W3:Y:S04]  /*24ea0*/  LDL.LU R51, [R1+0x294] ;  /* 0x0002940001337983 */ /* 0x001ee80000300800 */
[----:B------:R-:W4:Y:S01]  /*24eb0*/  LDL.LU R53, [R1+0x28c] ;  /* 0x00028c0001357983 */ /* 0x000f220000300800 */
[----:B-1----:R-:W-:Y:S02]  /*24ec0*/  LOP3.LUT R5, R54, 0xffff, RZ, 0xc0, !PT ;  /* 0x0000ffff36057812 */ /* 0x002fe400078ec0ff */
[----:B--2---:R-:W-:Y:S02]  /*24ed0*/  LOP3.LUT R6, R3, 0xffff, RZ, 0xc0, !PT ;  /* 0x0000ffff03067812 */ /* 0x004fe400078ec0ff */
[----:B------:R-:W-:Y:S02]  /*24ee0*/  LOP3.LUT R3, R2, 0xffff, RZ, 0xc0, !PT ;  /* 0x0000ffff02037812 */ /* 0x000fe400078ec0ff */
[----:B------:R-:W-:-:S02]  /*24ef0*/  PRMT R2, R6, 0x3340, R5 ;  /* 0x0000334006027816 */ /* 0x000fc40000000005 */
[----:B------:R-:W-:Y:S02]  /*24f00*/  PRMT R54, R4, 0x3340, R3 ;  /* 0x0000334004367816 */ /* 0x000fe40000000003 */
[----:B------:R-:W-:Y:S02]  /*24f10*/  LOP3.LUT R6, R55, 0xffff, RZ, 0xc0, !PT ;  /* 0x0000ffff37067812 */ /* 0x000fe400078ec0ff */
[----:B------:R-:W-:Y:S01]  /*24f20*/  LOP3.LUT R5, R0, 0xffff, RZ, 0xc0, !PT ;  /* 0x0000ffff00057812 */ /* 0x000fe200078ec0ff */
[----:B------:R0:W-:Y:S01]  /*24f30*/  STL [R1+0x1bc0], R2 ;  /* 0x001bc00201007387 */ /* 0x0001e20000100800 */
[----:B------:R-:W-:Y:S02]  /*24f40*/  LOP3.LUT R3, R52, 0xffff, RZ, 0xc0, !PT ;  /* 0x0000ffff34037812 */ /* 0x000fe400078ec0ff */
[----:B------:R-:W-:Y:S01]  /*24f50*/  PRMT R52, R6, 0x3340, R5 ;  /* 0x0000334006347816 */ /* 0x000fe20000000005 */
[----:B0-----:R-:W2:Y:S04]  /*24f60*/  LDL.LU R2, [R1+0x29c] ;  /* 0x00029c0001027983 */ /* 0x001ea80000300800 */
[----:B------:R0:W-:Y:S04]  /*24f70*/  STL [R1+0x1bc4], R54 ;  /* 0x001bc43601007387 */ /* 0x0001e80000100800 */
[----:B0-----:R-:W3:Y:S04]  /*24f80*/  LDL.LU R54, [R1+0x2b0] ;  /* 0x0002b00001367983 */ /* 0x001ee80000300800 */
[----:B------:R-:W4:Y:S04]  /*24f90*/  LDL.LU R55, [R1+0x290] ;  /* 0x0002900001377983 */ /* 0x000f280000300800 */
[----:B------:R-:W4:Y:S04]  /*24fa0*/  LDL.LU R0, [R1+0x27c] ;  /* 0x00027c0001007983 */ /* 0x000f280000300800 */
[----:B------:R-:W2:Y:S04]  /*24fb0*/  LDL.LU R6, [R1+0x2b4] ;  /* 0x0002b40001067983 */ /* 0x000ea80000300800 */
[----:B------:R-:W3:Y:S01]  /*24fc0*/  LDL.LU R5, [R1+0x2ac] ;  /* 0x0002ac0001057983 */ /* 0x000ee20000300800 */
[----:B------:R-:W-:-:S04]  /*24fd0*/  LOP3.LUT R4, R218, 0xffff, RZ, 0xc0, !PT ;  /* 0x0000ffffda047812 */ /* 0x000fc800078ec0ff */
[----:B------:R-:W-:Y:S02]  /*24fe0*/  PRMT R218, R4, 0x3340, R3 ;  /* 0x0000334004da7816 */ /* 0x000fe40000000003 */
[----:B------:R-:W-:Y:S01]  /*24ff0*/  LOP3.LUT R3, R220, 0xffff, RZ, 0xc0, !PT ;  /* 0x0000ffffdc037812 */ /* 0x000fe200078ec0ff */
[----:B------:R0:W-:Y:S04]  /*25000*/  STL [R1+0x1bc8], R52 ;  /* 0x001bc83401007387 */ /* 0x0001e80000100800 */
[----:B------:R-:W-:Y:S01]  /*25010*/  STL [R1+0x1bcc], R218 ;  /* 0x001bccda01007387 */ /* 0x000fe20000100800 */
[----:B--2---:R-:W-:Y:S02]  /*25020*/  LOP3.LUT R6, R6, 0xffff, RZ, 0xc0, !PT ;  /* 0x0000ffff06067812 */ /* 0x004fe400078ec0ff */
[----:B---3--:R-:W-:-:S02]  /*25030*/  LOP3.LUT R4, R5, 0xffff, RZ, 0xc0, !PT ;  /* 0x0000ffff05047812 */ /* 0x008fc400078ec0ff */
[----:B------:R-:W-:Y:S02]  /*25040*/  LOP3.LUT R5, R222, 0xffff, RZ, 0xc0, !PT ;  /* 0x0000ffffde057812 */ /* 0x000fe400078ec0ff */
[----:B------:R-:W-:Y:S02]  /*25050*/  PRMT R222, R4, 0x3340, R3 ;  /* 0x0000334004de7816 */ /* 0x000fe40000000003 */
[----:B------:R-:W-:Y:S02]  /*25060*/  PRMT R220, R6, 0x3340, R5 ;  /* 0x0000334006dc7816 */ /* 0x000fe40000000005 */
[----:B------:R-:W-:Y:S02]  /*25070*/  LOP3.LUT R4, R54, 0xffff, RZ, 0xc0, !PT ;  /* 0x0000ffff36047812 */ /* 0x000fe400078ec0ff */
[----:B------:R-:W-:Y:S01]  /*25080*/  LOP3.LUT R3, R2, 0xffff, RZ, 0xc0, !PT ;  /* 0x0000ffff02037812 */ /* 0x000fe200078ec0ff */
[----:B------:R-:W-:Y:S04]  /*25090*/  STL [R1+0x1bd0], R220 ;  /* 0x001bd0dc01007387 */ /* 0x000fe80000100800 */
[----:B------:R1:W-:Y:S04]  /*250a0*/  STL [R1+0x1bd4], R222 ;  /* 0x001bd4de01007387 */ /* 0x0003e80000100800 */
[----:B0-----:R-:W2:Y:S04]  /*250b0*/  LDL.LU R52, [R1+0x274] ;  /* 0x0002740001347983 */ /* 0x001ea80000300800 */
[----:B------:R-:W3:Y:S01]  /*250c0*/  LDL.LU R54, [R1+0x26c] ;  /* 0x00026c0001367983 */ /* 0x000ee20000300800 */
[----:B------:R-:W-:-:S02]  /*250d0*/  LOP3.LUT R6, R224, 0xffff, RZ, 0xc0, !PT ;  /* 0x0000ffffe0067812 */ /* 0x000fc400078ec0ff */
[----:B------:R-:W-:Y:S02]  /*250e0*/  LOP3.LUT R5, R217, 0xffff, RZ, 0xc0, !PT ;  /* 0x0000ffffd9057812 */ /* 0x000fe400078ec0ff */
[----:B------:R-:W-:Y:S02]  /*250f0*/  PRMT R224, R4, 0x3340, R3 ;  /* 0x0000334004e07816 */ /* 0x000fe40000000003 */
[----:B------:R-:W-:Y:S02]  /*25100*/  PRMT R217, R6, 0x3340, R5 ;  /* 0x0000334006d97816 */ /* 0x000fe40000000005 */
[----:B------:R-:W-:Y:S01]  /*25110*/  LOP3.LUT R6, R51, 0xffff, RZ, 0xc0, !PT ;  /* 0x0000ffff33067812 */ /* 0x000fe200078ec0ff */
[----:B------:R-:W-:Y:S01]  /*25120*/  STL [R1+0x1bd8], R224 ;  /* 0x001bd8e001007387 */ /* 0x000fe20000100800 */
[----:B------:R-:W-:-:S03]  /*25130*/  LOP3.LUT R5, R221, 0xffff, RZ, 0xc0, !PT ;  /* 0x0000ffffdd057812 */ /* 0x000fc600078ec0ff */
[----:B------:R0:W-:Y:S01]  /*25140*/  STL [R1+0x1bdc], R217 ;  /* 0x001bdcd901007387 */ /* 0x0001e20000100800 */
[----:B----4-:R-:W-:Y:S02]  /*25150*/  LOP3.LUT R4, R53, 0xffff, RZ, 0xc0, !PT ;  /* 0x0000ffff35047812 */ /* 0x010fe400078ec0ff */
[----:B------:R-:W-:Y:S01]  /*25160*/  LOP3.LUT R3, R219, 0xffff, RZ, 0xc0, !PT ;  /* 0x0000ffffdb037812 */ /* 0x000fe200078ec0ff */
[----:B------:R-:W4:Y:S04]  /*25170*/  LDL.LU R2, [R1+0x270] ;  /* 0x0002700001027983 */ /* 0x000f280000300800 */
[----:B------:R-:W4:Y:S01]  /*25180*/  LDL.LU R51, [R1+0x25c] ;  /* 0x00025c0001337983 */ /* 0x000f220000300800 */
[----:B------:R-:W-:Y:S02]  /*25190*/  PRMT R219, R6, 0x3340, R5 ;  /* 0x0000334006db7816 */ /* 0x000fe40000000005 */
[----:B------:R-:W-:-:S02]  /*251a0*/  PRMT R221, R4, 0x3340, R3 ;  /* 0x0000334004dd7816 */ /* 0x000fc40000000003 */
[----:B------:R-:W-:Y:S01]  /*251b0*/  LOP3.LUT R4, R55, 0xffff, RZ, 0xc0, !PT ;  /* 0x0000ffff37047812 */ /* 0x000fe200078ec0ff */
[----:B------:R0:W-:Y:S04]  /*251c0*/  STL [R1+0x1be0], R219 ;  /* 0x001be0db01007387 */ /* 0x0001e80000100800 */
[----:B------:R-:W-:Y:S04]  /*251d0*/  STL [R1+0x1be4], R221 ;  /* 0x001be4dd01007387 */ /* 0x000fe80000100800 */
[----:B------:R-:W4:Y:S04]  /*251e0*/  LDL.LU R53, [R1+0x254] ;  /* 0x0002540001357983 */ /* 0x000f280000300800 */
[----:B------:R-:W4:Y:S01]  /*251f0*/  LDL.LU R55, [R1+0x24c] ;  /* 0x00024c0001377983 */ /* 0x000f220000300800 */
[----:B------:R-:W-:-:S03]  /*25200*/  LOP3.LUT R3, R0, 0xffff, RZ, 0xc0, !PT ;  /* 0x0000ffff00037812 */ /* 0x000fc600078ec0ff */
[----:B-1----:R-:W4:Y:S04]  /*25210*/  LDL.LU R222, [R1+0x250] ;  /* 0x0002500001de7983 */ /* 0x002f280000300800 */
[----:B------:R-:W4:Y:S01]  /*25220*/  LDL.LU R0, [R1+0x23c] ;  /* 0x00023c0001007983 */ /* 0x000f220000300800 */
[----:B------:R-:W-:Y:S02]  /*25230*/  LOP3.LUT R6, R226, 0xffff, RZ, 0xc0, !PT ;  /* 0x0000ffffe2067812 */ /* 0x000fe400078ec0ff */
[----:B------:R-:W-:Y:S02]  /*25240*/  LOP3.LUT R5, R223, 0xffff, RZ, 0xc0, !PT ;  /* 0x0000ffffdf057812 */ /* 0x000fe400078ec0ff */
[----:B------:R-:W-:Y:S02]  /*25250*/  PRMT R223, R4, 0x3340, R3 ;  /* 0x0000334004df7816 */ /* 0x000fe40000000003 */
[----:B------:R-:W-:-:S02]  /*25260*/  LOP3.LUT R3, R191, 0xffff, RZ, 0xc0, !PT ;  /* 0x0000ffffbf037812 */ /* 0x000fc400078ec0ff */
[----:B------:R-:W-:Y:S02]  /*25270*/  PRMT R226, R6, 0x3340, R5 ;  /* 0x0000334006e27816 */ /* 0x000fe40000000005 */
[----:B------:R-:W-:Y:S01]  /*25280*/  LOP3.LUT R5, R229, 0xffff, RZ, 0xc0, !PT ;  /* 0x0000ffffe5057812 */ /* 0x000fe200078ec0ff */
[----:B------:R-:W-:Y:S04]  /*25290*/  STL [R1+0x1be8], R223 ;  /* 0x001be8df01007387 */ /* 0x000fe80000100800 */
[----:B------:R-:W-:Y:S04]  /*252a0*/  STL [R1+0x1bec], R226 ;  /* 0x001bece201007387 */ /* 0x000fe80000100800 */
[----:B------:R-:W4:Y:S04]  /*252b0*/  LDL.LU R220, [R1+0x234] ;  /* 0x0002340001dc7983 */ /* 0x000f280000300800 */
[----:B------:R-:W4:Y:S01]  /*252c0*/  LDL.LU R218, [R1+0x22c] ;  /* 0x00022c0001da7983 */ /* 0x000f220000300800 */
[----:B--2---:R-:W-:-:S02]  /*252d0*/  LOP3.LUT R6, R52, 0xffff, RZ, 0xc0, !PT ;  /* 0x0000ffff34067812 */ /* 0x004fc400078ec0ff */
[----:B---3--:R-:W-:Y:S02]  /*252e0*/  LOP3.LUT R4, R54, 0xffff, RZ, 0xc0, !PT ;  /* 0x0000ffff36047812 */ /* 0x008fe400078ec0ff */
[----:B------:R-:W-:Y:S02]  /*252f0*/  PRMT R191, R6, 0x3340, R5 ;  /* 0x0000334006bf7816 */ /* 0x000fe40000000005 */
[----:B------:R-:W-:-:S03]  /*25300*/  PRMT R229, R4, 0x3340, R3 ;  /* 0x0000334004e57816 */ /* 0x000fc60000000003 */
[----:B------:R1:W-:Y:S04]  /*25310*/  STL [R1+0x1bf0], R191 ;  /* 0x001bf0bf01007387 */ /* 0x0003e80000100800 */
[----:B------:R-:W-:Y:S04]  /*25320*/  STL [R1+0x1bf4], R229 ;  /* 0x001bf4e501007387 */ /* 0x000fe80000100800 */
[----:B------:R-:W2:Y:S04]  /*25330*/  LDL.LU R52, [R1+0x230] ;  /* 0x0002300001347983 */ /* 0x000ea80000300800 */
[----:B------:R-:W3:Y:S01]  /*25340*/  LDL.LU R54, [R1+0x21c] ;  /* 0x00021c0001367983 */ /* 0x000ee20000300800 */
[----:B----4-:R-:W-:-:S02]  /*25350*/  LOP3.LUT R4, R2, 0xffff, RZ, 0xc0, !PT ;  /* 0x0000ffff02047812 */ /* 0x010fc400078ec0ff */
[----:B------:R-:W-:Y:S02]  /*25360*/  LOP3.LUT R3, R51, 0xffff, RZ, 0xc0, !PT ;  /* 0x0000ffff33037812 */ /* 0x000fe400078ec0ff */
[----:B------:R-:W-:Y:S02]  /*25370*/  LOP3.LUT R6, R231, 0xffff, RZ, 0xc0, !PT ;  /* 0x0000ffffe7067812 */ /* 0x000fe400078ec0ff */
[----:B------:R-:W-:Y:S01]  /*25380*/  LOP3.LUT R5, R225, 0xffff, RZ, 0xc0, !PT ;  /* 0x0000ffffe1057812 */ /* 0x000fe200078ec0ff */
[----:B------:R-:W4:Y:S01]  /*25390*/  LDL.LU R2, [R1+0x214] ;  /* 0x0002140001027983 */ /* 0x000f220000300800 */
[----:B------:R-:W-:-:S03]  /*253a0*/  PRMT R231, R4, 0x3340, R3 ;  /* 0x0000334004e77816 */ /* 0x000fc60000000003 */
[----:B------:R-:W4:Y:S01]  /*253b0*/  LDL.LU R51, [R1+0x20c] ;  /* 0x00020c0001337983 */ /* 0x000f220000300800 */
[----:B------:R-:W-:Y:S02]  /*253c0*/  PRMT R225, R6, 0x3340, R5 ;  /* 0x0000334006e17816 */ /* 0x000fe40000000005 */
[----:B------:R-:W-:Y:S02]  /*253d0*/  LOP3.LUT R3, R227, 0xffff, RZ, 0xc0, !PT ;  /* 0x0000ffffe3037812 */ /* 0x000fe400078ec0ff */
[----:B------:R-:W-:Y:S01]  /*253e0*/  LOP3.LUT R6, R53, 0xffff, RZ, 0xc0, !PT ;  /* 0x0000ffff35067812 */ /* 0x000fe200078ec0ff */
[----:B------:R1:W-:Y:S01]  /*253f0*/  STL [R1+0x1bf8], R231 ;  /* 0x001bf8e701007387 */ /* 0x0003e20000100800 */
[----:B------:R-:W-:-:S03]  /*25400*/  LOP3.LUT R4, R55, 0xffff, RZ, 0xc0, !PT ;  /* 0x0000ffff37047812 */ /* 0x000fc600078ec0ff */
[----:B------:R-:W4:Y:S01]  /*25410*/  LDL.LU R53, [R1+0x210] ;  /* 0x0002100001357983 */ /* 0x000f220000300800 */
[----:B------:R-:W-:-:S03]  /*25420*/  LOP3.LUT R5, R228, 0xffff, RZ, 0xc0, !PT ;  /* 0x0000ffffe4057812 */ /* 0x000fc600078ec0ff */
[----:B------:R-:W4:Y:S01]  /*25430*/  LDL.LU R55, [R1+0x1fc] ;  /* 0x0001fc0001377983 */ /* 0x000f220000300800 */
[----:B------:R-:W-:Y:S02]  /*25440*/  PRMT R228, R4, 0x3340, R3 ;  /* 0x0000334004e47816 */ /* 0x000fe40000000003 */
[----:B------:R-:W-:Y:S02]  /*25450*/  LOP3.LUT R3, R0, 0xffff, RZ, 0xc0, !PT ;  /* 0x0000ffff00037812 */ /* 0x000fe400078ec0ff */
[----:B------:R-:W4:Y:S01]  /*25460*/  LDL.LU R0, [R1+0x1f4] ;  /* 0x0001f40001007983 */ /* 0x000f220000300800 */
[----:B------:R-:W-:Y:S02]  /*25470*/  PRMT R227, R6, 0x3340, R5 ;  /* 0x0000334006e37816 */ /* 0x000fe40000000005 */
[----:B------:R-:W-:Y:S02]  /*25480*/  LOP3.LUT R4, R222, 0xffff, RZ, 0xc0, !PT ;  /* 0x0000ffffde047812 */ /* 0x000fe400078ec0ff */
[----:B------:R-:W-:-:S02]  /*25490*/  LOP3.LUT R6, R230, 0xffff, RZ, 0xc0, !PT ;  /* 0x0000ffffe6067812 */ /* 0x000fc400078ec0ff */
[----:B------:R-:W-:Y:S02]  /*254a0*/  LOP3.LUT R5, R167, 0xffff, RZ, 0xc0, !PT ;  /* 0x0000ffffa7057812 */ /* 0x000fe400078ec0ff */
[----:B------:R-:W-:Y:S02]  /*254b0*/  PRMT R230, R4, 0x3340, R3 ;  /* 0x0000334004e67816 */ /* 0x000fe40000000003 */
[----:B------:R-:W-:Y:S02]  /*254c0*/  LOP3.LUT R4, R218, 0xffff, RZ, 0xc0, !PT ;  /* 0x0000ffffda047812 */ /* 0x000fe400078ec0ff */
[----:B------:R-:W-:Y:S02]  /*254d0*/  PRMT R167, R6, 0x3340, R5 ;  /* 0x0000334006a77816 */ /* 0x000fe40000000005 */
[----:B------:R-:W-:Y:S02]  /*254e0*/  LOP3.LUT R6, R220, 0xffff, RZ, 0xc0, !PT ;  /* 0x0000ffffdc067812 */ /* 0x000fe400078ec0ff */
[----:B------:R-:W-:-:S02]  /*254f0*/  LOP3.LUT R5, R236, 0xffff, RZ, 0xc0, !PT ;  /* 0x0000ffffec057812 */ /* 0x000fc400078ec0ff */
[----:B------:R-:W-:Y:S02]  /*25500*/  LOP3.LUT R3, R234, 0xffff, RZ, 0xc0, !PT ;  /* 0x0000ffffea037812 */ /* 0x000fe400078ec0ff */
[----:B------:R-:W-:Y:S02]  /*25510*/  PRMT R234, R6, 0x3340, R5 ;  /* 0x0000334006ea7816 */ /* 0x000fe40000000005 */
[----:B------:R-:W-:Y:S02]  /*25520*/  PRMT R236, R4, 0x3340, R3 ;  /* 0x0000334004ec7816 */ /* 0x000fe40000000003 */
[----:B------:R-:W-:Y:S02]  /*25530*/  LOP3.LUT R6, R238, 0xffff, RZ, 0xc0, !PT ;  /* 0x0000ffffee067812 */ /* 0x000fe400078ec0ff */
[----:B------:R-:W-:-:S04]  /*25540*/  LOP3.LUT R5, R232, 0xffff, RZ, 0xc0, !PT ;  /* 0x0000ffffe8057812 */ /* 0x000fc800078ec0ff */
[----:B------:R-:W-:Y:S02]  /*25550*/  PRMT R232, R6, 0x3340, R5 ;  /* 0x0000334006e87816 */ /* 0x000fe40000000005 */
[----:B------:R-:W-:Y:S02]  /*25560*/  LOP3.LUT R5, R235, 0xffff, RZ, 0xc0, !PT ;  /* 0x0000ffffeb057812 */ /* 0x000fe400078ec0ff */
[----:B--2---:R-:W-:Y:S02]  /*25570*/  LOP3.LUT R4, R52, 0xffff, RZ, 0xc0, !PT ;  /* 0x0000ffff34047812 */ /* 0x004fe400078ec0ff */
[----:B---3--:R-:W-:-:S04]  /*25580*/  LOP3.LUT R3, R54, 0xffff, RZ, 0xc0, !PT ;  /* 0x0000ffff36037812 */ /* 0x008fc800078ec0ff */
[----:B------:R-:W-:Y:S02]  /*25590*/  PRMT R238, R4, 0x3340, R3 ;  /* 0x0000334004ee7816 */ /* 0x000fe40000000003 */
[----:B------:R-:W-:Y:S02]  /*255a0*/  LOP3.LUT R3, R233, 0xffff, RZ, 0xc0, !PT ;  /* 0x0000ffffe9037812 */ /* 0x000fe400078ec0ff */
[----:B----4-:R-:W-:Y:S02]  /*255b0*/  LOP3.LUT R6, R2, 0xffff, RZ, 0xc0, !PT ;  /* 0x0000ffff02067812 */ /* 0x010fe400078ec0ff */
[----:B------:R-:W-:Y:S02]  /*255c0*/  LOP3.LUT R4, R51, 0xffff, RZ, 0xc0, !PT ;  /* 0x0000ffff33047812 */ /* 0x000fe400078ec0ff */
[----:B------:R-:W2:Y:S01]  /*255d0*/  LDL.LU R51, [R1+0x1d8] ;  /* 0x0001d80001337983 */ /* 0x000ea20000300800 */
[----:B------:R-:W-:Y:S02]  /*255e0*/  PRMT R233, R6, 0x3340, R5 ;  /* 0x0000334006e97816 */ /* 0x000fe40000000005 */
[----:B------:R-:W-:Y:S01]  /*255f0*/  PRMT R235, R4, 0x3340, R3 ;  /* 0x0000334004eb7816 */ /* 0x000fe20000000003 */
[----:B------:R-:W3:Y:S01]  /*25600*/  LDL.LU R222, [R1+0x1d4] ;  /* 0x0001d40001de7983 */ /* 0x000ee20000300800 */
[----:B------:R-:W-:-:S03]  /*25610*/  LOP3.LUT R4, R53, 0xffff, RZ, 0xc0, !PT ;  /* 0x0000ffff35047812 */ /* 0x000fc600078ec0ff */
[----:B------:R-:W4:Y:S01]  /*25620*/  LDL.LU R220, [R1+0x1d0] ;  /* 0x0001d00001dc7983 */ /* 0x000f220000300800 */
[----:B------:R-:W-:Y:S02]  /*25630*/  LOP3.LUT R6, R240, 0xffff, RZ, 0xc0, !PT ;  /* 0x0000fffff0067812 */ /* 0x000fe400078ec0ff */
[----:B------:R-:W-:Y:S01]  /*25640*/  LOP3.LUT R5, R237, 0xffff, RZ, 0xc0, !PT ;  /* 0x0000ffffed057812 */ /* 0x000fe200078ec0ff */
[----:B------:R-:W3:Y:S04]  /*25650*/  LDL.LU R53, [R1+0x1cc] ;  /* 0x0001cc0001357983 */ /* 0x000ee80000300800 */
[----:B------:R-:W4:Y:S01]  /*25660*/  LDL.LU R218, [R1+0x1c4] ;  /* 0x0001c40001da7983 */ /* 0x000f220000300800 */
[----:B------:R-:W-:-:S03]  /*25670*/  LOP3.LUT R3, R55, 0xffff, RZ, 0xc0, !PT ;  /* 0x0000ffff37037812 */ /* 0x000fc600078ec0ff */
[----:B------:R-:W4:Y:S01]  /*25680*/  LDL.LU R52, [R1+0x1bc] ;  /* 0x0001bc0001347983 */ /* 0x000f220000300800 */
[----:B------:R-:W-:-:S03]  /*25690*/  PRMT R240, R6, 0x3340, R5 ;  /* 0x0000334006f07816 */ /* 0x000fc60000000005 */
[----:B------:R-:W4:Y:S01]  /*256a0*/  LDL.LU R55, [R1+0x1b4] ;  /* 0x0001b40001377983 */ /* 0x000f220000300800 */
[----:B------:R-:W-:-:S03]  /*256b0*/  LOP3.LUT R6, R0, 0xffff, RZ, 0xc0, !PT ;  /* 0x0000ffff00067812 */ /* 0x000fc600078ec0ff */
[----:B------:R-:W4:Y:S01]  /*256c0*/  LDL.LU R0, [R1+0x1ac] ;  /* 0x0001ac0001007983 */ /* 0x000f220000300800 */
[----:B------:R-:W-:Y:S02]  /*256d0*/  LOP3.LUT R5, R244, 0xffff, RZ, 0xc0, !PT ;  /* 0x0000fffff4057812 */ /* 0x000fe400078ec0ff */
[----:B------:R-:W-:Y:S02]  /*256e0*/  PRMT R237, R4, 0x3340, R3 ;  /* 0x0000334004ed7816 */ /* 0x000fe40000000003 */
[----:B------:R-:W-:Y:S02]  /*256f0*/  LOP3.LUT R4, R246, 0xffff, RZ, 0xc0, !PT ;  /* 0x0000fffff6047812 */ /* 0x000fe400078ec0ff */
[----:B------:R-:W-:Y:S02]  /*25700*/  LOP3.LUT R3, R242, 0xffff, RZ, 0xc0, !PT ;  /* 0x0000fffff2037812 */ /* 0x000fe400078ec0ff */
[----:B------:R-:W-:Y:S02]  /*25710*/  PRMT R242, R6, 0x3340, R5 ;  /* 0x0000334006f27816 */ /* 0x000fe40000000005 */
[----:B------:R-:W-:-:S02]  /*25720*/  LOP3.LUT R6, R10, 0xffff, RZ, 0xc0, !PT ;  /* 0x0000ffff0a067812 */ /* 0x000fc400078ec0ff */
[----:B------:R-:W-:Y:S02]  /*25730*/  LOP3.LUT R5, R9, 0xffff, RZ, 0xc0, !PT ;  /* 0x0000ffff09057812 */ /* 0x000fe400078ec0ff */
[----:B------:R-:W-:Y:S02]  /*25740*/  PRMT R244, R4, 0x3340, R3 ;  /* 0x0000334004f47816 */ /* 0x000fe40000000003 */
[----:B------:R-:W-:Y:S02]  /*25750*/  LOP3.LUT R4, R241, 0xffff, RZ, 0xc0, !PT ;  /* 0x0000fffff1047812 */ /* 0x000fe400078ec0ff */
[----:B------:R-:W-:Y:S02]  /*25760*/  LOP3.LUT R3, R239, 0xffff, RZ, 0xc0, !PT ;  /* 0x0000ffffef037812 */ /* 0x000fe400078ec0ff */
[----:B------:R-:W-:Y:S01]  /*25770*/  PRMT R241, R6, 0x3340, R5 ;  /* 0x0000334006f17816 */ /* 0x000fe20000000005 */
[----:B------:R-:W4:Y:S04]  /*25780*/  LDL.LU R54, [R1+0x1a4] ;  /* 0x0001a40001367983 */ /* 0x000f280000300800 */
[----:B------:R-:W4:Y:S01]  /*25790*/  LDL.LU R2, [R1+0x19c] ;  /* 0x00019c0001027983 */ /* 0x000f220000300800 */
[----:B------:R-:W-:-:S02]  /*257a0*/  LOP3.LUT R6, R245, 0xffff, RZ, 0xc0, !PT ;  /* 0x0000fffff5067812 */ /* 0x000fc400078ec0ff */
[----:B------:R-:W-:Y:S02]  /*257b0*/  LOP3.LUT R5, R193, 0xffff, RZ, 0xc0, !PT ;  /* 0x0000ffffc1057812 */ /* 0x000fe400078ec0ff */
[----:B------:R-:W-:Y:S02]  /*257c0*/  PRMT R246, R4, 0x3340, R3 ;  /* 0x0000334004f67816 */ /* 0x000fe40000000003 */
[----:B------:R-:W-:Y:S02]  /*257d0*/  PRMT R239, R8, 0x3340, R7 ;  /* 0x0000334008ef7816 */ /* 0x000fe40000000007 */
[----:B------:R-:W-:Y:S02]  /*257e0*/  LOP3.LUT R4, R243, 0xffff, RZ, 0xc0, !PT ;  /* 0x0000fffff3047812 */ /* 0x000fe400078ec0ff */
[----:B------:R-:W-:Y:S02]  /*257f0*/  LOP3.LUT R3, R184, 0xffff, RZ, 0xc0, !PT ;  /* 0x0000ffffb8037812 */ /* 0x000fe400078ec0ff */
[----:B------:R-:W-:-:S02]  /*25800*/  PRMT R184, R6, 0x3340, R5 ;  /* 0x0000334006b87816 */ /* 0x000fc40000000005 */
[----:B------:R-:W-:Y:S02]  /*25810*/  PRMT R193, R4, 0x3340, R3 ;  /* 0x0000334004c17816 */ /* 0x000fe40000000003 */
[----:B--2---:R-:W-:Y:S02]  /*25820*/  LOP3.LUT R10, R51, 0xffff, RZ, 0xc0, !PT ;  /* 0x0000ffff330a7812 */ /* 0x004fe400078ec0ff */
[----:B------:R-:W2:Y:S01]  /*25830*/  LDL.LU R51, [R1+0x188] ;  /* 0x0001880001337983 */ /* 0x000ea20000300800 */
[----:B---3--:R-:W-:-:S03]  /*25840*/  LOP3.LUT R7, R53, 0xffff, RZ, 0xc0, !PT ;  /* 0x0000ffff35077812 */ /* 0x008fc600078ec0ff */
[----:B------:R-:W3:Y:S04]  /*25850*/  LDL.LU R53, [R1+0x180] ;  /* 0x0001800001357983 */ /* 0x000ee80000300800 */
[----:B0-----:R-:W3:Y:S04]  /*25860*/  LDL.LU R217, [R1+0x174] ;  /* 0x0001740001d97983 */ /* 0x001ee80000300800 */
[----:B------:R-:W3:Y:S01]  /*25870*/  LDL.LU R224, [R1+0x168] ;  /* 0x0001680001e07983 */ /* 0x000ee20000300800 */
[----:B----4-:R-:W-:-:S03]  /*25880*/  LOP3.LUT R5, R55, 0xffff, RZ, 0xc0, !PT ;  /* 0x0000ffff37057812 */ /* 0x010fc600078ec0ff */
[----:B------:R-:W4:Y:S01]  /*25890*/  LDL.LU R55, [R1+0x14c] ;  /* 0x00014c0001377983 */ /* 0x000f220000300800 */
[----:B------:R-:W-:-:S03]  /*258a0*/  LOP3.LUT R3, R0, 0xffff, RZ, 0xc0, !PT ;  /* 0x0000ffff00037812 */ /* 0x000fc600078ec0ff */
[----:B------:R-:W4:Y:S01]  /*258b0*/  LDL.LU R0, [R1+0x148] ;  /* 0x0001480001007983 */ /* 0x000f220000300800 */
[----:B------:R-:W-:Y:S02]  /*258c0*/  LOP3.LUT R9, R220, 0xffff, RZ, 0xc0, !PT ;  /* 0x0000ffffdc097812 */ /* 0x000fe400078ec0ff */
[----:B------:R-:W-:Y:S02]  /*258d0*/  LOP3.LUT R8, R222, 0xffff, RZ, 0xc0, !PT ;  /* 0x0000ffffde087812 */ /* 0x000fe400078ec0ff */
[----:B------:R-:W-:Y:S02]  /*258e0*/  LOP3.LUT R6, R218, 0xffff, RZ, 0xc0, !PT ;  /* 0x0000ffffda067812 */ /* 0x000fe400078ec0ff */
[----:B------:R-:W-:Y:S01]  /*258f0*/  LOP3.LUT R4, R52, 0xffff, RZ, 0xc0, !PT ;  /* 0x0000ffff34047812 */ /* 0x000fe200078ec0ff */
[----:B------:R-:W4:Y:S01]  /*25900*/  LDL.LU R222, [R1+0x140] ;  /* 0x0001400001de7983 */ /* 0x000f220000300800 */
[----:B------:R-:W-:-:S03]  /*25910*/  PRMT R243, R10, 0x3340, R9 ;  /* 0x000033400af37816 */ /* 0x000fc60000000009 */
[----:B------:R-:W4:Y:S01]  /*25920*/  LDL.LU R220, [R1+0x13c] ;  /* 0x00013c0001dc7983 */ /* 0x000f220000300800 */
[----:B------:R-:W-:Y:S02]  /*25930*/  PRMT R245, R8, 0x3340, R7 ;  /* 0x0000334008f57816 */ /* 0x000fe40000000007 */
[----:B------:R-:W-:Y:S01]  /*25940*/  LOP3.LUT R9, R195, 0xffff, RZ, 0xc0, !PT ;  /* 0x0000ffffc3097812 */ /* 0x000fe200078ec0ff */
[----:B------:R-:W4:Y:S01]  /*25950*/  LDL.LU R218, [R1+0x12c] ;  /* 0x00012c0001da7983 */ /* 0x000f220000300800 */
[----:B------:R-:W-:Y:S02]  /*25960*/  LOP3.LUT R8, R197, 0xffff, RZ, 0xc0, !PT ;  /* 0x0000ffffc5087812 */ /* 0x000fe400078ec0ff */
[----:B------:R-:W-:Y:S02]  /*25970*/  PRMT R195, R6, 0x3340, R5 ;  /* 0x0000334006c37816 */ /* 0x000fe40000000005 */
[----:B------:R-:W-:Y:S02]  /*25980*/  LOP3.LUT R10, R247, 0xffff, RZ, 0xc0, !PT ;  /* 0x0000fffff70a7812 */ /* 0x000fe400078ec0ff */
[----:B------:R-:W-:-:S02]  /*25990*/  PRMT R197, R4, 0x3340, R3 ;  /* 0x0000334004c57816 */ /* 0x000fc40000000003 */
[----:B------:R-:W-:Y:S01]  /*259a0*/  LOP3.LUT R6, R54, 0xffff, RZ, 0xc0, !PT ;  /* 0x0000ffff36067812 */ /* 0x000fe200078ec0ff */
[----:B------:R-:W4:Y:S01]  /*259b0*/  LDL.LU R52, [R1+0x128] ;  /* 0x0001280001347983 */ /* 0x000f220000300800 */
[----:B------:R-:W-:-:S03]  /*259c0*/  LOP3.LUT R4, R2, 0xffff, RZ, 0xc0, !PT ;  /* 0x0000ffff02047812 */ /* 0x000fc600078ec0ff */
[----:B------:R-:W4:Y:S01]  /*259d0*/  LDL.LU R54, [R1+0x120] ;  /* 0x0001200001367983 */ /* 0x000f220000300800 */
[----:B------:R-:W-:-:S03]  /*259e0*/  LOP3.LUT R7, R192, 0xffff, RZ, 0xc0, !PT ;  /* 0x0000ffffc0077812 */ /* 0x000fc600078ec0ff */
[----:B------:R-:W4:Y:S01]  /*259f0*/  LDL.LU R2, [R1+0x11c] ;  /* 0x00011c0001027983 */ /* 0x000f220000300800 */
[----:B------:R-:W-:Y:S02]  /*25a00*/  PRMT R247, R10, 0x3340, R9 ;  /* 0x000033400af77816 */ /* 0x000fe40000000009 */
[----:B------:R-:W-:Y:S02]  /*25a10*/  LOP3.LUT R9, R194, 0xffff, RZ, 0xc0, !PT ;  /* 0x0000ffffc2097812 */ /* 0x000fe400078ec0ff */
[----:B------:R-:W-:Y:S02]  /*25a20*/  PRMT R192, R8, 0x3340, R7 ;  /* 0x0000334008c07816 */ /* 0x000fe40000000007 */
[----:B------:R-:W-:Y:S02]  /*25a30*/  LOP3.LUT R8, R196, 0xffff, RZ, 0xc0, !PT ;  /* 0x0000ffffc4087812 */ /* 0x000fe400078ec0ff */
[----:B--2---:R-:W-:Y:S02]  /*25a40*/  LOP3.LUT R5, R51, 0xffff, RZ, 0xc0, !PT ;  /* 0x0000ffff33057812 */ /* 0x004fe400078ec0ff */
[----:B------:R-:W2:Y:S02]  /*25a50*/  LDL.LU R51, [R1+0x10c] ;  /* 0x00010c0001337983 */ /* 0x000ea40000300800 */
[----:B------:R-:W-:-:S02]  /*25a60*/  PRMT R194, R6, 0x3340, R5 ;  /* 0x0000334006c27816 */ /* 0x000fc40000000005 */
[----:B---3--:R-:W-:Y:S02]  /*25a70*/  LOP3.LUT R3, R53, 0xffff, RZ, 0xc0, !PT ;  /* 0x0000ffff35037812 */ /* 0x008fe400078ec0ff */
[----:B------:R-:W3:Y:S02]  /*25a80*/  LDL.LU R53, [R1+0x108] ;  /* 0x0001080001357983 */ /* 0x000ee40000300800 */
[----:B------:R-:W-:Y:S02]  /*25a90*/  PRMT R196, R4, 0x3340, R3 ;  /* 0x0000334004c47816 */ /* 0x000fe40000000003 */
[----:B----4-:R-:W-:Y:S02]  /*25aa0*/  LOP3.LUT R5, R55, 0xffff, RZ, 0xc0, !PT ;  /* 0x0000ffff37057812 */ /* 0x010fe400078ec0ff */
[----:B------:R-:W4:Y:S01]  /*25ab0*/  LDL.LU R55, [R1+0x100] ;  /* 0x0001000001377983 */ /* 0x000f220000300800 */
[----:B------:R-:W-:-:S03]  /*25ac0*/  LOP3.LUT R3, R0, 0xffff, RZ, 0xc0, !PT ;  /* 0x0000ffff00037812 */ /* 0x000fc600078ec0ff */
[----:B------:R-:W4:Y:S01]  /*25ad0*/  LDL.LU R0, [R1+0xfc] ;  /* 0x0000fc0001007983 */ /* 0x000f220000300800 */
[----:B------:R-:W-:Y:S02]  /*25ae0*/  LOP3.LUT R10, R199, 0xffff, RZ, 0xc0, !PT ;  /* 0x0000ffffc70a7812 */ /* 0x000fe400078ec0ff */
[----:B------:R-:W-:Y:S02]  /*25af0*/  LOP3.LUT R7, R186, 0xffff, RZ, 0xc0, !PT ;  /* 0x0000ffffba077812 */ /* 0x000fe400078ec0ff */
[----:B------:R-:W-:Y:S02]  /*25b00*/  LOP3.LUT R6, R217, 0xffff, RZ, 0xc0, !PT ;  /* 0x0000ffffd9067812 */ /* 0x000fe400078ec0ff */
[----:B------:R-:W-:Y:S02]  /*25b10*/  LOP3.LUT R4, R224, 0xffff, RZ, 0xc0, !PT ;  /* 0x0000ffffe0047812 */ /* 0x000fe400078ec0ff */
[----:B------:R-:W-:Y:S02]  /*25b20*/  PRMT R186, R10, 0x3340, R9 ;  /* 0x000033400aba7816 */ /* 0x000fe40000000009 */
[----:B------:R-:W-:-:S02]  /*25b30*/  PRMT R199, R8, 0x3340, R7 ;  /* 0x0000334008c77816 */ /* 0x000fc40000000007 */
[----:B------:R-:W-:Y:S02]  /*25b40*/  LOP3.LUT R10, R203, 0xffff, RZ, 0xc0, !PT ;  /* 0x0000ffffcb0a7812 */ /* 0x000fe400078ec0ff */
[----:B------:R-:W-:Y:S02]  /*25b50*/  LOP3.LUT R8, R201, 0xffff, RZ, 0xc0, !PT ;  /* 0x0000ffffc9087812 */ /* 0x000fe400078ec0ff */
[----:B------:R-:W-:Y:S02]  /*25b60*/  LOP3.LUT R9, R198, 0xffff, RZ, 0xc0, !PT ;  /* 0x0000ffffc6097812 */ /* 0x000fe400078ec0ff */
[----:B------:R-:W-:Y:S02]  /*25b70*/  LOP3.LUT R7, R185, 0xffff, RZ, 0xc0, !PT ;  /* 0x0000ffffb9077812 */ /* 0x000fe400078ec0ff */
[----:B------:R-:W-:Y:S02]  /*25b80*/  PRMT R201, R6, 0x3340, R5 ;  /* 0x0000334006c97816 */ /* 0x000fe40000000005 */
[----:B------:R-:W-:-:S02]  /*25b90*/  LOP3.LUT R6, R222, 0xffff, RZ, 0xc0, !PT ;  /* 0x0000ffffde067812 */ /* 0x000fc400078ec0ff */
[----:B------:R-:W-:Y:S02]  /*25ba0*/  LOP3.LUT R5, R218, 0xffff, RZ, 0xc0, !PT ;  /* 0x0000ffffda057812 */ /* 0x000fe400078ec0ff */
[----:B------:R-:W-:Y:S02]  /*25bb0*/  PRMT R203, R4, 0x3340, R3 ;  /* 0x0000334004cb7816 */ /* 0x000fe40000000003 */
[----:B------:R-:W-:Y:S02]  /*25bc0*/  PRMT R185, R10, 0x3340, R9 ;  /* 0x000033400ab97816 */ /* 0x000fe40000000009 */
[----:B------:R-:W-:Y:S02]  /*25bd0*/  PRMT R198, R8, 0x3340, R7 ;  /* 0x0000334008c67816 */ /* 0x000fe40000000007 */
[----:B------:R-:W-:Y:S02]  /*25be0*/  LOP3.LUT R4, R220, 0xffff, RZ, 0xc0, !PT ;  /* 0x0000ffffdc047812 */ /* 0x000fe400078ec0ff */
[----:B------:R-:W-:-:S02]  /*25bf0*/  LOP3.LUT R3, R52, 0xffff, RZ, 0xc0, !PT ;  /* 0x0000ffff34037812 */ /* 0x000fc400078ec0ff */
[----:B------:R-:W-:Y:S02]  /*25c00*/  LOP3.LUT R10, R205, 0xffff, RZ, 0xc0, !PT ;  /* 0x0000ffffcd0a7812 */ /* 0x000fe400078ec0ff */
[----:B------:R-:W-:Y:S02]  /*25c10*/  LOP3.LUT R8, R202, 0xffff, RZ, 0xc0, !PT ;  /* 0x0000ffffca087812 */ /* 0x000fe400078ec0ff */
[----:B------:R-:W-:Y:S02]  /*25c20*/  LOP3.LUT R9, R200, 0xffff, RZ, 0xc0, !PT ;  /* 0x0000ffffc8097812 */ /* 0x000fe400078ec0ff */
[----:B------:R-:W-:Y:S02]  /*25c30*/  LOP3.LUT R7, R188, 0xffff, RZ, 0xc0, !PT ;  /* 0x0000ffffbc077812 */ /* 0x000fe400078ec0ff */
[----:B------:R-:W-:Y:S02]  /*25c40*/  PRMT R200, R6, 0x3340, R5 ;  /* 0x0000334006c87816 */ /* 0x000fe40000000005 */
[----:B------:R-:W-:-:S02]  /*25c50*/  LOP3.LUT R6, R54, 0xffff, RZ, 0xc0, !PT ;  /* 0x0000ffff36067812 */ /* 0x000fc400078ec0ff */
[----:B------:R-:W-:Y:S02]  /*25c60*/  PRMT R202, R4, 0x3340, R3 ;  /* 0x0000334004ca7816 */ /* 0x000fe40000000003 */
[----:B------:R-:W-:Y:S02]  /*25c70*/  PRMT R188, R10, 0x3340, R9 ;  /* 0x000033400abc7816 */ /* 0x000fe40000000009 */
[----:B------:R-:W-:Y:S02]  /*25c80*/  PRMT R205, R8, 0x3340, R7 ;  /* 0x0000334008cd7816 */ /* 0x000fe40000000007 */
[----:B------:R-:W-:Y:S02]  /*25c90*/  LOP3.LUT R4, R2, 0xffff, RZ, 0xc0, !PT ;  /* 0x0000ffff02047812 */ /* 0x000fe400078ec0ff */
[----:B------:R-:W-:Y:S02]  /*25ca0*/  LOP3.LUT R10, R208, 0xffff, RZ, 0xc0, !PT ;  /* 0x0000ffffd00a7812 */ /* 0x000fe400078ec0ff */
[----:B------:R-:W-:-:S02]  /*25cb0*/  LOP3.LUT R8, R204, 0xffff, RZ, 0xc0, !PT ;  /* 0x0000ffffcc087812 */ /* 0x000fc400078ec0ff */
[----:B------:R-:W-:Y:S02]  /*25cc0*/  LOP3.LUT R9, R187, 0xffff, RZ, 0xc0, !PT ;  /* 0x0000ffffbb097812 */ /* 0x000fe400078ec0ff */
[----:B------:R-:W-:Y:S02]  /*25cd0*/  LOP3.LUT R7, R143, 0xffff, RZ, 0xc0, !PT ;  /* 0x0000ffff8f077812 */ /* 0x000fe400078ec0ff */
[----:B------:R-:W-:Y:S02]  /*25ce0*/  PRMT R187, R10, 0x3340, R9 ;  /* 0x000033400abb7816 */ /* 0x000fe40000000009 */
[----:B------:R-:W-:Y:S02]  /*25cf0*/  PRMT R204, R8, 0x3340, R7 ;  /* 0x0000334008cc7816 */ /* 0x000fe40000000007 */
        /* <DEDUP_REMOVED lines=16> */
[----:B--2---:R-:W-:-:S04]  /*25e00*/  LOP3.LUT R5, R51, 0xffff, RZ, 0xc0, !PT ;  /* 0x0000ffff33057812 */ /* 0x004fc800078ec0ff */
[----:B------:R-:W-:Y:S02]  /*25e10*/  PRMT R143, R6, 0x3340, R5 ;  /* 0x00003340068f7816 */ /* 0x000fe40000000005 */
[----:B------:R-:W-:Y:S02]  /*25e20*/  LOP3.LUT R5, R56, 0xffff, RZ, 0xc0, !PT ;  /* 0x0000ffff38057812 */ /* 0x000fe400078ec0ff */
[----:B------:R-:W2:Y:S01]  /*25e30*/  LDL.LU R56, [R1+0x1ce8] ;  /* 0x001ce80001387983 */ /* 0x000ea20000300800 */
[----:B---3--:R-:W-:-:S04]  /*25e40*/  LOP3.LUT R3, R53, 0xffff, RZ, 0xc0, !PT ;  /* 0x0000ffff35037812 */ /* 0x008fc800078ec0ff */
[----:B------:R-:W-:Y:S02]  /*25e50*/  PRMT R208, R4, 0x3340, R3 ;  /* 0x0000334004d07816 */ /* 0x000fe40000000003 */
[----:B----4-:R-:W-:Y:S02]  /*25e60*/  LOP3.LUT R6, R55, 0xffff, RZ, 0xc0, !PT ;  /* 0x0000ffff37067812 */ /* 0x010fe400078ec0ff */
[----:B------:R-:W-:Y:S02]  /*25e70*/  LOP3.LUT R3, R57, 0xffff, RZ, 0xc0, !PT ;  /* 0x0000ffff39037812 */ /* 0x000fe400078ec0ff */
[----:B------:R-:W-:Y:S01]  /*25e80*/  LOP3.LUT R4, R0, 0xffff, RZ, 0xc0, !PT ;  /* 0x0000ffff00047812 */ /* 0x000fe200078ec0ff */
[----:B------:R-:W3:Y:S01]  /*25e90*/  LDL.LU R57, [R1+0x1ce4] ;  /* 0x001ce40001397983 */ /* 0x000ee20000300800 */
[----:B------:R-:W-:Y:S02]  /*25ea0*/  PRMT R206, R6, 0x3340, R5 ;  /* 0x0000334006ce7816 */ /* 0x000fe40000000005 */
[----:B------:R-:W-:-:S02]  /*25eb0*/  LOP3.LUT R6, R58, 0xffff, RZ, 0xc0, !PT ;  /* 0x0000ffff3a067812 */ /* 0x000fc400078ec0ff */
        /* <DEDUP_REMOVED lines=22> */
[----:B------:R-:W-:Y:S01]  /*26020*/  PRMT R169, R6, 0x3340, R5 ;  /* 0x0000334006a97816 */ /* 0x000fe20000000005 */
[----:B------:R-:W4:Y:S01]  /*26030*/  LDL.LU R58, [R1+0x1ce0] ;  /* 0x001ce000013a7983 */ /* 0x000f220000300800 */
[----:B------:R-:W-:-:S02]  /*26040*/  LOP3.LUT R6, R70, 0xffff, RZ, 0xc0, !PT ;  /* 0x0000ffff46067812 */ /* 0x000fc400078ec0ff */
[----:B------:R-:W-:Y:S01]  /*26050*/  LOP3.LUT R5, R72, 0xffff, RZ, 0xc0, !PT ;  /* 0x0000ffff48057812 */ /* 0x000fe200078ec0ff */
[----:B------:R-:W3:Y:S01]  /*26060*/  LDL.LU R59, [R1+0x1cdc] ;  /* 0x001cdc00013b7983 */ /* 0x000ee20000300800 */
[----:B------:R-:W-:-:S03]  /*26070*/  PRMT R171, R4, 0x3340, R3 ;  /* 0x0000334004ab7816 */ /* 0x000fc60000000003 */
[----:B------:R-:W4:Y:S01]  /*26080*/  LDL.LU R60, [R1+0x1cd8] ;  /* 0x001cd800013c7983 */ /* 0x000f220000300800 */
[----:B------:R-:W-:Y:S02]  /*26090*/  PRMT R215, R10, 0x3340, R9 ;  /* 0x000033400ad77816 */ /* 0x000fe40000000009 */
[----:B------:R-:W-:Y:S02]  /*260a0*/  PRMT R153, R8, 0x3340, R7 ;  /* 0x0000334008997816 */ /* 0x000fe40000000007 */
[----:B------:R-:W-:Y:S02]  /*260b0*/  LOP3.LUT R4, R71, 0xffff, RZ, 0xc0, !PT ;  /* 0x0000ffff47047812 */ /* 0x000fe400078ec0ff */
[----:B------:R-:W-:Y:S01]  /*260c0*/  LOP3.LUT R3, R74, 0xffff, RZ, 0xc0, !PT ;  /* 0x0000ffff4a037812 */ /* 0x000fe200078ec0ff */
[----:B------:R-:W3:Y:S01]  /*260d0*/  LDL.LU R61, [R1+0x1cd4] ;  /* 0x001cd400013d7983 */ /* 0x000ee20000300800 */
[----:B------:R-:W-:Y:S02]  /*260e0*/  LOP3.LUT R10, R170, 0xffff, RZ, 0xc0, !PT ;  /* 0x0000ffffaa0a7812 */ /* 0x000fe400078ec0ff */
[----:B------:R-:W-:-:S02]  /*260f0*/  LOP3.LUT R8, R168, 0xffff, RZ, 0xc0, !PT ;  /* 0x0000ffffa8087812 */ /* 0x000fc400078ec0ff */
[----:B------:R-:W-:Y:S02]  /*26100*/  LOP3.LUT R9, R158, 0xffff, RZ, 0xc0, !PT ;  /* 0x0000ffff9e097812 */ /* 0x000fe400078ec0ff */
[----:B------:R-:W-:Y:S01]  /*26110*/  LOP3.LUT R7, R156, 0xffff, RZ, 0xc0, !PT ;  /* 0x0000ffff9c077812 */ /* 0x000fe200078ec0ff */
[----:B------:R-:W4:Y:S01]  /*26120*/  LDL.LU R62, [R1+0x1cd0] ;  /* 0x001cd000013e7983 */ /* 0x000f220000300800 */
[----:B------:R-:W-:-:S03]  /*26130*/  PRMT R168, R6, 0x3340, R5 ;  /* 0x0000334006a87816 */ /* 0x000fc60000000005 */
[----:B------:R-:W3:Y:S01]  /*26140*/  LDL.LU R63, [R1+0x1ccc] ;  /* 0x001ccc00013f7983 */ /* 0x000ee20000300800 */
[----:B------:R-:W-:Y:S02]  /*26150*/  LOP3.LUT R6, R75, 0xffff, RZ, 0xc0, !PT ;  /* 0x0000ffff4b067812 */ /* 0x000fe400078ec0ff */
[----:B------:R-:W-:Y:S01]  /*26160*/  LOP3.LUT R5, R77, 0xffff, RZ, 0xc0, !PT ;  /* 0x0000ffff4d057812 */ /* 0x000fe200078ec0ff */
[----:B------:R-:W4:Y:S01]  /*26170*/  LDL.LU R64, [R1+0x1cc8] ;  /* 0x001cc80001407983 */ /* 0x000f220000300800 */
[----:B------:R-:W-:-:S03]  /*26180*/  PRMT R170, R4, 0x3340, R3 ;  /* 0x0000334004aa7816 */ /* 0x000fc60000000003 */
[----:B------:R-:W3:Y:S01]  /*26190*/  LDL.LU R65, [R1+0x1cc4] ;  /* 0x001cc40001417983 */ /* 0x000ee20000300800 */
[----:B------:R-:W-:Y:S02]  /*261a0*/  PRMT R156, R10, 0x3340, R9 ;  /* 0x000033400a9c7816 */ /* 0x000fe40000000009 */
[----:B------:R-:W-:Y:S02]  /*261b0*/  PRMT R158, R8, 0x3340, R7 ;  /* 0x00003340089e7816 */ /* 0x000fe40000000007 */
[----:B------:R-:W-:Y:S02]  /*261c0*/  LOP3.LUT R4, R76, 0xffff, RZ, 0xc0, !PT ;  /* 0x0000ffff4c047812 */ /* 0x000fe400078ec0ff */
[----:B------:R-:W-:Y:S01]  /*261d0*/  LOP3.LUT R3, R78, 0xffff, RZ, 0xc0, !PT ;  /* 0x0000ffff4e037812 */ /* 0x000fe200078ec0ff */
[----:B------:R-:W4:Y:S01]  /*261e0*/  LDL.LU R66, [R1+0x1cc0] ;  /* 0x001cc00001427983 */ /* 0x000f220000300800 */
[----:B------:R-:W-:Y:S02]  /*261f0*/  LOP3.LUT R10, R175, 0xffff, RZ, 0xc0, !PT ;  /* 0x0000ffffaf0a7812 */ /* 0x000fe400078ec0ff */
[----:B------:R-:W-:-:S02]  /*26200*/  LOP3.LUT R8, R173, 0xffff, RZ, 0xc0, !PT ;  /* 0x0000ffffad087812 */ /* 0x000fc400078ec0ff */
[----:B------:R-:W-:Y:S02]  /*26210*/  LOP3.LUT R9, R157, 0xffff, RZ, 0xc0, !PT ;  /* 0x0000ffff9d097812 */ /* 0x000fe400078ec0ff */
[----:B------:R-:W-:Y:S01]  /*26220*/  LOP3.LUT R7, R155, 0xffff, RZ, 0xc0, !PT ;  /* 0x0000ffff9b077812 */ /* 0x000fe200078ec0ff */
[----:B------:R-:W3:Y:S01]  /*26230*/  LDL.LU R67, [R1+0x1cbc] ;  /* 0x001cbc0001437983 */ /* 0x000ee20000300800 */
[----:B------:R-:W-:-:S03]  /*26240*/  PRMT R173, R6, 0x3340, R5 ;  /* 0x0000334006ad7816 */ /* 0x000fc60000000005 */
[----:B------:R-:W4:Y:S01]  /*26250*/  LDL.LU R68, [R1+0x1cb8] ;  /* 0x001cb80001447983 */ /* 0x000f220000300800 */
[----:B------:R-:W-:Y:S02]  /*26260*/  LOP3.LUT R6, R79, 0xffff, RZ, 0xc0, !PT ;  /* 0x0000ffff4f067812 */ /* 0x000fe400078ec0ff */
        /* <DEDUP_REMOVED lines=71> */
[----:B------:R-:W4:Y:S01]  /*266e0*/  LDL.LU R46, [R1+0x1c60] ;  /* 0x001c6000012e7983 */ /* 0x000f220000300800 */
        /* <DEDUP_REMOVED lines=11> */
[----:B------:R-:W4:Y:S01]  /*267a0*/  LDL.LU R43, [R1+0x1c54] ;  /* 0x001c5400012b7983 */ /* 0x000f220000300800 */
        /* <DEDUP_REMOVED lines=12> */
[----:B------:R-:W-:Y:S01]  /*26870*/  LOP3.LUT R7, R121, 0xffff, RZ, 0xc0, !PT ;  /* 0x0000ffff79077812 */ /* 0x000fe200078ec0ff */
[----:B------:R-:W4:Y:S01]  /*26880*/  LDL.LU R39, [R1+0x1c44] ;  /* 0x001c440001277983 */ /* 0x000f220000300800 */
[----:B------:R-:W-:-:S03]  /*26890*/  PRMT R124, R6, 0x3340, R5 ;  /* 0x00003340067c7816 */ /* 0x000fc60000000005 */
[----:B------:R-:W4:Y:S01]  /*268a0*/  LDL.LU R38, [R1+0x1c40] ;  /* 0x001c400001267983 */ /* 0x000f220000300800 */
        /* <DEDUP_REMOVED lines=9> */
[----:B------:R-:W4:Y:S01]  /*26940*/  LDL.LU R35, [R1+0x1c34] ;  /* 0x001c340001237983 */ /* 0x000f220000300800 */
[----:B------:R-:W-:Y:S02]  /*26950*/  LOP3.LUT R8, R128, 0xffff, RZ, 0xc0, !PT ;  /* 0x0000ffff80087812 */ /* 0x000fe400078ec0ff */
[----:B------:R-:W-:Y:S02]  /*26960*/  LOP3.LUT R7, R123, 0xffff, RZ, 0xc0, !PT ;  /* 0x0000ffff7b077812 */ /* 0x000fe400078ec0ff */
[----:B------:R-:W-:Y:S01]  /*26970*/  PRMT R183, R10, 0x3340, R9 ;  /* 0x000033400ab77816 */ /* 0x000fe20000000009 */
[----:B------:R-:W4:Y:S01]  /*26980*/  LDL.LU R34, [R1+0x1c30] ;  /* 0x001c300001227983 */ /* 0x000f220000300800 */
[----:B------:R-:W-:-:S03]  /*26990*/  PRMT R123, R6, 0x3340, R5 ;  /* 0x00003340067b7816 */ /* 0x000fc60000000005 */
        /* <DEDUP_REMOVED lines=20> */
[----:B------:R-:W-:Y:S01]  /*26ae0*/  LOP3.LUT R5, R24, 0xffff, RZ, 0xc0, !PT ;  /* 0x0000ffff18057812 */ /* 0x000fe200078ec0ff */
[----:B------:R-:W4:Y:S01]  /*26af0*/  LDL.LU R27, [R1+0x1c14] ;  /* 0x001c1400011b7983 */ /* 0x000f220000300800 */
[----:B------:R-:W-:Y:S02]  /*26b00*/  LOP3.LUT R9, R127, 0xffff, RZ, 0xc0, !PT ;  /* 0x0000ffff7f097812 */ /* 0x000fe400078ec0ff */
[----:B------:R-:W-:Y:S02]  /*26b10*/  PRMT R147, R4, 0x3340, R3 ;  /* 0x0000334004937816 */ /* 0x000fe40000000003 */
[----:B------:R-:W-:Y:S01]  /*26b20*/  PRMT R127, R8, 0x3340, R7 ;  /* 0x00003340087f7816 */ /* 0x000fe20000000007 */
[----:B------:R-:W4:Y:S01]  /*26b30*/  LDL.LU R26, [R1+0x1c10] ;  /* 0x001c1000011a7983 */ /* 0x000f220000300800 */
[----:B------:R-:W-:-:S03]  /*26b40*/  LOP3.LUT R4, R25, 0xffff, RZ, 0xc0, !PT ;  /* 0x0000ffff19047812 */ /* 0x000fc600078ec0ff */
[----:B------:R-:W4:Y:S01]  /*26b50*/  LDL.LU R25, [R1+0x1c0c] ;  /* 0x001c0c0001197983 */ /* 0x000f220000300800 */
[----:B------:R-:W-:-:S03]  /*26b60*/  LOP3.LUT R7, R129, 0xffff, RZ, 0xc0, !PT ;  /* 0x0000ffff81077812 */ /* 0x000fc600078ec0ff */
[----:B------:R-:W4:Y:S01]  /*26b70*/  LDL.LU R24, [R1+0x1c08] ;  /* 0x001c080001187983 */ /* 0x000f220000300800 */
[----:B------:R-:W-:Y:S02]  /*26b80*/  LOP3.LUT R3, R119, 0xffff, RZ, 0xc0, !PT ;  /* 0x0000ffff77037812 */ /* 0x000fe400078ec0ff */
[----:B------:R-:W-:Y:S01]  /*26b90*/  PRMT R129, R6, 0x3340, R5 ;  /* 0x0000334006817816 */ /* 0x000fe20000000005 */
[----:B------:R-:W4:Y:S01]  /*26ba0*/  LDL.LU R119, [R1+0x1c04] ;  /* 0x001c040001777983 */ /* 0x000f220000300800 */
[----:B------:R-:W-:-:S03]  /*26bb0*/  LOP3.LUT R6, R118, 0xffff, RZ, 0xc0, !PT ;  /* 0x0000ffff76067812 */ /* 0x000fc600078ec0ff */
[----:B------:R-:W4:Y:S04]  /*26bc0*/  LDL.LU R118, [R1+0x1c00] ;  /* 0x001c000001767983 */ /* 0x000f280000300800 */
[----:B------:R-:W4:Y:S04]  /*26bd0*/  LDL R2, [R1+0x5e0] ;  /* 0x0005e00001027983 */ /* 0x000f280000100800 */
[----:B------:R-:W4:Y:S04]  /*26be0*/  LDL R220, [R1+0x5dc] ;  /* 0x0005dc0001dc7983 */ /* 0x000f280000100800 */
[----:B------:R-:W4:Y:S04]  /*26bf0*/  LDL R219, [R1+0x17b4] ;  /* 0x0017b40001db7983 */ /* 0x000f280000100800 */
[----:B------:R-:W4:Y:S01]  /*26c00*/  LDL R218, [R1+0x17b8] ;  /* 0x0017b80001da7983 */ /* 0x000f220000100800 */
[----:B------:R-:W-:-:S03]  /*26c10*/  PRMT R125, R10, 0x3340, R9 ;  /* 0x000033400a7d7816 */ /* 0x000fc60000000009 */
[----:B------:R-:W4:Y:S04]  /*26c20*/  LDL R217, [R1+0x1774] ;  /* 0x0017740001d97983 */ /* 0x000f280000100800 */
[----:B-1----:R-:W4:Y:S01]  /*26c30*/  LDL R191, [R1+0x1778] ;  /* 0x0017780001bf7983 */ /* 0x002f220000100800 */
[----:B------:R-:W-:Y:S02]  /*26c40*/  LOP3.LUT R10, R146, 0xffff, RZ, 0xc0, !PT ;  /* 0x0000ffff920a7812 */ /* 0x000fe400078ec0ff */
[----:B------:R-:W-:Y:S02]  /*26c50*/  PRMT R146, R4, 0x3340, R3 ;  /* 0x0000334004927816 */ /* 0x000fe40000000003 */
[----:B------:R-:W-:Y:S02]  /*26c60*/  LOP3.LUT R4, R151, 0xffff, RZ, 0xc0, !PT ;  /* 0x0000ffff97047812 */ /* 0x000fe400078ec0ff */
[----:B------:R-:W-:-:S02]  /*26c70*/  LOP3.LUT R3, R149, 0xffff, RZ, 0xc0, !PT ;  /* 0x0000ffff95037812 */ /* 0x000fc400078ec0ff */
[----:B------:R-:W-:Y:S01]  /*26c80*/  LOP3.LUT R9, R132, 0xffff, RZ, 0xc0, !PT ;  /* 0x0000ffff84097812 */ /* 0x000fe200078ec0ff */
[----:B------:R-:W4:Y:S04]  /*26c90*/  LDL R55, [R1+0x1734] ;  /* 0x0017340001377983 */ /* 0x000f280000100800 */
[----:B------:R-:W4:Y:S01]  /*26ca0*/  LDL R54, [R1+0x1738] ;  /* 0x0017380001367983 */ /* 0x000f220000100800 */
[----:B------:R-:W-:Y:S02]  /*26cb0*/  PRMT R149, R4, 0x3340, R3 ;  /* 0x0000334004957816 */ /* 0x000fe40000000003 */
[----:B------:R-:W-:Y:S02]  /*26cc0*/  LOP3.LUT R4, R141, 0xffff, RZ, 0xc0, !PT ;  /* 0x0000ffff8d047812 */ /* 0x000fe400078ec0ff */
[----:B------:R-:W-:-:S02]  /*26cd0*/  LOP3.LUT R3, R139, 0xffff, RZ, 0xc0, !PT ;  /* 0x0000ffff8b037812 */ /* 0x000fc400078ec0ff */
[----:B------:R-:W-:Y:S02]  /*26ce0*/  PRMT R132, R10, 0x3340, R9 ;  /* 0x000033400a847816 */ /* 0x000fe40000000009 */
[----:B------:R-:W-:Y:S01]  /*26cf0*/  LOP3.LUT R10, R148, 0xffff, RZ, 0xc0, !PT ;  /* 0x0000ffff940a7812 */ /* 0x000fe200078ec0ff */
[----:B------:R-:W4:Y:S01]  /*26d00*/  LDL R0, [R1+0x16f8] ;  /* 0x0016f80001007983 */ /* 0x000f220000100800 */
[----:B------:R-:W-:Y:S02]  /*26d10*/  PRMT R148, R4, 0x3340, R3 ;  /* 0x0000334004947816 */ /* 0x000fe40000000003 */
[----:B------:R-:W-:Y:S02]  /*26d20*/  LOP3.LUT R4, R91, 0xffff, RZ, 0xc0, !PT ;  /* 0x0000ffff5b047812 */ /* 0x000fe400078ec0ff */
[----:B------:R-:W-:Y:S02]  /*26d30*/  LOP3.LUT R3, R88, 0xffff, RZ, 0xc0, !PT ;  /* 0x0000ffff58037812 */ /* 0x000fe400078ec0ff */
[----:B------:R-:W-:Y:S01]  /*26d40*/  LOP3.LUT R8, R134, 0xffff, RZ, 0xc0, !PT ;  /* 0x0000ffff86087812 */ /* 0x000fe200078ec0ff */
[----:B------:R-:W4:Y:S04]  /*26d50*/  LDL R53, [R1+0x16f4] ;  /* 0x0016f40001357983 */ /* 0x000f280000100800 */
[----:B------:R-:W4:Y:S01]  /*26d60*/  LDL R52, [R1+0x16b4] ;  /* 0x0016b40001347983 */ /* 0x000f220000100800 */
[----:B------:R-:W-:-:S02]  /*26d70*/  PRMT R151, R4, 0x3340, R3 ;  /* 0x0000334004977816 */ /* 0x000fc40000000003 */
[----:B------:R-:W-:Y:S02]  /*26d80*/  LOP3.LUT R4, R18, 0xffff, RZ, 0xc0, !PT ;  /* 0x0000ffff12047812 */ /* 0x000fe400078ec0ff */
[----:B------:R-:W-:Y:S02]  /*26d90*/  LOP3.LUT R3, R14, 0xffff, RZ, 0xc0, !PT ;  /* 0x0000ffff0e037812 */ /* 0x000fe400078ec0ff */
[----:B------:R-:W-:Y:S02]  /*26da0*/  PRMT R134, R8, 0x3340, R7 ;  /* 0x0000334008867816 */ /* 0x000fe40000000007 */
[----:B------:R-:W-:Y:S02]  /*26db0*/  LOP3.LUT R8, R136, 0xffff, RZ, 0xc0, !PT ;  /* 0x0000ffff88087812 */ /* 0x000fe400078ec0ff */
[----:B------:R-:W-:Y:S02]  /*26dc0*/  LOP3.LUT R7, R131, 0xffff, RZ, 0xc0, !PT ;  /* 0x0000ffff83077812 */ /* 0x000fe400078ec0ff */
[----:B------:R-:W-:Y:S01]  /*26dd0*/  PRMT R91, R4, 0x3340, R3 ;  /* 0x00003340045b7816 */ /* 0x000fe20000000003 */
[----:B------:R-:W4:Y:S01]  /*26de0*/  LDL R51, [R1+0x16b8] ;  /* 0x0016b80001337983 */ /* 0x000f220000100800 */
[----:B------:R-:W-:-:S02]  /*26df0*/  LOP3.LUT R3, R13, 0xffff, RZ, 0xc0, !PT ;  /* 0x0000ffff0d037812 */ /* 0x000fc400078ec0ff */
[----:B------:R-:W-:Y:S02]  /*26e00*/  LOP3.LUT R4, R17, 0xffff, RZ, 0xc0, !PT ;  /* 0x0000ffff11047812 */ /* 0x000fe400078ec0ff */
[----:B------:R-:W-:Y:S02]  /*26e10*/  LOP3.LUT R9, R133, 0xffff, RZ, 0xc0, !PT ;  /* 0x0000ffff85097812 */ /* 0x000fe400078ec0ff */
[----:B------:R-:W-:Y:S02]  /*26e20*/  PRMT R133, R8, 0x3340, R7 ;  /* 0x0000334008857816 */ /* 0x000fe40000000007 */
[----:B------:R-:W-:Y:S02]  /*26e30*/  LOP3.LUT R7, R95, 0xffff, RZ, 0xc0, !PT ;  /* 0x0000ffff5f077812 */ /* 0x000fe400078ec0ff */
[----:B------:R-:W-:Y:S02]  /*26e40*/  PRMT R95, R4, 0x3340, R3 ;  /* 0x00003340045f7816 */ /* 0x000fe40000000003 */
[----:B------:R-:W-:Y:S01]  /*26e50*/  LOP3.LUT R5, R150, 0xffff, RZ, 0xc0, !PT ;  /* 0x0000ffff96057812 */ /* 0x000fe200078ec0ff */
[----:B------:R-:W4:Y:S04]  /*26e60*/  LDL R3, [R1+0x694] ;  /* 0x0006940001037983 */ /* 0x000f280000100800 */
        /* <DEDUP_REMOVED lines=23> */
[----:B------:R-:W-:Y:S02]  /*26fe0*/  LOP3.LUT R10, R138, 0xffff, RZ, 0xc0, !PT ;  /* 0x0000ffff8a0a7812 */ /* 0x000fe400078ec0ff */
[----:B------:R-:W-:Y:S02]  /*26ff0*/  PRMT R150, R8, 0x3340, R7 ;  /* 0x0000334008967816 */ /* 0x000fe40000000007 */
[----:B------:R-:W-:Y:S02]  /*27000*/  LOP3.LUT R8, R12, 0xffff, RZ, 0xc0, !PT ;  /* 0x0000ffff0c087812 */ /* 0x000fe400078ec0ff */
[----:B------:R-:W-:-:S02]  /*27010*/  PRMT R93, R6, 0x3340, R5 ;  /* 0x00003340065d7816 */ /* 0x000fc40000000005 */
[----:B------:R-:W-:Y:S02]  /*27020*/  LOP3.LUT R7, R11, 0xffff, RZ, 0xc0, !PT ;  /* 0x0000ffff0b077812 */ /* 0x000fe400078ec0ff */
[----:B------:R-:W-:Y:S01]  /*27030*/  PRMT R138, R10, 0x3340, R9 ;  /* 0x000033400a8a7816 */ /* 0x000fe20000000009 */
[----:B------:R-:W4:Y:S04]  /*27040*/  LDL R12, [R1+0x614] ;  /* 0x00061400010c7983 */ /* 0x000f280000100800 */
[----:B------:R-:W4:Y:S01]  /*27050*/  LDL R11, [R1+0x618] ;  /* 0x00061800010b7983 */ /* 0x000f220000100800 */
[----:B------:R-:W-:Y:S02]  /*27060*/  LOP3.LUT R10, R252, 0xffff, RZ, 0xc0, !PT ;  /* 0x0000fffffc0a7812 */ /* 0x000fe400078ec0ff */
[----:B------:R-:W-:Y:S01]  /*27070*/  LOP3.LUT R9, R248, 0xffff, RZ, 0xc0, !PT ;  /* 0x0000fffff8097812 */ /* 0x000fe200078ec0ff */
[----:B------:R-:W4:Y:S04]  /*27080*/  LDL R16, [R1+0x17ac] ;  /* 0x0017ac0001107983 */ /* 0x000f280000100800 */
[----:B------:R-:W4:Y:S04]  /*27090*/  LDL R15, [R1+0x17b0] ;  /* 0x0017b000010f7983 */ /* 0x000f280000100800 */
[----:B------:R-:W4:Y:S01]  /*270a0*/  LDL R6, [R1+0x16f0] ;  /* 0x0016f00001067983 */ /* 0x000f220000100800 */
[----:B------:R-:W-:-:S02]  /*270b0*/  PRMT R137, R10, 0x3340, R9 ;  /* 0x000033400a897816 */ /* 0x000fc40000000009 */
[----:B------:R-:W-:Y:S02]  /*270c0*/  LOP3.LUT R10, R251, 0xffff, RZ, 0xc0, !PT ;  /* 0x0000fffffb0a7812 */ /* 0x000fe400078ec0ff */
[----:B------:R-:W-:Y:S01]  /*270d0*/  LOP3.LUT R9, R23, 0xffff, RZ, 0xc0, !PT ;  /* 0x0000ffff17097812 */ /* 0x000fe200078ec0ff */
[----:B------:R-:W4:Y:S04]  /*270e0*/  LDL R18, [R1+0x6ac] ;  /* 0x0006ac0001127983 */ /* 0x000f280000100800 */
[----:B------:R-:W4:Y:S01]  /*270f0*/  LDL R17, [R1+0x1690] ;  /* 0x0016900001117983 */ /* 0x000f220000100800 */
[----:B--2---:R-:W-:Y:S02]  /*27100*/  PRMT R56, RZ, 0x7610, R56 ;  /* 0x00007610ff387816 */ /* 0x004fe40000000038 */
[----:B------:R-:W-:Y:S01]  /*27110*/  PRMT R141, R10, 0x3340, R9 ;  /* 0x000033400a8d7816 */ /* 0x000fe20000000009 */
[----:B------:R-:W2:Y:S04]  /*27120*/  LDL R19, [R1+0x5e4] ;  /* 0x0005e40001137983 */ /* 0x000ea80000100800 */
[----:B------:R-:W2:Y:S04]  /*27130*/  LDL R10, [R1+0x176c] ;  /* 0x00176c00010a7983 */ /* 0x000ea80000100800 */
[----:B------:R-:W2:Y:S01]  /*27140*/  LDL R9, [R1+0x1770] ;  /* 0x0017700001097983 */ /* 0x000ea20000100800 */
[----:B------:R-:W-:-:S03]  /*27150*/  PRMT R88, R8, 0x3340, R7 ;  /* 0x0000334008587816 */ /* 0x000fc60000000007 */
[----:B------:R-:W2:Y:S04]  /*27160*/  LDL R8, [R1+0x172c] ;  /* 0x00172c0001087983 */ /* 0x000ea80000100800 */
[----:B------:R-:W2:Y:S01]  /*27170*/  LDL R7, [R1+0x16ec] ;  /* 0x0016ec0001077983 */ /* 0x000ea20000100800 */
[----:B---3--:R-:W-:Y:S01]  /*27180*/  PRMT R48, RZ, 0x7610, R48 ;  /* 0x00007610ff307816 */ /* 0x008fe20000000030 */
[----:B----4-:R-:W-:Y:S02]  /*27190*/  @!P0 IMAD.MOV.U32 R4, RZ, RZ, R2 ;  /* 0x000000ffff048224 */ /* 0x010fe400078e0002 */
[----:B------:R-:W3:Y:S01]  /*271a0*/  LDL R2, [R1+0x698] ;  /* 0x0006980001027983 */ /* 0x000ee20000100800 */
[----:B------:R-:W-:Y:S01]  /*271b0*/  @!P0 IMAD.MOV.U32 R5, RZ, RZ, R220 ;  /* 0x000000ffff058224 */ /* 0x000fe200078e00dc */
[----:B------:R-:W-:-:S04]  /*271c0*/  PRMT R118, RZ, 0x7610, R118 ;  /* 0x00007610ff767816 */ /* 0x000fc80000000076 */
[----:B------:R0:W4:Y:S01]  /*271d0*/  @!P0 LDG.E.U8 R48, desc[UR60][R4.64] ;  /* 0x0000003c04308981 */ /* 0x000122000c1e1100 */
[----:B------:R-:W-:Y:S01]  /*271e0*/  PRMT R119, RZ, 0x7610, R119 ;  /* 0x00007610ff777816 */ /* 0x000fe20000000077 */
[----:B0-----:R-:W-:Y:S02]  /*271f0*/  @!P0 IMAD.MOV.U32 R4, RZ, RZ, R218 ;  /* 0x000000ffff048224 */ /* 0x001fe400078e00da */
[----:B------:R-:W-:-:S05]  /*27200*/  @!P0 IMAD.MOV.U32 R5, RZ, RZ, R219 ;  /* 0x000000ffff058224 */ /* 0x000fca00078e00db */
[----:B------:R0:W4:Y:S01]  /*27210*/  @!P0 LDG.E.U8 R118, desc[UR60][R4.64] ;  /* 0x0000003c04768981 */ /* 0x000122000c1e1100 */
[----:B------:R-:W-:Y:S01]  /*27220*/  PRMT R24, RZ, 0x7610, R24 ;  /* 0x00007610ff187816 */ /* 0x000fe20000000018 */
[----:B0-----:R-:W-:Y:S02]  /*27230*/  @!P0 IMAD.MOV.U32 R4, RZ, RZ, R191 ;  /* 0x000000ffff048224 */ /* 0x001fe400078e00bf */
[----:B------:R-:W-:-:S05]  /*27240*/  @!P0 IMAD.MOV.U32 R5, RZ, RZ, R217 ;  /* 0x000000ffff058224 */ /* 0x000fca00078e00d9 */
[----:B------:R0:W4:Y:S02]  /*27250*/  @!P0 LDG.E.U8 R119, desc[UR60][R4.64] ;  /* 0x0000003c04778981 */ /* 0x000124000c1e1100 */
[----:B0-----:R-:W-:Y:S02]  /*27260*/  @!P0 IMAD.MOV.U32 R4, RZ, RZ, R54 ;  /* 0x000000ffff048224 */ /* 0x001fe400078e0036 */
[----:B------:R-:W-:-:S05]  /*27270*/  @!P0 IMAD.MOV.U32 R5, RZ, RZ, R55 ;  /* 0x000000ffff058224 */ /* 0x000fca00078e0037 */
[----:B------:R0:W4:Y:S01]  /*27280*/  @!P0 LDG.E.U8 R24, desc[UR60][R4.64] ;  /* 0x0000003c04188981 */ /* 0x000122000c1e1100 */
[----:B------:R-:W-:Y:S01]  /*27290*/  PRMT R25, RZ, 0x7610, R25 ;  /* 0x00007610ff197816 */ /* 0x000fe20000000019 */
[----:B0-----:R-:W-:Y:S02]  /*272a0*/  @!P0 IMAD.MOV.U32 R4, RZ, RZ, R0 ;  /* 0x000000ffff048224 */ /* 0x001fe400078e0000 */
[----:B------:R-:W4:Y:S01]  /*272b0*/  LDL R0, [R1+0x1730] ;  /* 0x0017300001007983 */ /* 0x000f220000100800 */
[----:B------:R-:W-:Y:S01]  /*272c0*/  @!P0 IMAD.MOV.U32 R5, RZ, RZ, R53 ;  /* 0x000000ffff058224 */ /* 0x000fe200078e0035 */
[----:B------:R-:W-:-:S04]  /*272d0*/  PRMT R26, RZ, 0x7610, R26 ;  /* 0x00007610ff1a7816 */ /* 0x000fc8000000001a */
[----:B------:R0:W4:Y:S02]  /*272e0*/  @!P0 LDG.E.U8 R25, desc[UR60][R4.64] ;  /* 0x0000003c04198981 */ /* 0x000124000c1e1100 */
[----:B0-----:R-:W-:Y:S02]  /*272f0*/  @!P0 IMAD.MOV.U32 R4, RZ, RZ, R51 ;  /* 0x000000ffff048224 */ /* 0x001fe400078e0033 */
[----:B------:R-:W-:-:S05]  /*27300*/  @!P0 IMAD.MOV.U32 R5, RZ, RZ, R52 ;  /* 0x000000ffff058224 */ /* 0x000fca00078e0034 */
[----:B------:R0:W4:Y:S02]  /*27310*/  @!P0 LDG.E.U8 R26, desc[UR60][R4.64] ;  /* 0x0000003c041a8981 */ /* 0x000124000c1e1100 */
[----:B0-----:R-:W-:Y:S02]  /*27320*/  @!P0 IMAD.MOV.U32 R5, RZ, RZ, R3 ;  /* 0x000000ffff058224 */ /* 0x001fe400078e0003 */
[----:B------:R-:W4:Y:S01]  /*27330*/  LDL R3, [R1+0x16ac] ;  /* 0x0016ac0001037983 */ /* 0x000f220000100800 */
[----:B------:R-:W-:Y:S02]  /*27340*/  PRMT R27, RZ, 0x7610, R27 ;  /* 0x00007610ff1b7816 */ /* 0x000fe4000000001b */
[----:B------:R-:W-:Y:S02]  /*27350*/  PRMT R28, RZ, 0x7610, R28 ;  /* 0x00007610ff1c7816 */ /* 0x000fe4000000001c */
[----:B------:R-:W-:Y:S02]  /*27360*/  PRMT R29, RZ, 0x7610, R29 ;  /* 0x00007610ff1d7816 */ /* 0x000fe4000000001d */
[----:B------:R-:W-:-:S02]  /*27370*/  PRMT R30, RZ, 0x7610, R30 ;  /* 0x00007610ff1e7816 */ /* 0x000fc4000000001e */
[----:B------:R-:W-:Y:S02]  /*27380*/  PRMT R31, RZ, 0x7610, R31 ;  /* 0x00007610ff1f7816 */ /* 0x000fe4000000001f */
[----:B------:R-:W-:Y:S02]  /*27390*/  PRMT R87, RZ, 0x7610, R87 ;  /* 0x00007610ff577816 */ /* 0x000fe40000000057 */
[----:B------:R-:W-:Y:S01]  /*273a0*/  PRMT R86, RZ, 0x7610, R86 ;  /* 0x00007610ff567816 */ /* 0x000fe20000000056 */
[----:B---3--:R-:W-:Y:S02]  /*273b0*/  @!P0 IMAD.MOV.U32 R4, RZ, RZ, R2 ;  /* 0x000000ffff048224 */ /* 0x008fe400078e0002 */
[----:B------:R-:W3:Y:S04]  /*273c0*/  LDL R2, [R1+0x16b0] ;  /* 0x0016b00001027983 */ /* 0x000ee80000100800 */
[----:B------:R0:W3:Y:S02]  /*273d0*/  @!P0 LDG.E.U8 R27, desc[UR60][R4.64] ;  /* 0x0000003c041b8981 */ /* 0x0000e4000c1e1100 */
[----:B0-----:R-:W-:-:S02]  /*273e0*/  @!P0 IMAD.MOV.U32 R4, RZ, RZ, R13 ;  /* 0x000000ffff048224 */ /* 0x001fc400078e000d */
[----:B------:R-:W-:Y:S01]  /*273f0*/  @!P0 IMAD.MOV.U32 R5, RZ, RZ, R14 ;  /* 0x000000ffff058224 */ /* 0x000fe200078e000e */
[----:B------:R-:W3:Y:S04]  /*27400*/  LDL R13, [R1+0x690] ;  /* 0x00069000010d7983 */ /* 0x000ee80000100800 */
        /* <DEDUP_REMOVED lines=12> */
[----:B--2---:R-:W-:-:S02]  /*274d0*/  @!P0 IMAD.MOV.U32 R4, RZ, RZ, R9 ;  /* 0x000000ffff048224 */ /* 0x004fc400078e0009 */
[----:B------:R-:W-:Y:S01]  /*274e0*/  @!P0 IMAD.MOV.U32 R5, RZ, RZ, R10 ;  /* 0x000000ffff058224 */ /* 0x000fe200078e000a */
[----:B------:R-:W2:Y:S04]  /*274f0*/  LDL R9, [R1+0x17a8] ;  /* 0x0017a80001097983 */ /* 0x000ea80000100800 */
[----:B------:R-:W2:Y:S04]  /*27500*/  LDL R10, [R1+0x17a4] ;  /* 0x0017a400010a7983 */ /* 0x000ea80000100800 */
[----:B------:R4:W2:Y:S02]  /*27510*/  @!P0 LDG.E.U8 R31, desc[UR60][R4.64] ;  /* 0x0000003c041f8981 */ /* 0x0008a4000c1e1100 */
[----:B----4-:R-:W-:-:S02]  /*27520*/  @!P0 IMAD.MOV.U32 R4, RZ, RZ, R0 ;  /* 0x000000ffff048224 */ /* 0x010fc400078e0000 */
[----:B------:R-:W4:Y:S01]  /*27530*/  LDL R0, [R1+0x1768] ;  /* 0x0017680001007983 */ /* 0x000f220000100800 */
[----:B------:R-:W-:-:S03]  /*27540*/  @!P0 IMAD.MOV.U32 R5, RZ, RZ, R8 ;  /* 0x000000ffff058224 */ /* 0x000fc600078e0008 */
[----:B------:R-:W4:Y:S04]  /*27550*/  LDL R8, [R1+0x1764] ;  /* 0x0017640001087983 */ /* 0x000f280000100800 */
[----:B------:R0:W4:Y:S02]  /*27560*/  @!P0 LDG.E.U8 R87, desc[UR60][R4.64] ;  /* 0x0000003c04578981 */ /* 0x000124000c1e1100 */
[----:B0-----:R-:W-:Y:S02]  /*27570*/  @!P0 IMAD.MOV.U32 R4, RZ, RZ, R6 ;  /* 0x000000ffff048224 */ /* 0x001fe400078e0006 */
[----:B------:R-:W-:Y:S01]  /*27580*/  @!P0 IMAD.MOV.U32 R5, RZ, RZ, R7 ;  /* 0x000000ffff058224 */ /* 0x000fe200078e0007 */
[----:B------:R-:W4:Y:S04]  /*27590*/  LDL R6, [R1+0x1728] ;  /* 0x0017280001067983 */ /* 0x000f280000100800 */
[----:B------:R-:W4:Y:S04]  /*275a0*/  LDL R7, [R1+0x1724] ;  /* 0x0017240001077983 */ /* 0x000f280000100800 */
[----:B------:R0:W4:Y:S02]  /*275b0*/  @!P0 LDG.E.U8 R86, desc[UR60][R4.64] ;  /* 0x0000003c04568981 */ /* 0x000124000c1e1100 */
[----:B0-----:R-:W-:-:S02]  /*275c0*/  @!P0 IMAD.MOV.U32 R5, RZ, RZ, R3 ;  /* 0x000000ffff058224 */ /* 0x001fc400078e0003 */
[----:B------:R-:W4:Y:S01]  /*275d0*/  LDL R3, [R1+0x16e4] ;  /* 0x0016e40001037983 */ /* 0x000f220000100800 */
[----:B------:R-:W-:Y:S02]  /*275e0*/  PRMT R85, RZ, 0x7610, R85 ;  /* 0x00007610ff557816 */ /* 0x000fe40000000055 */
[----:B------:R-:W-:Y:S02]  /*275f0*/  PRMT R84, RZ, 0x7610, R84 ;  /* 0x00007610ff547816 */ /* 0x000fe40000000054 */
[----:B------:R-:W-:Y:S02]  /*27600*/  PRMT R83, RZ, 0x7610, R83 ;  /* 0x00007610ff537816 */ /* 0x000fe40000000053 */
[----:B------:R-:W-:Y:S02]  /*27610*/  PRMT R81, RZ, 0x7610, R81 ;  /* 0x00007610ff517816 */ /* 0x000fe40000000051 */
[----:B------:R-:W-:Y:S02]  /*27620*/  PRMT R80, RZ, 0x7610, R80 ;  /* 0x00007610ff507816 */ /* 0x000fe40000000050 */
[----:B------:R-:W-:-:S02]  /*27630*/  PRMT R79, RZ, 0x7610, R79 ;  /* 0x00007610ff4f7816 */ /* 0x000fc4000000004f */
[----:B------:R-:W-:Y:S01]  /*27640*/  PRMT R78, RZ, 0x7610, R78 ;  /* 0x00007610ff4e7816 */ /* 0x000fe2000000004e */
[----:B---3--:R-:W-:Y:S02]  /*27650*/  @!P0 IMAD.MOV.U32 R4, RZ, RZ, R2 ;  /* 0x000000ffff048224 */ /* 0x008fe400078e0002 */
[----:B------:R-:W3:Y:S04]  /*27660*/  LDL R2, [R1+0x16e8] ;  /* 0x0016e80001027983 */ /* 0x000ee80000100800 */
[----:B------:R0:W3:Y:S02]  /*27670*/  @!P0 LDG.E.U8 R85, desc[UR60][R4.64] ;  /* 0x0000003c04558981 */ /* 0x0000e4000c1e1100 */
[----:B0-----:R-:W-:Y:S02]  /*27680*/  @!P0 IMAD.MOV.U32 R4, RZ, RZ, R13 ;  /* 0x000000ffff048224 */ /* 0x001fe400078e000d */
        /* <DEDUP_REMOVED lines=120> */
[----:B------:R-:W-:Y:S01]  /*27e10*/  PRMT R57, RZ, 0x7610, R57 ;  /* 0x00007610ff397816 */ /* 0x000fe20000000039 */
[----:B---3--:R-:W-:-:S02]  /*27e20*/  @!P0 IMAD.MOV.U32 R4, RZ, RZ, R2 ;  /* 0x000000ffff048224 */ /* 0x008fc400078e0002 */
        /* <DEDUP_REMOVED lines=14> */
[----:B------:R-:W-:Y:S02]  /*27f10*/  PRMT R32, RZ, 0x7610, R32 ;  /* 0x00007610ff207816 */ /* 0x000fe40000000020 */
[----:B------:R-:W-:Y:S01]  /*27f20*/  PRMT R33, RZ, 0x7610, R33 ;  /* 0x00007610ff217816 */ /* 0x000fe20000000021 */
[----:B------:R-:W3:Y:S04]  /*27f30*/  LDL R16, [R1+0x1784] ;  /* 0x0017840001107983 */ /* 0x000ee80000100800 */
[----:B------:R2:W3:Y:S04]  /*27f40*/  @!P0 LDG.E.U8 R59, desc[UR60][R4.64] ;  /* 0x0000003c043b8981 */ /* 0x0004e8000c1e1100 */
[----:B------:R-:W3:Y:S01]  /*27f50*/  LDL R15, [R1+0x1788] ;  /* 0x00178800010f7983 */ /* 0x000ee20000100800 */
        /* <DEDUP_REMOVED lines=40> */
[----:B0-----:R-:W-:-:S02]  /*281e0*/  @!P0 IMAD.MOV.U32 R4, RZ, RZ, R17 ;  /* 0x000000ffff048224 */ /* 0x001fc400078e0011 */
[----:B------:R-:W-:Y:S01]  /*281f0*/  @!P0 IMAD.MOV.U32 R5, RZ, RZ, R18 ;  /* 0x000000ffff058224 */ /* 0x000fe200078e0012 */
[----:B------:R-:W-:Y:S02]  /*28200*/  PRMT R39, RZ, 0x7610, R39 ;  /* 0x00007610ff277816 */ /* 0x000fe40000000027 */
[----:B------:R-:W-:Y:S01]  /*28210*/  PRMT R40, RZ, 0x7610, R40 ;  /* 0x00007610ff287816 */ /* 0x000fe20000000028 */
[----:B------:R-:W2:Y:S04]  /*28220*/  LDL R18, [R1+0x5e8] ;  /* 0x0005e80001127983 */ /* 0x000ea80000100800 */
[----:B------:R4:W2:Y:S01]  /*28230*/  @!P0 LDG.E.U8 R36, desc[UR60][R4.64] ;  /* 0x0000003c04248981 */ /* 0x0008a2000c1e1100 */
[----:B------:R-:W-:-:S03]  /*28240*/  PRMT R41, RZ, 0x7610, R41 ;  /* 0x00007610ff297816 */ /* 0x000fc60000000029 */
[----:B------:R-:W2:Y:S01]  /*28250*/  LDL R17, [R1+0x177c] ;  /* 0x00177c0001117983 */ /* 0x000ea20000100800 */
[----:B----4-:R-:W-:-:S03]  /*28260*/  @!P0 IMAD.MOV.U32 R4, RZ, RZ, R0 ;  /* 0x000000ffff048224 */ /* 0x010fc600078e0000 */
        /* <DEDUP_REMOVED lines=41> */
[----:B------:R-:W2:Y:S04]  /*28500*/  LDL R8, [R1+0x65c] ;  /* 0x00065c0001087983 */ /* 0x000ea80000100800 */
[----:B------:R0:W2:Y:S02]  /*28510*/  @!P0 LDG.E.U8 R44, desc[UR60][R4.64] ;  /* 0x0000003c042c8981 */ /* 0x0000a4000c1e1100 */
[----:B0-----:R-:W-:Y:S02]  /*28520*/  @!P0 IMAD.MOV.U32 R4, RZ, RZ, R6 ;  /* 0x000000ffff048224 */ /* 0x001fe400078e0006 */
[----:B------:R-:W-:Y:S01]  /*28530*/  @!P0 IMAD.MOV.U32 R5, RZ, RZ, R7 ;  /* 0x000000ffff058224 */ /* 0x000fe200078e0007 */
[----:B------:R-:W2:Y:S04]  /*28540*/  LDL R6, [R1+0x61c] ;  /* 0x00061c0001067983 */ /* 0x000ea80000100800 */
[----:B------:R-:W2:Y:S04]  /*28550*/  LDL R7, [R1+0x660] ;  /* 0x0006600001077983 */ /* 0x000ea80000100800 */
[----:B------:R0:W2:Y:S02]  /*28560*/  @!P0 LDG.E.U8 R45, desc[UR60][R4.64] ;  /* 0x0000003c042d8981 */ /* 0x0000a4000c1e1100 */
[----:B0-----:R-:W-:-:S02]  /*28570*/  @!P0 IMAD.MOV.U32 R5, RZ, RZ, R3 ;  /* 0x000000ffff058224 */ /* 0x001fc400078e0003 */
[----:B------:R-:W2:Y:S04]  /*28580*/  LDL R3, [R1+0x620] ;  /* 0x0006200001037983 */ /* 0x000ea80000100800 */
[----:B------:R-:W2:Y:S04]  /*28590*/  LDL.LU R218, [R1+0x198] ;  /* 0x0001980001da7983 */ /* 0x000ea80000300800 */
[----:B------:R-:W2:Y:S01]  /*285a0*/  LDL.LU R52, [R1+0x194] ;  /* 0x0001940001347983 */ /* 0x000ea20000300800 */
[----:B------:R-:W-:Y:S02]  /*285b0*/  PRMT R46, RZ, 0x7610, R46 ;  /* 0x00007610ff2e7816 */ /* 0x000fe4000000002e */
[----:B------:R-:W-:-:S02]  /*285c0*/  PRMT R47, RZ, 0x7610, R47 ;  /* 0x00007610ff2f7816 */ /* 0x000fc4000000002f */
[----:B------:R-:W-:Y:S02]  /*285d0*/  PRMT R49, RZ, 0x7610, R49 ;  /* 0x00007610ff317816 */ /* 0x000fe40000000031 */
[----:B------:R-:W-:Y:S02]  /*285e0*/  PRMT R50, RZ, 0x7610, R50 ;  /* 0x00007610ff327816 */ /* 0x000fe40000000032 */
[----:B------:R-:W-:Y:S01]  /*285f0*/  PRMT R252, RZ, 0x7610, R252 ;  /* 0x00007610fffc7816 */ /* 0x000fe200000000fc */
[----:B------:R-:W2:Y:S01]  /*28600*/  LDL.LU R54, [R1+0x190] ;  /* 0x0001900001367983 */ /* 0x000ea20000300800 */
[----:B------:R-:W-:Y:S02]  /*28610*/  PRMT R251, RZ, 0x7610, R251 ;  /* 0x00007610fffb7816 */ /* 0x000fe400000000fb */
[----:B------:R-:W-:Y:S02]  /*28620*/  PRMT R250, RZ, 0x7610, R250 ;  /* 0x00007610fffa7816 */ /* 0x000fe400000000fa */
[----:B------:R-:W-:Y:S01]  /*28630*/  PRMT R249, RZ, 0x7610, R249 ;  /* 0x00007610fff97816 */ /* 0x000fe200000000f9 */
[----:B---3--:R-:W-:-:S02]  /*28640*/  @!P0 IMAD.MOV.U32 R4, RZ, RZ, R2 ;  /* 0x000000ffff048224 */ /* 0x008fc400078e0002 */
[----:B------:R-:W3:Y:S04]  /*28650*/  LDL.LU R2, [R1+0x17c] ;  /* 0x00017c0001027983 */ /* 0x000ee80000300800 */
[----:B------:R0:W3:Y:S04]  /*28660*/  @!P0 LDG.E.U8 R46, desc[UR60][R4.64] ;  /* 0x0000003c042e8981 */ /* 0x0000e8000c1e1100 */
[----:B------:R-:W3:Y:S04]  /*28670*/  LDL.LU R51, [R1+0x15c] ;  /* 0x00015c0001337983 */ /* 0x000ee80000300800 */
[----:B------:R-:W3:Y:S04]  /*28680*/  LDL.LU R53, [R1+0x158] ;  /* 0x0001580001357983 */ /* 0x000ee80000300800 */
[----:B------:R-:W3:Y:S01]  /*28690*/  LDL.LU R55, [R1+0x154] ;  /* 0x0001540001377983 */ /* 0x000ee20000300800 */
[----:B0-----:R-:W-:-:S02]  /*286a0*/  @!P0 IMAD.MOV.U32 R4, RZ, RZ, R18 ;  /* 0x000000ffff048224 */ /* 0x001fc400078e0012 */
[----:B------:R-:W-:-:S05]  /*286b0*/  @!P0 IMAD.MOV.U32 R5, RZ, RZ, R19 ;  /* 0x000000ffff058224 */ /* 0x000fca00078e0013 */
[----:B------:R0:W3:Y:S02]  /*286c0*/  @!P0 LDG.E.U8 R47, desc[UR60][R4.64] ;  /* 0x0000003c042f8981 */ /* 0x0000e4000c1e1100 */
[----:B0-----:R-:W-:Y:S02]  /*286d0*/  @!P0 IMAD.MOV.U32 R4, RZ, RZ, R16 ;  /* 0x000000ffff048224 */ /* 0x001fe400078e0010 */
        /* <DEDUP_REMOVED lines=9> */
[----:B----4-:R-:W-:Y:S02]  /*28770*/  @!P0 IMAD.MOV.U32 R4, RZ, RZ, R0 ;  /* 0x000000ffff048224 */ /* 0x010fe400078e0000 */
[----:B------:R-:W4:Y:S04]  /*28780*/  LDL.LU R0, [R1+0x144] ;  /* 0x0001440001007983 */ /* 0x000f280000300800 */
[----:B------:R2:W4:Y:S04]  /*28790*/  @!P0 LDG.E.U8 R251, desc[UR60][R4.64] ;  /* 0x0000003c04fb8981 */ /* 0x000528000c1e1100 */
[----:B------:R-:W4:Y:S04]  /*287a0*/  LDL.LU R217, [R1+0x138] ;  /* 0x0001380001d97983 */ /* 0x000f280000300800 */
[----:B------:R-:W4:Y:S04]  /*287b0*/  LDL.LU R224, [R1+0x134] ;  /* 0x0001340001e07983 */ /* 0x000f280000300800 */
[----:B------:R-:W4:Y:S04]  /*287c0*/  LDL.LU R222, [R1+0x130] ;  /* 0x0001300001de7983 */ /* 0x000f280000300800 */
[----:B------:R-:W4:Y:S01]  /*287d0*/  LDL.LU R220, [R1+0x124] ;  /* 0x0001240001dc7983 */ /* 0x000f220000300800 */
[----:B--2---:R-:W-:-:S02]  /*287e0*/  @!P0 IMAD.MOV.U32 R4, RZ, RZ, R9 ;  /* 0x000000ffff048224 */ /* 0x004fc400078e0009 */
[----:B------:R-:W-:-:S05]  /*287f0*/  @!P0 IMAD.MOV.U32 R5, RZ, RZ, R10 ;  /* 0x000000ffff058224 */ /* 0x000fca00078e000a */
[----:B------:R0:W2:Y:S02]  /*28800*/  @!P0 LDG.E.U8 R250, desc[UR60][R4.64] ;  /* 0x0000003c04fa8981 */ /* 0x0000a4000c1e1100 */
[----:B0-----:R-:W-:Y:S02]  /*28810*/  @!P0 IMAD.MOV.U32 R4, RZ, RZ, R7 ;  /* 0x000000ffff048224 */ /* 0x001fe400078e0007 */
[----:B------:R-:W-:Y:S01]  /*28820*/  @!P0 IMAD.MOV.U32 R5, RZ, RZ, R8 ;  /* 0x000000ffff058224 */ /* 0x000fe200078e0008 */
[----:B------:R-:W-:-:S04]  /*28830*/  LOP3.LUT R8, R218, 0xffff, RZ, 0xc0, !PT ;  /* 0x0000ffffda087812 */ /* 0x000fc800078ec0ff */
[----:B------:R0:W2:Y:S04]  /*28840*/  @!P0 LDG.E.U8 R249, desc[UR60][R4.64] ;  /* 0x0000003c04f98981 */ /* 0x0000a8000c1e1100 */
[----:B------:R-:W2:Y:S01]  /*28850*/  LDL.LU R218, [R1+0x118] ;  /* 0x0001180001da7983 */ /* 0x000ea20000300800 */
[----:B0-----:R-:W-:Y:S01]  /*28860*/  @!P0 IMAD.MOV.U32 R5, RZ, RZ, R6 ;  /* 0x000000ffff058224 */ /* 0x001fe200078e0006 */
[----:B------:R-:W-:Y:S02]  /*28870*/  LOP3.LUT R6, R52, 0xffff, RZ, 0xc0, !PT ;  /* 0x0000ffff34067812 */ /* 0x000fe400078ec0ff */
[----:B------:R-:W2:Y:S01]  /*28880*/  LDL.LU R52, [R1+0x114] ;  /* 0x0001140001347983 */ /* 0x000ea20000300800 */
[----:B------:R-:W-:Y:S01]  /*28890*/  PRMT R248, RZ, 0x7610, R248 ;  /* 0x00007610fff87816 */ /* 0x000fe200000000f8 */
[----:B------:R-:W-:Y:S01]  /*288a0*/  @!P0 IMAD.MOV.U32 R4, RZ, RZ, R3 ;  /* 0x000000ffff048224 */ /* 0x000fe200078e0003 */
[----:B------:R-:W-:-:S02]  /*288b0*/  LOP3.LUT R3, R94, 0xffff, RZ, 0xc0, !PT ;  /* 0x0000ffff5e037812 */ /* 0x000fc400078ec0ff */
[----:B------:R-:W-:Y:S02]  /*288c0*/  LOP3.LUT R9, R90, 0xffff, RZ, 0xc0, !PT ;  /* 0x0000ffff5a097812 */ /* 0x000fe400078ec0ff */
[----:B------:R0:W2:Y:S01]  /*288d0*/  @!P0 LDG.E.U8 R248, desc[UR60][R4.64] ;  /* 0x0000003c04f88981 */ /* 0x0000a2000c1e1100 */
[----:B------:R-:W-:Y:S02]  /*288e0*/  LOP3.LUT R10, R92, 0xffff, RZ, 0xc0, !PT ;  /* 0x0000ffff5c0a7812 */ /* 0x000fe400078ec0ff */
[----:B0-----:R-:W-:Y:S02]  /*288f0*/  LOP3.LUT R5, R97, 0xffff, RZ, 0xc0, !PT ;  /* 0x0000ffff61057812 */ /* 0x001fe400078ec0ff */
[----:B------:R-:W-:Y:S02]  /*28900*/  LOP3.LUT R4, R54, 0xffff, RZ, 0xc0, !PT ;  /* 0x0000ffff36047812 */ /* 0x000fe400078ec0ff */
[----:B------:R-:W2:Y:S01]  /*28910*/  LDL.LU R54, [R1+0x110] ;  /* 0x0001100001367983 */ /* 0x000ea20000300800 */
[----:B------:R-:W-:-:S02]  /*28920*/  PRMT R92, R6, 0x3340, R5 ;  /* 0x00003340065c7816 */ /* 0x000fc40000000005 */
[----:B------:R-:W-:Y:S02]  /*28930*/  PRMT R94, R4, 0x3340, R3 ;  /* 0x00003340045e7816 */ /* 0x000fe40000000003 */
[----:B------:R-:W-:Y:S02]  /*28940*/  LOP3.LUT R5, R103, 0xffff, RZ, 0xc0, !PT ;  /* 0x0000ffff67057812 */ /* 0x000fe400078ec0ff */
[----:B------:R-:W-:Y:S02]  /*28950*/  PRMT R97, R10, 0x3340, R9 ;  /* 0x000033400a617816 */ /* 0x000fe40000000009 */
[----:B------:R-:W-:Y:S02]  /*28960*/  LOP3.LUT R3, R101, 0xffff, RZ, 0xc0, !PT ;  /* 0x0000ffff65037812 */ /* 0x000fe400078ec0ff */
[----:B------:R-:W-:Y:S02]  /*28970*/  LOP3.LUT R10, R99, 0xffff, RZ, 0xc0, !PT ;  /* 0x0000ffff630a7812 */ /* 0x000fe400078ec0ff */
[----:B------:R-:W-:-:S04]  /*28980*/  LOP3.LUT R9, R96, 0xffff, RZ, 0xc0, !PT ;  /* 0x0000ffff60097812 */ /* 0x000fc800078ec0ff */
[----:B------:R-:W-:Y:S02]  /*28990*/  PRMT R96, R10, 0x3340, R9 ;  /* 0x000033400a607816 */ /* 0x000fe40000000009 */
[----:B------:R-:W-:Y:S02]  /*289a0*/  LOP3.LUT R9, R98, 0xffff, RZ, 0xc0, !PT ;  /* 0x0000ffff62097812 */ /* 0x000fe400078ec0ff */
[----:B------:R-:W-:Y:S02]  /*289b0*/  LOP3.LUT R10, R100, 0xffff, RZ, 0xc0, !PT ;  /* 0x0000ffff640a7812 */ /* 0x000fe400078ec0ff */
[----:B---3--:R-:W-:Y:S02]  /*289c0*/  LOP3.LUT R7, R2, 0xffff, RZ, 0xc0, !PT ;  /* 0x0000ffff02077812 */ /* 0x008fe400078ec0ff */
[----:B------:R-:W3:Y:S02]  /*289d0*/  LDL.LU R2, [R1+0x104] ;  /* 0x0001040001027983 */ /* 0x000ee40000300800 */
[----:B------:R-:W-:-:S02]  /*289e0*/  PRMT R90, R8, 0x3340, R7 ;  /* 0x00003340085a7816 */ /* 0x000fc40000000007 */
[----:B------:R-:W-:Y:S02]  /*289f0*/  LOP3.LUT R8, R51, 0xffff, RZ, 0xc0, !PT ;  /* 0x0000ffff33087812 */ /* 0x000fe400078ec0ff */
[----:B------:R-:W-:Y:S01]  /*28a00*/  LOP3.LUT R6, R53, 0xffff, RZ, 0xc0, !PT ;  /* 0x0000ffff35067812 */ /* 0x000fe200078ec0ff */
[----:B------:R-:W3:Y:S01]  /*28a10*/  LDL.LU R51, [R1+0xf8] ;  /* 0x0000f80001337983 */ /* 0x000ee20000300800 */
[----:B------:R-:W-:-:S03]  /*28a20*/  LOP3.LUT R4, R55, 0xffff, RZ, 0xc0, !PT ;  /* 0x0000ffff37047812 */ /* 0x000fc600078ec0ff */
[----:B------:R-:W3:Y:S04]  /*28a30*/  LDL.LU R53, [R1+0xf4] ;  /* 0x0000f40001357983 */ /* 0x000ee80000300800 */
[----:B------:R-:W3:Y:S01]  /*28a40*/  LDL.LU R55, [R1+0xf0] ;  /* 0x0000f00001377983 */ /* 0x000ee20000300800 */
[----:B------:R-:W-:Y:S02]  /*28a50*/  PRMT R101, R6, 0x3340, R5 ;  /* 0x0000334006657816 */ /* 0x000fe40000000005 */
[----:B------:R-:W-:Y:S02]  /*28a60*/  LOP3.LUT R5, R105, 0xffff, RZ, 0xc0, !PT ;  /* 0x0000ffff69057812 */ /* 0x000fe400078ec0ff */
[----:B------:R-:W-:Y:S02]  /*28a70*/  PRMT R103, R4, 0x3340, R3 ;  /* 0x0000334004677816 */ /* 0x000fe40000000003 */
[----:B----4-:R-:W-:-:S02]  /*28a80*/  LOP3.LUT R7, R0, 0xffff, RZ, 0xc0, !PT ;  /* 0x0000ffff00077812 */ /* 0x010fc400078ec0ff */
[----:B------:R-:W4:Y:S04]  /*28a90*/  LDL.LU R0, [R1+0xec] ;  /* 0x0000ec0001007983 */ /* 0x000f280000300800 */
[----:B------:R-:W4:Y:S04]  /*28aa0*/  LDL.LU R20, [R1+0xe8] ;  /* 0x0000e80001147983 */ /* 0x000f280000300800 */
[----:B------:R-:W4:Y:S04]  /*28ab0*/  LDL.LU R21, [R1+0xe4] ;  /* 0x0000e40001157983 */ /* 0x000f280000300800 */
[----:B------:R-:W4:Y:S04]  /*28ac0*/  LDL.LU R23, [R1+0xdc] ;  /* 0x0000dc0001177983 */ /* 0x000f280000300800 */
[----:B------:R-:W4:Y:S04]  /*28ad0*/  LDL.LU R22, [R1+0xd4] ;  /* 0x0000d40001167983 */ /* 0x000f280000300800 */
[----:B------:R-:W4:Y:S04]  /*28ae0*/  LDL.LU R231, [R1+0x17e4] ;  /* 0x0017e40001e77983 */ /* 0x000f280000300800 */
[----:B------:R-:W4:Y:S04]  /*28af0*/  LDL.LU R229, [R1+0x17e8] ;  /* 0x0017e80001e57983 */ /* 0x000f280000300800 */
[----:B------:R-:W4:Y:S04]  /*28b00*/  LDL.LU R191, [R1+0x568] ;  /* 0x0005680001bf7983 */ /* 0x000f280000300800 */
[----:B------:R-:W4:Y:S01]  /*28b10*/  LDL.LU R221, [R1+0x594] ;  /* 0x0005940001dd7983 */ /* 0x000f220000300800 */
[----:B------:R-:W-:-:S03]  /*28b20*/  PRMT R99, R8, 0x3340, R7 ;  /* 0x0000334008637816 */ /* 0x000fc60000000007 */
[----:B------:R-:W4:Y:S01]  /*28b30*/  LDL.LU R226, [R1+0x17dc] ;  /* 0x0017dc0001e27983 */ /* 0x000f220000300800 */
[----:B------:R-:W-:Y:S02]  /*28b40*/  LOP3.LUT R8, R217, 0xffff, RZ, 0xc0, !PT ;  /* 0x0000ffffd9087812 */ /* 0x000fe400078ec0ff */
[----:B------:R-:W-:Y:S01]  /*28b50*/  LOP3.LUT R7, R220, 0xffff, RZ, 0xc0, !PT ;  /* 0x0000ffffdc077812 */ /* 0x000fe200078ec0ff */
[----:B------:R-:W4:Y:S01]  /*28b60*/  LDL.LU R223, [R1+0x17e0] ;  /* 0x0017e00001df7983 */ /* 0x000f220000300800 */
[----:B------:R-:W-:-:S03]  /*28b70*/  LOP3.LUT R6, R224, 0xffff, RZ, 0xc0, !PT ;  /* 0x0000ffffe0067812 */ /* 0x000fc600078ec0ff */
[----:B------:R-:W4:Y:S04]  /*28b80*/  LDL.LU R219, [R1+0x52c] ;  /* 0x00052c0001db7983 */ /* 0x000f280000300800 */
[----:B------:R-:W4:Y:S01]  /*28b90*/  LDL.LU R217, [R1+0x548] ;  /* 0x0005480001d97983 */ /* 0x000f220000300800 */
[----:B------:R-:W-:-:S03]  /*28ba0*/  LOP3.LUT R4, R222, 0xffff, RZ, 0xc0, !PT ;  /* 0x0000ffffde047812 */ /* 0x000fc600078ec0ff */
[----:B------:R-:W4:Y:S01]  /*28bb0*/  LDL.LU R224, [R1+0x508] ;  /* 0x0005080001e07983 */ /* 0x000f220000300800 */
[----:B------:R-:W-:-:S03]  /*28bc0*/  PRMT R98, R8, 0x3340, R7 ;  /* 0x0000334008627816 */ /* 0x000fc60000000007 */
[----:B------:R-:W4:Y:S01]  /*28bd0*/  LDL.LU R222, [R1+0x17d8] ;  /* 0x0017d80001de7983 */ /* 0x000f220000300800 */
[----:B------:R-:W-:-:S03]  /*28be0*/  PRMT R100, R6, 0x3340, R5 ;  /* 0x0000334006647816 */ /* 0x000fc60000000005 */
[----:B------:R-:W4:Y:S01]  /*28bf0*/  LDL.LU R220, [R1+0x4fc] ;  /* 0x0004fc0001dc7983 */ /* 0x000f220000300800 */
[----:B--2---:R-:W-:-:S03]  /*28c00*/  LOP3.LUT R8, R218, 0xffff, RZ, 0xc0, !PT ;  /* 0x0000ffffda087812 */ /* 0x004fc600078ec0ff */
[----:B------:R-:W2:Y:S01]  /*28c10*/  LDL.LU R218, [R1+0x524] ;  /* 0x0005240001da7983 */ /* 0x000ea20000300800 */
[----:B------:R-:W-:-:S03]  /*28c20*/  LOP3.LUT R6, R52, 0xffff, RZ, 0xc0, !PT ;  /* 0x0000ffff34067812 */ /* 0x000fc600078ec0ff */
[----:B------:R-:W2:Y:S01]  /*28c30*/  LDL.LU R52, [R1+0x4e4] ;  /* 0x0004e40001347983 */ /* 0x000ea20000300800 */
[----:B------:R-:W-:Y:S02]  /*28c40*/  LOP3.LUT R3, R102, 0xffff, RZ, 0xc0, !PT ;  /* 0x0000ffff66037812 */ /* 0x000fe400078ec0ff */
[----:B------:R-:W-:Y:S02]  /*28c50*/  PRMT R105, R10, 0x3340, R9 ;  /* 0x000033400a697816 */ /* 0x000fe40000000009 */
[----:B------:R-:W-:Y:S02]  /*28c60*/  PRMT R102, R4, 0x3340, R3 ;  /* 0x0000334004667816 */ /* 0x000fe40000000003 */
[----:B------:R-:W-:Y:S02]  /*28c70*/  LOP3.LUT R3, R109, 0xffff, RZ, 0xc0, !PT ;  /* 0x0000ffff6d037812 */ /* 0x000fe400078ec0ff */
[----:B------:R-:W-:Y:S02]  /*28c80*/  LOP3.LUT R5, R111, 0xffff, RZ, 0xc0, !PT ;  /* 0x0000ffff6f057812 */ /* 0x000fe400078ec0ff */
[----:B------:R-:W-:-:S02]  /*28c90*/  LOP3.LUT R10, R107, 0xffff, RZ, 0xc0, !PT ;  /* 0x0000ffff6b0a7812 */ /* 0x000fc400078ec0ff */
[----:B------:R-:W-:Y:S02]  /*28ca0*/  LOP3.LUT R9, R104, 0xffff, RZ, 0xc0, !PT ;  /* 0x0000ffff68097812 */ /* 0x000fe400078ec0ff */
[----:B------:R-:W-:Y:S02]  /*28cb0*/  PRMT R109, R6, 0x3340, R5 ;  /* 0x00003340066d7816 */ /* 0x000fe40000000005 */
[----:B------:R-:W-:Y:S02]  /*28cc0*/  LOP3.LUT R4, R54, 0xffff, RZ, 0xc0, !PT ;  /* 0x0000ffff36047812 */ /* 0x000fe400078ec0ff */
[----:B------:R-:W2:Y:S02]  /*28cd0*/  LDL.LU R54, [R1+0xe0] ;  /* 0x0000e00001367983 */ /* 0x000ea40000300800 */
[----:B------:R-:W-:Y:S02]  /*28ce0*/  PRMT R111, R4, 0x3340, R3 ;  /* 0x00003340046f7816 */ /* 0x000fe40000000003 */
[----:B------:R-:W-:-:S02]  /*28cf0*/  LOP3.LUT R3, R110, 0xffff, RZ, 0xc0, !PT ;  /* 0x0000ffff6e037812 */ /* 0x000fc400078ec0ff */
[----:B------:R-:W-:Y:S02]  /*28d00*/  PRMT R104, R10, 0x3340, R9 ;  /* 0x000033400a687816 */ /* 0x000fe40000000009 */
[----:B------:R-:W-:Y:S02]  /*28d10*/  LOP3.LUT R10, R108, 0xffff, RZ, 0xc0, !PT ;  /* 0x0000ffff6c0a7812 */ /* 0x000fe400078ec0ff */
[----:B------:R-:W-:Y:S02]  /*28d20*/  LOP3.LUT R9, R106, 0xffff, RZ, 0xc0, !PT ;  /* 0x0000ffff6a097812 */ /* 0x000fe400078ec0ff */
[----:B------:R-:W-:Y:S02]  /*28d30*/  LOP3.LUT R5, R113, 0xffff, RZ, 0xc0, !PT ;  /* 0x0000ffff71057812 */ /* 0x000fe400078ec0ff */
[----:B------:R-:W-:Y:S02]  /*28d40*/  PRMT R113, R10, 0x3340, R9 ;  /* 0x000033400a717816 */ /* 0x000fe40000000009 */
[----:B------:R-:W-:-:S02]  /*28d50*/  LOP3.LUT R9, R82, 0xffff, RZ, 0xc0, !PT ;  /* 0x0000ffff52097812 */ /* 0x000fc400078ec0ff */
[----:B------:R-:W-:-:S04]  /*28d60*/  LOP3.LUT R10, R112, 0xffff, RZ, 0xc0, !PT ;  /* 0x0000ffff700a7812 */ /* 0x000fc800078ec0ff */
[----:B------:R-:W-:Y:S02]  /*28d70*/  PRMT R112, R10, 0x3340, R9 ;  /* 0x000033400a707816 */ /* 0x000fe40000000009 */
[----:B---3--:R-:W-:Y:S02]  /*28d80*/  LOP3.LUT R7, R2, 0xffff, RZ, 0xc0, !PT ;  /* 0x0000ffff02077812 */ /* 0x008fe400078ec0ff */
[----:B------:R-:W3:Y:S02]  /*28d90*/  LDL.LU R2, [R1+0xd8] ;  /* 0x0000d80001027983 */ /* 0x000ee40000300800 */
[----:B------:R-:W-:Y:S02]  /*28da0*/  PRMT R107, R8, 0x3340, R7 ;  /* 0x00003340086b7816 */ /* 0x000fe40000000007 */
[----:B------:R-:W-:Y:S02]  /*28db0*/  LOP3.LUT R8, R51, 0xffff, RZ, 0xc0, !PT ;  /* 0x0000ffff33087812 */ /* 0x000fe400078ec0ff */
[----:B------:R-:W-:-:S02]  /*28dc0*/  LOP3.LUT R6, R53, 0xffff, RZ, 0xc0, !PT ;  /* 0x0000ffff35067812 */ /* 0x000fc400078ec0ff */
[----:B------:R-:W-:Y:S01]  /*28dd0*/  LOP3.LUT R4, R55, 0xffff, RZ, 0xc0, !PT ;  /* 0x0000ffff37047812 */ /* 0x000fe200078ec0ff */
[----:B------:R-:W3:Y:S04]  /*28de0*/  LDL.LU R51, [R1+0xd0] ;  /* 0x0000d00001337983 */ /* 0x000ee80000300800 */
[----:B------:R-:W3:Y:S04]  /*28df0*/  LDL.LU R53, [R1+0xcc] ;  /* 0x0000cc0001357983 */ /* 0x000ee80000300800 */
[----:B------:R-:W3:Y:S01]  /*28e00*/  LDL.LU R55, [R1+0xc8] ;  /* 0x0000c80001377983 */ /* 0x000ee20000300800 */
[----:B------:R-:W-:-:S02]  /*28e10*/  PRMT R110, R4, 0x3340, R3 ;  /* 0x00003340046e7816 */ /* 0x000fc40000000003 */
[----:B------:R-:W-:Y:S02]  /*28e20*/  LOP3.LUT R3, R115, 0xffff, RZ, 0xc0, !PT ;  /* 0x0000ffff73037812 */ /* 0x000fe400078ec0ff */
[----:B------:R-:W-:Y:S02]  /*28e30*/  PRMT R108, R6, 0x3340, R5 ;  /* 0x00003340066c7816 */ /* 0x000fe40000000005 */
[----:B----4-:R-:W-:Y:S02]  /*28e40*/  LOP3.LUT R7, R0, 0xffff, RZ, 0xc0, !PT ;  /* 0x0000ffff00077812 */ /* 0x010fe400078ec0ff */
[----:B------:R-:W4:Y:S01]  /*28e50*/  LDL.LU R0, [R1+0xc4] ;  /* 0x0000c40001007983 */ /* 0x000f220000300800 */
[----:B------:R-:W-:Y:S02]  /*28e60*/  LOP3.LUT R4, R23, 0xffff, RZ, 0xc0, !PT ;  /* 0x0000ffff17047812 */ /* 0x000fe400078ec0ff */
[----:B------:R-:W-:Y:S02]  /*28e70*/  PRMT R106, R8, 0x3340, R7 ;  /* 0x00003340086a7816 */ /* 0x000fe40000000007 */
[----:B------:R-:W-:-:S02]  /*28e80*/  PRMT R82, R4, 0x3340, R3 ;  /* 0x0000334004527816 */ /* 0x000fc40000000003 */
[----:B------:R-:W-:Y:S02]  /*28e90*/  PRMT R4, R221, 0x5410, R191 ;  /* 0x00005410dd047816 */ /* 0x000fe400000000bf */
[----:B------:R-:W4:Y:S01]  /*28ea0*/  LDL R221, [R1+0x5d8] ;  /* 0x0005d80001dd7983 */ /* 0x000f220000100800 */
[----:B------:R-:W-:Y:S02]  /*28eb0*/  LOP3.LUT R8, R20, 0xffff, RZ, 0xc0, !PT ;  /* 0x0000ffff14087812 */ /* 0x000fe400078ec0ff */
[----:B------:R-:W-:Y:S02]  /*28ec0*/  LOP3.LUT R7, R22, 0xffff, RZ, 0xc0, !PT ;  /* 0x0000ffff16077812 */ /* 0x000fe400078ec0ff */
[----:B------:R-:W-:Y:S02]  /*28ed0*/  LOP3.LUT R6, R21, 0xffff, RZ, 0xc0, !PT ;  /* 0x0000ffff15067812 */ /* 0x000fe400078ec0ff */
[----:B------:R-:W-:Y:S02]  /*28ee0*/  PRMT R115, R8, 0x3340, R7 ;  /* 0x0000334008737816 */ /* 0x000fe40000000007 */
[----:B------:R-:W-:-:S02]  /*28ef0*/  PRMT R8, R229, 0x5410, R231 ;  /* 0x00005410e5087816 */ /* 0x000fc400000000e7 */
[----:B------:R-:W-:Y:S02]  /*28f00*/  PRMT R9, R223, 0x5410, R226 ;  /* 0x00005410df097816 */ /* 0x000fe400000000e2 */
[----:B--2---:R-:W-:Y:S02]  /*28f10*/  PRMT R11, R52, 0x5410, R216 ;  /* 0x00005410340b7816 */ /* 0x004fe400000000d8 */
[----:B------:R-:W2:Y:S04]  /*28f20*/  LDL.LU R216, [R1+0x1bfc] ;  /* 0x001bfc0001d87983 */ /* 0x000ea80000300800 */
        /* <DEDUP_REMOVED lines=9> */
[----:B------:R-:W2:Y:S01]  /*28fc0*/  LDL.LU R23, [R1+0x4c8] ;  /* 0x0004c80001177983 */ /* 0x000ea20000300800 */
[----:B------:R-:W-:-:S03]  /*28fd0*/  LOP3.LUT R5, R117, 0xffff, RZ, 0xc0, !PT ;  /* 0x0000ffff75057812 */ /* 0x000fc600078ec0ff */
[----:B------:R-:W2:Y:S01]  /*28fe0*/  LDL.LU R19, [R1+0x4d8] ;  /* 0x0004d80001137983 */ /* 0x000ea20000300800 */
[----:B------:R-:W-:Y:S02]  /*28ff0*/  PRMT R117, R6, 0x3340, R5 ;  /* 0x0000334006757816 */ /* 0x000fe40000000005 */
[----:B------:R-:W-:Y:S02]  /*29000*/  PRMT R5, R217, 0x5410, R219 ;  /* 0x00005410d9057816 */ /* 0x000fe400000000db */
[----:B------:R-:W-:Y:S01]  /*29010*/  PRMT R10, R222, 0x5410, R224 ;  /* 0x00005410de0a7816 */ /* 0x000fe200000000e0 */
[----:B------:R-:W2:Y:S04]  /*29020*/  LDL.LU R219, [R1+0x4b8] ;  /* 0x0004b80001db7983 */ /* 0x000ea80000300800 */
[----:B------:R-:W2:Y:S04]  /*29030*/  LDL.LU R217, [R1+0x484] ;  /* 0x0004840001d97983 */ /* 0x000ea80000300800 */
[----:B------:R-:W2:Y:S01]  /*29040*/  LDL.LU R224, [R1+0x4a4] ;  /* 0x0004a40001e07983 */ /* 0x000ea20000300800 */
[----:B------:R-:W-:-:S03]  /*29050*/  PRMT R6, R218, 0x5410, R220 ;  /* 0x00005410da067816 */ /* 0x000fc600000000dc */
[----:B------:R-:W2:Y:S04]  /*29060*/  LDL.LU R222, [R1+0x480] ;  /* 0x0004800001de7983 */ /* 0x000ea80000300800 */
[----:B------:R-:W2:Y:S04]  /*29070*/  LDL.LU R220, [R1+0x4a0] ;  /* 0x0004a00001dc7983 */ /* 0x000ea80000300800 */
[----:B------:R-:W2:Y:S01]  /*29080*/  LDL.LU R218, [R1+0x458] ;  /* 0x0004580001da7983 */ /* 0x000ea20000300800 */
[----:B------:R-:W-:-:S03]  /*29090*/  LOP3.LUT R16, R54, 0xffff, RZ, 0xc0, !PT ;  /* 0x0000ffff36107812 */ /* 0x000fc600078ec0ff */
[----:B------:R-:W2:Y:S04]  /*290a0*/  LDL.LU R52, [R1+0x478] ;  /* 0x0004780001347983 */ /* 0x000ea80000300800 */
[----:B------:R-:W2:Y:S01]  /*290b0*/  LDL.LU R54, [R1+0x444] ;  /* 0x0004440001367983 */ /* 0x000ea20000300800 */
[----:B------:R-:W-:Y:S02]  /*290c0*/  PRMT R7, R114, 0x5410, R116 ;  /* 0x0000541072077816 */ /* 0x000fe40000000074 */
[----:B---3--:R-:W-:Y:S02]  /*290d0*/  LOP3.LUT R14, R2, 0xffff, RZ, 0xc0, !PT ;  /* 0x0000ffff020e7812 */ /* 0x008fe400078ec0ff */
[----:B------:R-:W3:Y:S01]  /*290e0*/  LDL.LU R2, [R1+0x464] ;  /* 0x0004640001027983 */ /* 0x000ee20000300800 */
[----:B------:R-:W-:-:S02]  /*290f0*/  LOP3.LUT R12, R51, 0xffff, RZ, 0xc0, !PT ;  /* 0x0000ffff330c7812 */ /* 0x000fc400078ec0ff */
[----:B------:R-:W-:Y:S02]  /*29100*/  LOP3.LUT R15, R53, 0xffff, RZ, 0xc0, !PT ;  /* 0x0000ffff350f7812 */ /* 0x000fe400078ec0ff */
[----:B------:R-:W-:Y:S01]  /*29110*/  LOP3.LUT R13, R55, 0xffff, RZ, 0xc0, !PT ;  /* 0x0000ffff370d7812 */ /* 0x000fe200078ec0ff */
[----:B------:R-:W3:Y:S04]  /*29120*/  LDL.LU R51, [R1+0x440] ;  /* 0x0004400001337983 */ /* 0x000ee80000300800 */
[----:B------:R-:W3:Y:S04]  /*29130*/  LDL.LU R53, [R1+0x460] ;  /* 0x0004600001357983 */ /* 0x000ee80000300800 */
[----:B------:R-:W3:Y:S01]  /*29140*/  LDL.LU R55, [R1+0x418] ;  /* 0x0004180001377983 */ /* 0x000ee20000300800 */
[----:B------:R-:W-:-:S02]  /*29150*/  PRMT R116, R14, 0x3340, R13 ;  /* 0x000033400e747816 */ /* 0x000fc4000000000d */
[----:B------:R-:W-:Y:S02]  /*29160*/  PRMT R114, R16, 0x3340, R15 ;  /* 0x0000334010727816 */ /* 0x000fe4000000000f */
[----:B----4-:R-:W-:Y:S02]  /*29170*/  LOP3.LUT R3, R0, 0xffff, RZ, 0xc0, !PT ;  /* 0x0000ffff00037812 */ /* 0x010fe400078ec0ff */
[----:B------:R-:W4:Y:S04]  /*29180*/  LDL.LU R0, [R1+0x438] ;  /* 0x0004380001007983 */ /* 0x000f280000300800 */
[----:B------:R-:W4:Y:S04]  /*29190*/  LDL.LU R14, [R1+0x4bc] ;  /* 0x0004bc00010e7983 */ /* 0x000f280000300800 */
[----:B------:R-:W4:Y:S01]  /*291a0*/  LDL.LU R13, [R1+0x498] ;  /* 0x00049800010d7983 */ /* 0x000f220000300800 */
[----:B------:R-:W-:-:S03]  /*291b0*/  PRMT R3, R12, 0x3340, R3 ;  /* 0x000033400c037816 */ /* 0x000fc60000000003 */
[----:B------:R-:W4:Y:S04]  /*291c0*/  LDL.LU R12, [R1+0x4f8] ;  /* 0x0004f800010c7983 */ /* 0x000f280000300800 */
[----:B------:R0:W-:Y:S04]  /*291d0*/  STS.128 [R221], R8 ;  /* 0x00000008dd007388 */ /* 0x0001e80000000c00 */
[----:B------:R1:W-:Y:S04]  /*291e0*/  STS.128 [R221+0x4000], R4 ;  /* 0x00400004dd007388 */ /* 0x0003e80000000c00 */
[----:B0-----:R-:W4:Y:S04]  /*291f0*/  LDL.LU R8, [R1+0x53c] ;  /* 0x00053c0001087983 */ /* 0x001f280000300800 */
[----:B------:R-:W4:Y:S01]  /*29200*/  LDL.LU R9, [R1+0x504] ;  /* 0x0005040001097983 */ /* 0x000f220000300800 */
[----:B--2---:R-:W-:-:S03]  /*29210*/  PRMT R20, R231, 0x5410, R21 ;  /* 0x00005410e7147816 */ /* 0x004fc60000000015 */
[----:B------:R-:W2:Y:S01]  /*29220*/  LDL.LU R231, [R1+0x404] ;  /* 0x0004040001e77983 */ /* 0x000ea20000300800 */
[----:B------:R-:W-:-:S03]  /*29230*/  PRMT R16, R191, 0x5410, R229 ;  /* 0x00005410bf107816 */ /* 0x000fc600000000e5 */
[----:B------:R-:W2:Y:S04]  /*29240*/  LDL.LU R10, [R1+0x424] ;  /* 0x00042400010a7983 */ /* 0x000ea80000300800 */
[----:B------:R-:W2:Y:S04]  /*29250*/  LDL.LU R229, [R1+0x400] ;  /* 0x0004000001e57983 */ /* 0x000ea80000300800 */
[----:B-1----:R-:W2:Y:S04]  /*29260*/  LDL.LU R6, [R1+0x420] ;  /* 0x0004200001067983 */ /* 0x002ea80000300800 */
[----:B------:R-:W2:Y:S01]  /*29270*/  LDL.LU R191, [R1+0x3d8] ;  /* 0x0003d80001bf7983 */ /* 0x000ea20000300800 */
[----:B------:R-:W-:-:S03]  /*29280*/  PRMT R21, R223, 0x5410, R226 ;  /* 0x00005410df157816 */ /* 0x000fc600000000e2 */
[----:B------:R-:W2:Y:S04]  /*29290*/  LDL.LU R15, [R1+0x3f8] ;  /* 0x0003f800010f7983 */ /* 0x000ea80000300800 */
[----:B------:R-:W2:Y:S04]  /*292a0*/  LDL.LU R226, [R1+0x3c4] ;  /* 0x0003c40001e27983 */ /* 0x000ea80000300800 */
[----:B------:R-:W2:Y:S04]  /*292b0*/  LDL.LU R11, [R1+0x3e4] ;  /* 0x0003e400010b7983 */ /* 0x000ea80000300800 */
[----:B------:R-:W2:Y:S04]  /*292c0*/  LDL.LU R223, [R1+0x3c0] ;  /* 0x0003c00001df7983 */ /* 0x000ea80000300800 */
[----:B------:R-:W2:Y:S01]  /*292d0*/  LDL.LU R7, [R1+0x3e0] ;  /* 0x0003e00001077983 */ /* 0x000ea20000300800 */
[----:B------:R-:W-:-:S03]  /*292e0*/  PRMT R23, R216, 0x5410, R23 ;  /* 0x00005410d8177816 */ /* 0x000fc60000000017 */
[----:B------:R-:W2:Y:S01]  /*292f0*/  LDL R216, [R1+0x5d4] ;  /* 0x0005d40001d87983 */ /* 0x000ea20000100800 */
[----:B------:R-:W-:Y:S02]  /*29300*/  PRMT R4, R220, 0x5410, R222 ;  /* 0x00005410dc047816 */ /* 0x000fe400000000de */
[----:B---3--:R-:W-:Y:S02]  /*29310*/  PRMT R5, R53, 0x5410, R51 ;  /* 0x0000541035057816 */ /* 0x008fe40000000033 */
[----:B----4-:R-:W-:Y:S02]  /*29320*/  PRMT R18, R18, 0x5410, R12 ;  /* 0x0000541012127816 */ /* 0x010fe4000000000c */
[----:B------:R-:W-:Y:S02]  /*29330*/  PRMT R12, R219, 0x5410, R13 ;  /* 0x00005410db0c7816 */ /* 0x000fe4000000000d */
[----:B------:R-:W3:Y:S01]  /*29340*/  LDL.LU R219, [R1+0x47c] ;  /* 0x00047c0001db7983 */ /* 0x000ee20000300800 */
[----:B------:R-:W-:-:S02]  /*29350*/  PRMT R13, R52, 0x5410, R218 ;  /* 0x00005410340d7816 */ /* 0x000fc400000000da */
[----:B------:R-:W-:Y:S02]  /*29360*/  PRMT R19, R19, 0x5410, R14 ;  /* 0x0000541013137816 */ /* 0x000fe4000000000e */
[----:B------:R-:W-:Y:S02]  /*29370*/  PRMT R14, R0, 0x5410, R55 ;  /* 0x00005410000e7816 */ /* 0x000fe40000000037 */
[----:B------:R-:W-:Y:S02]  /*29380*/  PRMT R17, R17, 0x5410, R8 ;  /* 0x0000541011117816 */ /* 0x000fe40000000008 */
[----:B------:R-:W-:Y:S02]  /*29390*/  PRMT R8, R224, 0x5410, R217 ;  /* 0x00005410e0087816 */ /* 0x000fe400000000d9 */
[----:B------:R-:W4:Y:S04]  /*293a0*/  LDL.LU R217, [R1+0x43c] ;  /* 0x00043c0001d97983 */ /* 0x000f280000300800 */
[----:B------:R-:W4:Y:S04]  /*293b0*/  LDL.LU R224, [R1+0x3fc] ;  /* 0x0003fc0001e07983 */ /* 0x000f280000300800 */
[----:B------:R-:W4:Y:S04]  /*293c0*/  LDL.LU R222, [R1+0x3bc] ;  /* 0x0003bc0001de7983 */ /* 0x000f280000300800 */
[----:B------:R-:W4:Y:S01]  /*293d0*/  LDL.LU R220, [R1+0x398] ;  /* 0x0003980001dc7983 */ /* 0x000f220000300800 */
[----:B------:R-:W-:-:S03]  /*293e0*/  PRMT R22, R22, 0x5410, R9 ;  /* 0x0000541016167816 */ /* 0x000fc60000000009 */
[----:B------:R-:W4:Y:S01]  /*293f0*/  LDL.LU R218, [R1+0x384] ;  /* 0x0003840001da7983 */ /* 0x000f220000300800 */
[----:B------:R-:W-:-:S03]  /*29400*/  PRMT R9, R2, 0x5410, R54 ;  /* 0x0000541002097816 */ /* 0x000fc60000000036 */
[----:B------:R-:W4:Y:S04]  /*29410*/  LDL.LU R52, [R1+0x380] ;  /* 0x0003800001347983 */ /* 0x000f280000300800 */
[----:B------:R-:W4:Y:S04]  /*29420*/  LDL.LU R54, [R1+0x37c] ;  /* 0x00037c0001367983 */ /* 0x000f280000300800 */
[----:B------:R-:W4:Y:S04]  /*29430*/  LDL.LU R2, [R1+0x358] ;  /* 0x0003580001027983 */ /* 0x000f280000300800 */
[----:B------:R-:W4:Y:S04]  /*29440*/  LDL.LU R51, [R1+0x344] ;  /* 0x0003440001337983 */ /* 0x000f280000300800 */
[----:B------:R-:W4:Y:S04]  /*29450*/  LDL.LU R53, [R1+0x340] ;  /* 0x0003400001357983 */ /* 0x000f280000300800 */
[----:B------:R-:W4:Y:S04]  /*29460*/  LDL.LU R55, [R1+0x33c] ;  /* 0x00033c0001377983 */ /* 0x000f280000300800 */
[----:B------:R-:W4:Y:S04]  /*29470*/  LDL.LU R0, [R1+0x318] ;  /* 0x0003180001007983 */ /* 0x000f280000300800 */
[----:B------:R0:W-:Y:S04]  /*29480*/  STS.128 [R221+0x8000], R20 ;  /* 0x00800014dd007388 */ /* 0x0001e80000000c00 */
[----:B------:R1:W-:Y:S01]  /*29490*/  STS.128 [R221+0xc000], R16 ;  /* 0x00c00010dd007388 */ /* 0x0003e20000000c00 */
[----:B--2---:R-:W-:-:S03]  /*294a0*/  PRMT R10, R10, 0x5410, R231 ;  /* 0x000054100a0a7816 */ /* 0x004fc600000000e7 */
[----:B------:R-:W2:Y:S01]  /*294b0*/  LDL.LU R231, [R1+0x1bf8] ;  /* 0x001bf80001e77983 */ /* 0x000ea20000300800 */
[----:B------:R-:W-:-:S03]  /*294c0*/  PRMT R6, R6, 0x5410, R229 ;  /* 0x0000541006067816 */ /* 0x000fc600000000e5 */
[----:B------:R-:W2:Y:S01]  /*294d0*/  LDL.LU R229, [R1+0x1bf4] ;  /* 0x001bf40001e57983 */ /* 0x000ea20000300800 */
[----:B------:R-:W-:-:S03]  /*294e0*/  PRMT R15, R15, 0x5410, R191 ;  /* 0x000054100f0f7816 */ /* 0x000fc600000000bf */
[----:B------:R-:W2:Y:S01]  /*294f0*/  LDL.LU R191, [R1+0x1bf0] ;  /* 0x001bf00001bf7983 */ /* 0x000ea20000300800 */
[----:B------:R-:W-:-:S03]  /*29500*/  PRMT R11, R11, 0x5410, R226 ;  /* 0x000054100b0b7816 */ /* 0x000fc600000000e2 */
[----:B------:R-:W2:Y:S01]  /*29510*/  LDL.LU R226, [R1+0x1bec] ;  /* 0x001bec0001e27983 */ /* 0x000ea20000300800 */
[----:B------:R-:W-:-:S03]  /*29520*/  PRMT R7, R7, 0x5410, R223 ;  /* 0x0000541007077816 */ /* 0x000fc600000000df */
[----:B------:R-:W2:Y:S04]  /*29530*/  LDL.LU R223, [R1+0x1be8] ;  /* 0x001be80001df7983 */ /* 0x000ea80000300800 */
[----:B0-----:R-:W3:Y:S04]  /*29540*/  LDL.LU R20, [R1+0x49c] ;  /* 0x00049c0001147983 */ /* 0x001ee80000300800 */
[----:B------:R-:W4:Y:S04]  /*29550*/  LDL.LU R21, [R1+0x45c] ;  /* 0x00045c0001157983 */ /* 0x000f280000300800 */
[----:B------:R-:W2:Y:S04]  /*29560*/  LDL.LU R22, [R1+0x41c] ;  /* 0x00041c0001167983 */ /* 0x000ea80000300800 */
[----:B------:R-:W2:Y:S04]  /*29570*/  LDL.LU R23, [R1+0x3dc] ;  /* 0x0003dc0001177983 */ /* 0x000ea80000300800 */
[----:B-1----:R-:W2:Y:S04]  /*29580*/  LDL.LU R221, [R1+0x1be4] ;  /* 0x001be40001dd7983 */ /* 0x002ea80000300800 */
[----:B------:R-:W2:Y:S04]  /*29590*/  LDL.LU R16, [R1+0x3b8] ;  /* 0x0003b80001107983 */ /* 0x000ea80000300800 */
[----:B------:R-:W2:Y:S04]  /*295a0*/  LDL.LU R17, [R1+0x378] ;  /* 0x0003780001117983 */ /* 0x000ea80000300800 */
[----:B------:R-:W2:Y:S04]  /*295b0*/  LDL.LU R18, [R1+0x338] ;  /* 0x0003380001127983 */ /* 0x000ea80000300800 */
[----:B------:R-:W2:Y:S04]  /*295c0*/  LDL.LU R19, [R1+0x2d8] ;  /* 0x0002d80001137983 */ /* 0x000ea80000300800 */
[----:B------:R0:W-:Y:S04]  /*295d0*/  STS.128 [R216], R12 ;  /* 0x0000000cd8007388 */ /* 0x0001e80000000c00 */
[----:B------:R1:W-:Y:S04]  /*295e0*/  STS.128 [R216+0x4000], R8 ;  /* 0x00400008d8007388 */ /* 0x0003e80000000c00 */
[----:B------:R1:W-:Y:S04]  /*295f0*/  STS.128 [R216+0x8000], R4 ;  /* 0x00800004d8007388 */ /* 0x0003e80000000c00 */
[----:B0-----:R-:W2:Y:S04]  /*29600*/  LDL.LU R12, [R1+0x3a4] ;  /* 0x0003a400010c7983 */ /* 0x001ea80000300800 */
[----:B------:R-:W2:Y:S04]  /*29610*/  LDL.LU R13, [R1+0x364] ;  /* 0x00036400010d7983 */ /* 0x000ea80000300800 */
[----:B------:R-:W2:Y:S04]  /*29620*/  LDL.LU R14, [R1+0x324] ;  /* 0x00032400010e7983 */ /* 0x000ea80000300800 */
[----:B------:R-:W2:Y:S04]  /*29630*/  LDL.LU R15, [R1+0x31c] ;  /* 0x00031c00010f7983 */ /* 0x000ea80000300800 */
[----:B-1----:R-:W2:Y:S04]  /*29640*/  LDL.LU R8, [R1+0x3a0] ;  /* 0x0003a00001087983 */ /* 0x002ea80000300800 */
[----:B------:R-:W2:Y:S04]  /*29650*/  LDL.LU R9, [R1+0x360] ;  /* 0x0003600001097983 */ /* 0x000ea80000300800 */
[----:B------:R-:W2:Y:S04]  /*29660*/  LDL.LU R10, [R1+0x320] ;  /* 0x00032000010a7983 */ /* 0x000ea80000300800 */
[----:B------:R-:W2:Y:S04]  /*29670*/  LDL.LU R11, [R1+0x2fc] ;  /* 0x0002fc00010b7983 */ /* 0x000ea80000300800 */
[----:B------:R-:W2:Y:S04]  /*29680*/  LDL.LU R4, [R1+0x39c] ;  /* 0x00039c0001047983 */ /* 0x000ea80000300800 */
[----:B------:R-:W2:Y:S04]  /*29690*/  LDL.LU R5, [R1+0x35c] ;  /* 0x00035c0001057983 */ /* 0x000ea80000300800 */
[----:B------:R-:W2:Y:S04]  /*296a0*/  LDL.LU R6, [R1+0x304] ;  /* 0x0003040001067983 */ /* 0x000ea80000300800 */
[----:B------:R-:W2:Y:S01]  /*296b0*/  LDL.LU R7, [R1+0x300] ;  /* 0x0003000001077983 */ /* 0x000ea20000300800 */
[----:B---3--:R-:W-:-:S02]  /*296c0*/  PRMT R20, R20, 0x5410, R219 ;  /* 0x0000541014147816 */ /* 0x008fc400000000db */
[----:B----4-:R-:W-:Y:S01]  /*296d0*/  PRMT R21, R21, 0x5410, R217 ;  /* 0x0000541015157816 */ /* 0x010fe200000000d9 */
[----:B------:R-:W3:Y:S04]  /*296e0*/  LDL.LU R219, [R1+0x1be0] ;  /* 0x001be00001db7983 */ /* 0x000ee80000300800 */
[----:B------:R-:W4:Y:S01]  /*296f0*/  LDL.LU R217, [R1+0x1bdc] ;  /* 0x001bdc0001d97983 */ /* 0x000f220000300800 */
[----:B--2---:R-:W-:Y:S02]  /*29700*/  PRMT R22, R22, 0x5410, R224 ;  /* 0x0000541016167816 */ /* 0x004fe400000000e0 */
[----:B------:R-:W-:Y:S01]  /*29710*/  PRMT R23, R23, 0x5410, R222 ;  /* 0x0000541017177816 */ /* 0x000fe200000000de */
[----:B------:R-:W2:Y:S04]  /*29720*/  LDL.LU R224, [R1+0x1bd8] ;  /* 0x001bd80001e07983 */ /* 0x000ea80000300800 */
[----:B------:R-:W2:Y:S01]  /*29730*/  LDL.LU R222, [R1+0x1bd4] ;  /* 0x001bd40001de7983 */ /* 0x000ea20000300800 */
[----:B------:R-:W-:-:S03]  /*29740*/  PRMT R16, R16, 0x5410, R220 ;  /* 0x0000541010107816 */ /* 0x000fc600000000dc */
[----:B------:R-:W3:Y:S01]  /*29750*/  LDL.LU R220, [R1+0x1bd0] ;  /* 0x001bd00001dc7983 */ /* 0x000ee20000300800 */
[----:B------:R-:W-:Y:S02]  /*29760*/  PRMT R17, R17, 0x5410, R2 ;  /* 0x0000541011117816 */ /* 0x000fe40000000002 */
[----:B------:R-:W-:Y:S02]  /*29770*/  PRMT R18, R18, 0x5410, R0 ;  /* 0x0000541012127816 */ /* 0x000fe40000000000 */
[----:B------:R-:W-:Y:S02]  /*29780*/  PRMT R12, R12, 0x5410, R218 ;  /* 0x000054100c0c7816 */ /* 0x000fe400000000da */
[----:B------:R-:W4:Y:S01]  /*29790*/  LDL.LU R218, [R1+0x1bcc] ;  /* 0x001bcc0001da7983 */ /* 0x000f220000300800 */
[----:B------:R-:W-:-:S03]  /*297a0*/  PRMT R8, R8, 0x5410, R52 ;  /* 0x0000541008087816 */ /* 0x000fc60000000034 */
[----:B------:R-:W2:Y:S01]  /*297b0*/  LDL.LU R52, [R1+0x1bc8] ;  /* 0x001bc80001347983 */ /* 0x000ea20000300800 */
[----:B------:R-:W-:Y:S02]  /*297c0*/  PRMT R4, R4, 0x5410, R54 ;  /* 0x0000541004047816 */ /* 0x000fe40000000036 */
[----:B------:R-:W-:Y:S01]  /*297d0*/  PRMT R13, R13, 0x5410, R51 ;  /* 0x000054100d0d7816 */ /* 0x000fe20000000033 */
[----:B------:R-:W3:Y:S04]  /*297e0*/  LDL.LU R54, [R1+0x1bc4] ;  /* 0x001bc40001367983 */ /* 0x000ee80000300800 */
[----:B------:R-:W4:Y:S04]  /*297f0*/  LDL.LU R2, [R1+0x1bc0] ;  /* 0x001bc00001027983 */ /* 0x000f280000300800 */
[----:B------:R-:W2:Y:S01]  /*29800*/  LDL.LU R51, [R1+0x1bbc] ;  /* 0x001bbc0001337983 */ /* 0x000ea20000300800 */
[----:B------:R-:W-:-:S02]  /*29810*/  PRMT R9, R9, 0x5410, R53 ;  /* 0x0000541009097816 */ /* 0x000fc40000000035 */
[----:B------:R-:W-:Y:S01]  /*29820*/  PRMT R5, R5, 0x5410, R55 ;  /* 0x0000541005057816 */ /* 0x000fe20000000037 */
[----:B------:R-:W3:Y:S04]  /*29830*/  LDL.LU R53, [R1+0x1bb8] ;  /* 0x001bb80001357983 */ /* 0x000ee80000300800 */
[----:B------:R-:W4:Y:S04]  /*29840*/  LDL.LU R55, [R1+0x1bb4] ;  /* 0x001bb40001377983 */ /* 0x000f280000300800 */
[----:B------:R-:W3:Y:S01]  /*29850*/  LDL.LU R0, [R1+0x1bb0] ;  /* 0x001bb00001007983 */ /* 0x000ee20000300800 */
[----:B------:R-:W-:-:S02]  /*29860*/  PRMT R14, R14, 0x5410, R6 ;  /* 0x000054100e0e7816 */ /* 0x000fc40000000006 */
[----:B------:R-:W-:Y:S02]  /*29870*/  PRMT R6, R15, 0x5410, R11 ;  /* 0x000054100f067816 */ /* 0x000fe4000000000b */
[----:B------:R-:W-:Y:S01]  /*29880*/  PRMT R10, R10, 0x5410, R7 ;  /* 0x000054100a0a7816 */ /* 0x000fe20000000007 */
[----:B------:R0:W-:Y:S01]  /*29890*/  STS.128 [R216+0xc000], R20 ;  /* 0x00c00014d8007388 */ /* 0x0001e20000000c00 */
[----:B--2---:R-:W-:Y:S02]  /*298a0*/  PRMT R7, R51, 0x5410, R52 ;  /* 0x0000541033077816 */ /* 0x004fe40000000034 */
[----:B----4-:R-:W-:Y:S02]  /*298b0*/  PRMT R15, R55, 0x5410, R2 ;  /* 0x00005410370f7816 */ /* 0x010fe40000000002 */
[----:B---3--:R-:W-:Y:S02]  /*298c0*/  PRMT R19, R0, 0x5410, R19 ;  /* 0x0000541000137816 */ /* 0x008fe40000000013 */
[----:B------:R-:W2:Y:S04]  /*298d0*/  LDL.LU R0, [R1+0x1bac] ;  /* 0x001bac0001007983 */ /* 0x000ea80000300800 */
[----:B------:R-:W3:Y:S04]  /*298e0*/  LDL.LU R2, [R1+0x1ba8] ;  /* 0x001ba80001027983 */ /* 0x000ee80000300800 */
[----:B------:R-:W4:Y:S01]  /*298f0*/  LDL.LU R55, [R1+0x1ba4] ;  /* 0x001ba40001377983 */ /* 0x000f220000300800 */
[----:B------:R-:W-:-:S03]  /*29900*/  PRMT R11, R53, 0x5410, R54 ;  /* 0x00005410350b7816 */ /* 0x000fc60000000036 */
[----:B------:R-:W2:Y:S04]  /*29910*/  LDL.LU R54, [R1+0x1ba0] ;  /* 0x001ba00001367983 */ /* 0x000ea80000300800 */
[----:B------:R-:W3:Y:S04]  /*29920*/  LDL.LU R53, [R1+0x1b9c] ;  /* 0x001b9c0001357983 */ /* 0x000ee80000300800 */
[----:B------:R-:W4:Y:S04]  /*29930*/  LDL.LU R52, [R1+0x1b98] ;  /* 0x001b980001347983 */ /* 0x000f280000300800 */
[----:B------:R-:W2:Y:S04]  /*29940*/  LDL.LU R51, [R1+0x1b94] ;  /* 0x001b940001337983 */ /* 0x000ea80000300800 */
[----:B0-----:R-:W3:Y:S04]  /*29950*/  LDL.LU R216, [R1+0x1b90] ;  /* 0x001b900001d87983 */ /* 0x001ee80000300800 */
[----:B------:R-:W4:Y:S01]  /*29960*/  LDL R23, [R1+0x5d0] ;  /* 0x0005d00001177983 */ /* 0x000f220000100800 */
[----:B------:R-:W-:-:S03]  /*29970*/  PRMT R20, R218, 0x5410, R217 ;  /* 0x00005410da147816 */ /* 0x000fc600000000d9 */
[----:B------:R-:W3:Y:S04]  /*29980*/  LDL.LU R217, [R1+0x1b8c] ;  /* 0x001b8c0001d97983 */ /* 0x000ee80000300800 */
[----:B------:R-:W3:Y:S01]  /*29990*/  LDL.LU R218, [R1+0x1b88] ;  /* 0x001b880001da7983 */ /* 0x000ee20000300800 */
[----:B------:R-:W-:Y:S02]  /*299a0*/  PRMT R21, R226, 0x5410, R225 ;  /* 0x00005410e2157816 */ /* 0x000fe400000000e1 */
[----:B------:R-:W-:Y:S01]  /*299b0*/  PRMT R22, R167, 0x5410, R232 ;  /* 0x00005410a7167816 */ /* 0x000fe200000000e8 */
[----:B----4-:R0:W-:Y:S04]  /*299c0*/  STS.128 [R23], R16 ;  /* 0x0000001017007388 */ /* 0x0101e80000000c00 */
[----:B------:R1:W-:Y:S04]  /*299d0*/  STS.128 [R23+0x4000], R12 ;  /* 0x0040000c17007388 */ /* 0x0003e80000000c00 */
[----:B------:R4:W-:Y:S01]  /*299e0*/  STS.128 [R23+0x8000], R8 ;  /* 0x0080000817007388 */ /* 0x0009e20000000c00 */
[----:B0-----:R-:W-:-:S02]  /*299f0*/  PRMT R16, R220, 0x5410, R219 ;  /* 0x00005410dc107816 */ /* 0x001fc400000000db */
[----:B-1----:R-:W-:Y:S01]  /*29a00*/  PRMT R12, R222, 0x5410, R221 ;  /* 0x00005410de0c7816 */ /* 0x002fe200000000dd */
[----:B------:R-:W3:Y:S04]  /*29a10*/  LDL.LU R219, [R1+0x1b84] ;  /* 0x001b840001db7983 */ /* 0x000ee80000300800 */
[----:B------:R-:W3:Y:S04]  /*29a20*/  LDL.LU R220, [R1+0x1b80] ;  /* 0x001b800001dc7983 */ /* 0x000ee80000300800 */
[----:B------:R-:W3:Y:S04]  /*29a30*/  LDL.LU R221, [R1+0x1b7c] ;  /* 0x001b7c0001dd7983 */ /* 0x000ee80000300800 */
[----:B------:R-:W3:Y:S01]  /*29a40*/  LDL.LU R222, [R1+0x1b78] ;  /* 0x001b780001de7983 */ /* 0x000ee20000300800 */
[----:B----4-:R-:W-:-:S03]  /*29a50*/  PRMT R8, R224, 0x5410, R223 ;  /* 0x00005410e0087816 */ /* 0x010fc600000000df */
[----:B------:R-:W3:Y:S04]  /*29a60*/  LDL.LU R223, [R1+0x1b74] ;  /* 0x001b740001df7983 */ /* 0x000ee80000300800 */
[----:B------:R-:W3:Y:S04]  /*29a70*/  LDL.LU R224, [R1+0x1b70] ;  /* 0x001b700001e07983 */ /* 0x000ee80000300800 */
[----:B------:R-:W3:Y:S04]  /*29a80*/  LDL.LU R225, [R1+0x1b6c] ;  /* 0x001b6c0001e17983 */ /* 0x000ee80000300800 */
[----:B------:R-:W3:Y:S01]  /*29a90*/  LDL.LU R226, [R1+0x1b68] ;  /* 0x001b680001e27983 */ /* 0x000ee20000300800 */
[----:B------:R-:W-:-:S03]  /*29aa0*/  PRMT R17, R191, 0x5410, R227 ;  /* 0x00005410bf117816 */ /* 0x000fc600000000e3 */
[----:B------:R-:W3:Y:S04]  /*29ab0*/  LDL.LU R227, [R1+0x1b64] ;  /* 0x001b640001e37983 */ /* 0x000ee80000300800 */
[----:B------:R-:W4:Y:S01]  /*29ac0*/  LDL R191, [R1+0x5cc] ;  /* 0x0005cc0001bf7983 */ /* 0x000f220000100800 */
[----:B------:R-:W-:Y:S02]  /*29ad0*/  PRMT R13, R229, 0x5410, R228 ;  /* 0x00005410e50d7816 */ /* 0x000fe400000000e4 */
[----:B------:R-:W-:Y:S01]  /*29ae0*/  PRMT R9, R231, 0x5410, R230 ;  /* 0x00005410e7097816 */ /* 0x000fe200000000e6 */
[----:B------:R-:W3:Y:S04]  /*29af0*/  LDL.LU R228, [R1+0x1b60] ;  /* 0x001b600001e47983 */ /* 0x000ee80000300800 */
[----:B------:R-:W3:Y:S04]  /*29b00*/  LDL.LU R229, [R1+0x1b5c] ;  /* 0x001b5c0001e57983 */ /* 0x000ee80000300800 */
[----:B------:R-:W3:Y:S04]  /*29b10*/  LDL.LU R230, [R1+0x1b58] ;  /* 0x001b580001e67983 */ /* 0x000ee80000300800 */
[----:B------:R-:W3:Y:S04]  /*29b20*/  LDL.LU R231, [R1+0x1b54] ;  /* 0x001b540001e77983 */ /* 0x000ee80000300800 */
[----:B------:R-:W3:Y:S04]  /*29b30*/  LDL.LU R232, [R1+0x1b50] ;  /* 0x001b500001e87983 */ /* 0x000ee80000300800 */
[----:B------:R-:W2:Y:S01]  /*29b40*/  LDL R167, [R1+0x5c8] ;  /* 0x0005c80001a77983 */ /* 0x000ea20000100800 */
[----:B------:R-:W-:-:S02]  /*29b50*/  PRMT R18, R234, 0x5410, R233 ;  /* 0x00005410ea127816 */ /* 0x000fc400000000e9 */
[----:B------:R-:W-:Y:S01]  /*29b60*/  PRMT R14, R236, 0x5410, R235 ;  /* 0x00005410ec0e7816 */ /* 0x000fe200000000eb */
[----:B------:R-:W3:Y:S04]  /*29b70*/  LDL.LU R233, [R1+0x1b4c] ;  /* 0x001b4c0001e97983 */ /* 0x000ee80000300800 */
[----:B------:R-:W3:Y:S04]  /*29b80*/  LDL.LU R234, [R1+0x1b48] ;  /* 0x001b480001ea7983 */ /* 0x000ee80000300800 */
[----:B------:R-:W3:Y:S04]  /*29b90*/  LDL.LU R235, [R1+0x1b44] ;  /* 0x001b440001eb7983 */ /* 0x000ee80000300800 */
[----:B------:R-:W3:Y:S01]  /*29ba0*/  LDL.LU R236, [R1+0x1b40] ;  /* 0x001b400001ec7983 */ /* 0x000ee20000300800 */
[----:B------:R-:W-:-:S03]  /*29bb0*/  PRMT R10, R238, 0x5410, R237 ;  /* 0x00005410ee0a7816 */ /* 0x000fc600000000ed */
[----:B------:R0:W-:Y:S04]  /*29bc0*/  STS.128 [R23+0xc000], R4 ;  /* 0x00c0000417007388 */ /* 0x0001e80000000c00 */
[----:B------:R-:W3:Y:S04]  /*29bd0*/  LDL.LU R237, [R1+0x1b3c] ;  /* 0x001b3c0001ed7983 */ /* 0x000ee80000300800 */
[----:B------:R-:W3:Y:S01]  /*29be0*/  LDL.LU R238, [R1+0x1b38] ;  /* 0x001b380001ee7983 */ /* 0x000ee20000300800 */
[----:B------:R-:W-:Y:S02]  /*29bf0*/  PRMT R19, R242, 0x5410, R241 ;  /* 0x00005410f2137816 */ /* 0x000fe400000000f1 */
[----:B------:R-:W-:-:S02]  /*29c00*/  PRMT R15, R244, 0x5410, R243 ;  /* 0x00005410f40f7816 */ /* 0x000fc400000000f3 */
[----:B------:R-:W-:Y:S02]  /*29c10*/  PRMT R11, R246, 0x5410, R245 ;  /* 0x00005410f60b7816 */ /* 0x000fe400000000f5 */
[----:B0-----:R-:W-:Y:S02]  /*29c20*/  PRMT R23, R240, 0x5410, R239 ;  /* 0x00005410f0177816 */ /* 0x001fe400000000ef */
[----:B------:R-:W3:Y:S04]  /*29c30*/  LDL.LU R239, [R1+0x1b34] ;  /* 0x001b340001ef7983 */ /* 0x000ee80000300800 */
[----:B------:R-:W3:Y:S04]  /*29c40*/  LDL.LU R240, [R1+0x1b30] ;  /* 0x001b300001f07983 */ /* 0x000ee80000300800 */
[----:B------:R-:W3:Y:S04]  /*29c50*/  LDL.LU R241, [R1+0x1b2c] ;  /* 0x001b2c0001f17983 */ /* 0x000ee80000300800 */
[----:B------:R-:W3:Y:S04]  /*29c60*/  LDL.LU R242, [R1+0x1b28] ;  /* 0x001b280001f27983 */ /* 0x000ee80000300800 */
[----:B------:R-:W3:Y:S04]  /*29c70*/  LDL.LU R243, [R1+0x1b24] ;  /* 0x001b240001f37983 */ /* 0x000ee80000300800 */
[----:B------:R-:W3:Y:S04]  /*29c80*/  LDL.LU R244, [R1+0x1b20] ;  /* 0x001b200001f47983 */ /* 0x000ee80000300800 */
[----:B------:R-:W3:Y:S04]  /*29c90*/  LDL.LU R245, [R1+0x1b1c] ;  /* 0x001b1c0001f57983 */ /* 0x000ee80000300800 */
[----:B------:R-:W3:Y:S01]  /*29ca0*/  LDL.LU R246, [R1+0x1b18] ;  /* 0x001b180001f67983 */ /* 0x000ee20000300800 */
[----:B------:R-:W-:-:S02]  /*29cb0*/  PRMT R4, R184, 0x5410, R247 ;  /* 0x00005410b8047816 */ /* 0x000fc400000000f7 */
[----:B------:R-:W-:Y:S01]  /*29cc0*/  PRMT R5, R186, 0x5410, R185 ;  /* 0x00005410ba057816 */ /* 0x000fe200000000b9 */
        /* <DEDUP_REMOVED lines=9> */
[----:B------:R-:W3:Y:S04]  /*29d60*/  LDL.LU R190, [R1+0x1af8] ;  /* 0x001af80001be7983 */ /* 0x000ee80000300800 */
[----:B----4-:R0:W-:Y:S02]  /*29d70*/  STS.128 [R191], R20 ;  /* 0x00000014bf007388 */ /* 0x0101e40000000c00 */
[----:B0-----:R-:W-:Y:S01]  /*29d80*/  IMAD.MOV.U32 R23, RZ, RZ, R191 ;  /* 0x000000ffff177224 */ /* 0x001fe200078e00bf */
[----:B------:R-:W-:Y:S01]  /*29d90*/  PRMT R20, R193, 0x5410, R192 ;  /* 0x00005410c1147816 */ /* 0x000fe200000000c0 */
[----:B------:R-:W4:Y:S04]  /*29da0*/  LDL.LU R191, [R1+0x1af4] ;  /* 0x001af40001bf7983 */ /* 0x000f280000300800 */
[----:B------:R0:W-:Y:S04]  /*29db0*/  STS.128 [R23+0x4000], R16 ;  /* 0x0040001017007388 */ /* 0x0001e80000000c00 */
[----:B------:R-:W4:Y:S04]  /*29dc0*/  LDL.LU R192, [R1+0x1af0] ;  /* 0x001af00001c07983 */ /* 0x000f280000300800 */
[----:B------:R-:W4:Y:S04]  /*29dd0*/  LDL.LU R193, [R1+0x1aec] ;  /* 0x001aec0001c17983 */ /* 0x000f280000300800 */
[----:B------:R1:W-:Y:S01]  /*29de0*/  STS.128 [R23+0x8000], R12 ;  /* 0x0080000c17007388 */ /* 0x0003e20000000c00 */
[----:B------:R-:W-:-:S02]  /*29df0*/  PRMT R21, R199, 0x5410, R198 ;  /* 0x00005410c7157816 */ /* 0x000fc400000000c6 */
[----:B------:R-:W-:Y:S02]  /*29e00*/  PRMT R22, R205, 0x5410, R204 ;  /* 0x00005410cd167816 */ /* 0x000fe400000000cc */
[----:B0-----:R-:W-:Y:S02]  /*29e10*/  PRMT R16, R195, 0x5410, R194 ;  /* 0x00005410c3107816 */ /* 0x001fe400000000c2 */
[----:B------:R-:W4:Y:S04]  /*29e20*/  LDL.LU R194, [R1+0x1ae8] ;  /* 0x001ae80001c27983 */ /* 0x000f280000300800 */
[----:B------:R-:W4:Y:S01]  /*29e30*/  LDL.LU R195, [R1+0x1ae4] ;  /* 0x001ae40001c37983 */ /* 0x000f220000300800 */
[----:B-1----:R-:W-:-:S03]  /*29e40*/  PRMT R12, R197, 0x5410, R196 ;  /* 0x00005410c50c7816 */ /* 0x002fc600000000c4 */
[----:B------:R-:W4:Y:S04]  /*29e50*/  LDL.LU R196, [R1+0x1ae0] ;  /* 0x001ae00001c47983 */ /* 0x000f280000300800 */
[----:B------:R-:W4:Y:S04]  /*29e60*/  LDL.LU R197, [R1+0x1adc] ;  /* 0x001adc0001c57983 */ /* 0x000f280000300800 */
[----:B------:R-:W4:Y:S04]  /*29e70*/  LDL.LU R198, [R1+0x1ad8] ;  /* 0x001ad80001c67983 */ /* 0x000f280000300800 */
[----:B------:R-:W4:Y:S01]  /*29e80*/  LDL.LU R199, [R1+0x1ad4] ;  /* 0x001ad40001c77983 */ /* 0x000f220000300800 */
[----:B------:R-:W-:-:S02]  /*29e90*/  PRMT R17, R201, 0x5410, R200 ;  /* 0x00005410c9117816 */ /* 0x000fc400000000c8 */
[----:B------:R-:W-:Y:S01]  /*29ea0*/  PRMT R13, R203, 0x5410, R202 ;  /* 0x00005410cb0d7816 */ /* 0x000fe200000000ca */
[----:B------:R-:W4:Y:S04]  /*29eb0*/  LDL.LU R200, [R1+0x1ad0] ;  /* 0x001ad00001c87983 */ /* 0x000f280000300800 */
[----:B------:R-:W4:Y:S04]  /*29ec0*/  LDL.LU R201, [R1+0x1acc] ;  /* 0x001acc0001c97983 */ /* 0x000f280000300800 */
[----:B------:R-:W4:Y:S04]  /*29ed0*/  LDL.LU R202, [R1+0x1ac8] ;  /* 0x001ac80001ca7983 */ /* 0x000f280000300800 */
[----:B------:R-:W4:Y:S04]  /*29ee0*/  LDL.LU R203, [R1+0x1ac4] ;  /* 0x001ac40001cb7983 */ /* 0x000f280000300800 */
[----:B------:R-:W4:Y:S04]  /*29ef0*/  LDL.LU R204, [R1+0x1ac0] ;  /* 0x001ac00001cc7983 */ /* 0x000f280000300800 */
[----:B------:R-:W4:Y:S01]  /*29f00*/  LDL.LU R205, [R1+0x1abc] ;  /* 0x001abc0001cd7983 */ /* 0x000f220000300800 */
[----:B------:R-:W-:-:S02]  /*29f10*/  PRMT R18, R143, 0x5410, R206 ;  /* 0x000054108f127816 */ /* 0x000fc400000000ce */
[----:B------:R-:W-:Y:S01]  /*29f20*/  PRMT R14, R208, 0x5410, R207 ;  /* 0x00005410d00e7816 */ /* 0x000fe200000000cf */
[----:B------:R-:W4:Y:S04]  /*29f30*/  LDL.LU R206, [R1+0x1ab8] ;  /* 0x001ab80001ce7983 */ /* 0x000f280000300800 */
[----:B------:R-:W3:Y:S04]  /*29f40*/  LDL R143, [R1+0x5c4] ;  /* 0x0005c400018f7983 */ /* 0x000ee80000100800 */
[----:B------:R0:W-:Y:S04]  /*29f50*/  STS.128 [R23+0xc000], R8 ;  /* 0x00c0000817007388 */ /* 0x0001e80000000c00 */
[----:B------:R-:W4:Y:S04]  /*29f60*/  LDL.LU R207, [R1+0x1ab4] ;  /* 0x001ab40001cf7983 */ /* 0x000f280000300800 */
[----:B------:R-:W4:Y:S01]  /*29f70*/  LDL.LU R208, [R1+0x1ab0] ;  /* 0x001ab00001d07983 */ /* 0x000f220000300800 */
[----:B------:R-:W-:-:S02]  /*29f80*/  PRMT R19, R212, 0x5410, R211 ;  /* 0x00005410d4137816 */ /* 0x000fc400000000d3 */
[----:B------:R-:W-:Y:S01]  /*29f90*/  PRMT R15, R214, 0x5410, R213 ;  /* 0x00005410d60f7816 */ /* 0x000fe200000000d5 */
[----:B--2---:R1:W-:Y:S01]  /*29fa0*/  STS.128 [R167], R4 ;  /* 0x00000004a7007388 */ /* 0x0043e20000000c00 */
[----:B0-----:R-:W-:-:S03]  /*29fb0*/  PRMT R23, R210, 0x5410, R209 ;  /* 0x00005410d2177816 */ /* 0x001fc600000000d1 */
[----:B------:R-:W4:Y:S04]  /*29fc0*/  LDL.LU R209, [R1+0x1aac] ;  /* 0x001aac0001d17983 */ /* 0x000f280000300800 */
[----:B------:R-:W4:Y:S04]  /*29fd0*/  LDL.LU R210, [R1+0x1aa8] ;  /* 0x001aa80001d27983 */ /* 0x000f280000300800 */
[----:B------:R-:W4:Y:S04]  /*29fe0*/  LDL.LU R211, [R1+0x1aa4] ;  /* 0x001aa40001d37983 */ /* 0x000f280000300800 */
[----:B------:R-:W4:Y:S04]  /*29ff0*/  LDL.LU R212, [R1+0x1aa0] ;  /* 0x001aa00001d47983 */ /* 0x000f280000300800 */
[----:B------:R-:W4:Y:S04]  /*2a000*/  LDL.LU R213, [R1+0x1a9c] ;  /* 0x001a9c0001d57983 */ /* 0x000f280000300800 */
[----:B------:R-:W4:Y:S01]  /*2a010*/  LDL.LU R214, [R1+0x1a98] ;  /* 0x001a980001d67983 */ /* 0x000f220000300800 */
[----:B------:R-:W-:-:S02]  /*2a020*/  PRMT R8, R152, 0x5410, R215 ;  /* 0x0000541098087816 */ /* 0x000fc400000000d7 */
[----:B-1----:R-:W-:Y:S01]  /*2a030*/  PRMT R4, R154, 0x5410, R153 ;  /* 0x000054109a047816 */ /* 0x002fe20000000099 */
[----:B------:R-:W4:Y:S04]  /*2a040*/  LDL.LU R215, [R1+0x1a94] ;  /* 0x001a940001d77983 */ /* 0x000f280000300800 */
[----:B------:R-:W2:Y:S04]  /*2a050*/  LDL.LU R152, [R1+0x1a90] ;  /* 0x001a900001987983 */ /* 0x000ea80000300800 */
[----:B------:R-:W2:Y:S04]  /*2a060*/  LDL.LU R153, [R1+0x1a8c] ;  /* 0x001a8c0001997983 */ /* 0x000ea80000300800 */
[----:B------:R-:W2:Y:S01]  /*2a070*/  LDL.LU R154, [R1+0x1a88] ;  /* 0x001a8800019a7983 */ /* 0x000ea20000300800 */
[----:B------:R-:W-:-:S02]  /*2a080*/  PRMT R9, R156, 0x5410, R155 ;  /* 0x000054109c097816 */ /* 0x000fc4000000009b */
[----:B------:R-:W-:Y:S01]  /*2a090*/  PRMT R5, R158, 0x5410, R157 ;  /* 0x000054109e057816 */ /* 0x000fe2000000009d */
[----:B------:R-:W2:Y:S04]  /*2a0a0*/  LDL.LU R155, [R1+0x1a84] ;  /* 0x001a8400019b7983 */ /* 0x000ea80000300800 */
        /* <DEDUP_REMOVED lines=9> */
[----:B------:R-:W-:-:S03]  /*2a140*/  PRMT R11, R164, 0x5410, R163 ;  /* 0x00005410a40b7816 */ /* 0x000fc600000000a3 */
[----:B------:R0:W-:Y:S04]  /*2a150*/  STS.128 [R167+0x4000], R20 ;  /* 0x00400014a7007388 */ /* 0x0001e80000000c00 */
[----:B------:R-:W2:Y:S04]  /*2a160*/  LDL.LU R163, [R1+0x1a64] ;  /* 0x001a640001a37983 */ /* 0x000ea80000300800 */
[----:B------:R-:W2:Y:S01]  /*2a170*/  LDL.LU R164, [R1+0x1a60] ;  /* 0x001a600001a47983 */ /* 0x000ea20000300800 */
[----:B------:R-:W-:-:S03]  /*2a180*/  PRMT R7, R166, 0x5410, R165 ;  /* 0x00005410a6077816 */ /* 0x000fc600000000a5 */
[----:B------:R-:W2:Y:S04]  /*2a190*/  LDL.LU R165, [R1+0x1a5c] ;  /* 0x001a5c0001a57983 */ /* 0x000ea80000300800 */
[----:B------:R-:W2:Y:S01]  /*2a1a0*/  LDL.LU R166, [R1+0x1a58] ;  /* 0x001a580001a67983 */ /* 0x000ea20000300800 */
[----:B0-----:R-:W-:Y:S01]  /*2a1b0*/  IMAD.MOV.U32 R23, RZ, RZ, R167 ;  /* 0x000000ffff177224 */ /* 0x001fe200078e00a7 */
[----:B------:R-:W-:Y:S02]  /*2a1c0*/  PRMT R20, R169, 0x5410, R168 ;  /* 0x00005410a9147816 */ /* 0x000fe400000000a8 */
[----:B------:R-:W2:Y:S04]  /*2a1d0*/  LDL.LU R167, [R1+0x1a54] ;  /* 0x001a540001a77983 */ /* 0x000ea80000300800 */
[----:B------:R0:W-:Y:S04]  /*2a1e0*/  STS.128 [R23+0x8000], R16 ;  /* 0x0080001017007388 */ /* 0x0001e80000000c00 */
[----:B------:R-:W2:Y:S04]  /*2a1f0*/  LDL.LU R168, [R1+0x1a50] ;  /* 0x001a500001a87983 */ /* 0x000ea80000300800 */
[----:B------:R-:W2:Y:S01]  /*2a200*/  LDL.LU R169, [R1+0x1a4c] ;  /* 0x001a4c0001a97983 */ /* 0x000ea20000300800 */
[----:B------:R-:W-:-:S02]  /*2a210*/  PRMT R21, R173, 0x5410, R172 ;  /* 0x00005410ad157816 */ /* 0x000fc400000000ac */
[----:B------:R-:W-:Y:S01]  /*2a220*/  PRMT R22, R177, 0x5410, R176 ;  /* 0x00005410b1167816 */ /* 0x000fe200000000b0 */
[----:B------:R1:W-:Y:S01]  /*2a230*/  STS.128 [R23+0xc000], R12 ;  /* 0x00c0000c17007388 */ /* 0x0003e20000000c00 */
[----:B0-----:R-:W-:-:S03]  /*2a240*/  PRMT R16, R171, 0x5410, R170 ;  /* 0x00005410ab107816 */ /* 0x001fc600000000aa */
[----:B------:R-:W2:Y:S04]  /*2a250*/  LDL.LU R170, [R1+0x1a48] ;  /* 0x001a480001aa7983 */ /* 0x000ea80000300800 */
[----:B------:R-:W2:Y:S04]  /*2a260*/  LDL.LU R171, [R1+0x1a44] ;  /* 0x001a440001ab7983 */ /* 0x000ea80000300800 */
[----:B------:R-:W2:Y:S04]  /*2a270*/  LDL.LU R172, [R1+0x1a40] ;  /* 0x001a400001ac7983 */ /* 0x000ea80000300800 */
[----:B------:R-:W2:Y:S01]  /*2a280*/  LDL.LU R173, [R1+0x1a3c] ;  /* 0x001a3c0001ad7983 */ /* 0x000ea20000300800 */
[----:B------:R-:W-:-:S03]  /*2a290*/  PRMT R17, R175, 0x5410, R174 ;  /* 0x00005410af117816 */ /* 0x000fc600000000ae */
[----:B------:R-:W2:Y:S04]  /*2a2a0*/  LDL.LU R174, [R1+0x1a38] ;  /* 0x001a380001ae7983 */ /* 0x000ea80000300800 */
[----:B------:R-:W2:Y:S04]  /*2a2b0*/  LDL.LU R175, [R1+0x1a34] ;  /* 0x001a340001af7983 */ /* 0x000ea80000300800 */
[----:B------:R-:W2:Y:S04]  /*2a2c0*/  LDL.LU R176, [R1+0x1a30] ;  /* 0x001a300001b07983 */ /* 0x000ea80000300800 */
[----:B------:R-:W2:Y:S01]  /*2a2d0*/  LDL.LU R177, [R1+0x1a2c] ;  /* 0x001a2c0001b17983 */ /* 0x000ea20000300800 */
[----:B------:R-:W-:-:S02]  /*2a2e0*/  PRMT R18, R179, 0x5410, R178 ;  /* 0x00005410b3127816 */ /* 0x000fc400000000b2 */
[----:B-1----:R-:W-:Y:S01]  /*2a2f0*/  PRMT R23, R73, 0x5410, R180 ;  /* 0x0000541049177816 */ /* 0x002fe200000000b4 */
[----:B------:R-:W2:Y:S04]  /*2a300*/  LDL.LU R178, [R1+0x1a28] ;  /* 0x001a280001b27983 */ /* 0x000ea80000300800 */
[----:B------:R-:W2:Y:S04]  /*2a310*/  LDL.LU R179, [R1+0x1a24] ;  /* 0x001a240001b37983 */ /* 0x000ea80000300800 */
[----:B------:R-:W2:Y:S04]  /*2a320*/  LDL.LU R180, [R1+0x1a20] ;  /* 0x001a200001b47983 */ /* 0x000ea80000300800 */
[----:B------:R-:W4:Y:S01]  /*2a330*/  LDL R73, [R1+0x5c0] ;  /* 0x0005c00001497983 */ /* 0x000f220000100800 */
[----:B------:R-:W-:-:S02]  /*2a340*/  PRMT R19, R182, 0x5410, R181 ;  /* 0x00005410b6137816 */ /* 0x000fc400000000b5 */
[----:B------:R-:W-:Y:S01]  /*2a350*/  PRMT R12, R120, 0x5410, R183 ;  /* 0x00005410780c7816 */ /* 0x000fe200000000b7 */
[----:B------:R-:W2:Y:S04]  /*2a360*/  LDL.LU R181, [R1+0x1a1c] ;  /* 0x001a1c0001b57983 */ /* 0x000ea80000300800 */
[----:B------:R-:W2:Y:S04]  /*2a370*/  LDL.LU R182, [R1+0x1a18] ;  /* 0x001a180001b67983 */ /* 0x000ea80000300800 */
[----:B------:R-:W2:Y:S04]  /*2a380*/  LDL.LU R183, [R1+0x1a14] ;  /* 0x001a140001b77983 */ /* 0x000ea80000300800 */
[----:B------:R-:W2:Y:S01]  /*2a390*/  LDL.LU R120, [R1+0x1a10] ;  /* 0x001a100001787983 */ /* 0x000ea20000300800 */
[----:B------:R-:W-:-:S02]  /*2a3a0*/  PRMT R13, R126, 0x5410, R125 ;  /* 0x000054107e0d7816 */ /* 0x000fc4000000007d */
[----:B------:R-:W-:Y:S02]  /*2a3b0*/  PRMT R14, R132, 0x5410, R131 ;  /* 0x00005410840e7816 */ /* 0x000fe40000000083 */
[----:B------:R-:W-:Y:S01]  /*2a3c0*/  PRMT R15, R138, 0x5410, R137 ;  /* 0x000054108a0f7816 */ /* 0x000fe20000000089 */
[----:B---3--:R0:W-:Y:S04]  /*2a3d0*/  STS.128 [R143], R8 ;  /* 0x000000088f007388 */ /* 0x0081e80000000c00 */
[----:B------:R1:W-:Y:S01]  /*2a3e0*/  STS.128 [R143+0x4000], R4 ;  /* 0x004000048f007388 */ /* 0x0003e20000000c00 */
[----:B0-----:R-:W-:Y:S02]  /*2a3f0*/  PRMT R8, R122, 0x5410, R121 ;  /* 0x000054107a087816 */ /* 0x001fe40000000079 */
[----:B-1----:R-:W-:Y:S01]  /*2a400*/  PRMT R4, R124, 0x5410, R123 ;  /* 0x000054107c047816 */ /* 0x002fe2000000007b */
        /* <DEDUP_REMOVED lines=27> */
[----:B------:R0:W-:Y:S04]  /*2a5c0*/  STS.128 [R143+0x8000], R20 ;  /* 0x008000148f007388 */ /* 0x0001e80000000c00 */
[----:B------:R-:W3:Y:S04]  /*2a5d0*/  LDL.LU R142, [R1+0x19b8] ;  /* 0x0019b800018e7983 */ /* 0x000ee80000300800 */
[----:B------:R1:W-:Y:S01]  /*2a5e0*/  STS.128 [R143+0xc000], R16 ;  /* 0x00c000108f007388 */ /* 0x0003e20000000c00 */
[----:B0-----:R-:W-:-:S03]  /*2a5f0*/  PRMT R20, R145, 0x5410, R144 ;  /* 0x0000541091147816 */ /* 0x001fc60000000090 */
[----:B-1----:R-:W3:Y:S04]  /*2a600*/  LDL.LU R143, [R1+0x19b4] ;  /* 0x0019b400018f7983 */ /* 0x002ee80000300800 */
[----:B------:R-:W3:Y:S04]  /*2a610*/  LDL.LU R144, [R1+0x19b0] ;  /* 0x0019b00001907983 */ /* 0x000ee80000300800 */
[----:B------:R-:W3:Y:S01]  /*2a620*/  LDL.LU R145, [R1+0x19ac] ;  /* 0x0019ac0001917983 */ /* 0x000ee20000300800 */
[----:B------:R-:W-:Y:S02]  /*2a630*/  PRMT R21, R147, 0x5410, R146 ;  /* 0x0000541093157816 */ /* 0x000fe40000000092 */
        /* <DEDUP_REMOVED lines=32> */
[----:B------:R-:W4:Y:S01]  /*2a840*/  LDL.LU R101, [R1+0x195c] ;  /* 0x00195c0001657983 */ /* 0x000f220000300800 */
[----:B------:R-:W-:-:S03]  /*2a850*/  PRMT R5, R103, 0x5410, R102 ;  /* 0x0000541067057816 */ /* 0x000fc60000000066 */
        /* <DEDUP_REMOVED lines=22> */
[----:B------:R0:W-:Y:S01]  /*2a9c0*/  STS.128 [R73+0xc000], R20 ;  /* 0x00c0001449007388 */ /* 0x0001e20000000c00 */
[----:B------:R-:W-:-:S03]  /*2a9d0*/  PRMT R7, R82, 0x5410, R3 ;  /* 0x0000541052077816 */ /* 0x000fc60000000003 */
[----:B------:R-:W2:Y:S04]  /*2a9e0*/  LDL R3, [R1+0x17f4] ;  /* 0x0017f40001037983 */ /* 0x000ea80000100800 */
[----:B------:R-:W3:Y:S04]  /*2a9f0*/  LDL R82, [R1+0xbc] ;  /* 0x0000bc0001527983 */ /* 0x000ee80000100800 */
[----:B0-----:R-:W4:Y:S04]  /*2aa00*/  LDL R23, [R1+0x5bc] ;  /* 0x0005bc0001177983 */ /* 0x001f280000100800 */
[----:B------:R-:W3:Y:S04]  /*2aa10*/  LDL R73, [R1+0xb8] ;  /* 0x0000b80001497983 */ /* 0x000ee80000100800 */
[----:B----4-:R-:W-:Y:S04]  /*2aa20*/  STS.128 [R23], R16 ;  /* 0x0000001017007388 */ /* 0x010fe80000000c00 */
[----:B------:R-:W-:Y:S04]  /*2aa30*/  STS.128 [R23+0x4000], R12 ;  /* 0x0040000c17007388 */ /* 0x000fe80000000c00 */
[----:B------:R-:W-:Y:S04]  /*2aa40*/  STS.128 [R23+0x8000], R8 ;  /* 0x0080000817007388 */ /* 0x000fe80000000c00 */
[----:B------:R-:W-:Y:S04]  /*2aa50*/  STS.128 [R23+0xc000], R4 ;  /* 0x00c0000417007388 */ /* 0x000fe80000000c00 */
[----:B--2---:R0:W-:Y:S04]  /*2aa60*/  STS.U8 [R3+0x10000], R118 ;  /* 0x0100007603007388 */ /* 0x0041e80000000000 */
[----:B------:R1:W-:Y:S04]  /*2aa70*/  STS.U8 [R3+0x10400], R119 ;  /* 0x0104007703007388 */ /* 0x0003e80000000000 */
[----:B------:R2:W-:Y:S04]  /*2aa80*/  STS.U8 [R3+0x10800], R24 ;  /* 0x0108001803007388 */ /* 0x0005e80000000000 */
[----:B------:R4:W-:Y:S04]  /*2aa90*/  STS.U8 [R3+0x10c00], R25 ;  /* 0x010c001903007388 */ /* 0x0009e80000000000 */
[----:B------:R3:W-:Y:S04]  /*2aaa0*/  STS.U8 [R3+0x11000], R26 ;  /* 0x0110001a03007388 */ /* 0x0007e80000000000 */
[----:B------:R3:W-:Y:S04]  /*2aab0*/  STS.U8 [R3+0x11400], R27 ;  /* 0x0114001b03007388 */ /* 0x0007e80000000000 */
[----:B0-----:R-:W3:Y:S04]  /*2aac0*/  LDL.LU R118, [R1+0x1918] ;  /* 0x0019180001767983 */ /* 0x001ee80000300800 */
[----:B-1----:R-:W3:Y:S04]  /*2aad0*/  LDL.LU R119, [R1+0x1914] ;  /* 0x0019140001777983 */ /* 0x002ee80000300800 */
[----:B--2---:R-:W2:Y:S04]  /*2aae0*/  LDL.LU R24, [R1+0x1910] ;  /* 0x0019100001187983 */ /* 0x004ea80000300800 */
[----:B----4-:R-:W2:Y:S04]  /*2aaf0*/  LDL.LU R25, [R1+0x190c] ;  /* 0x00190c0001197983 */ /* 0x010ea80000300800 */
[----:B---3--:R-:W2:Y:S04]  /*2ab00*/  LDL.LU R26, [R1+0x1908] ;  /* 0x00190800011a7983 */ /* 0x008ea80000300800 */
[----:B------:R-:W2:Y:S04]  /*2ab10*/  LDL.LU R27, [R1+0x1904] ;  /* 0x00190400011b7983 */ /* 0x000ea80000300800 */
[----:B------:R0:W-:Y:S04]  /*2ab20*/  STS.U8 [R3+0x11800], R28 ;  /* 0x0118001c03007388 */ /* 0x0001e80000000000 */
[----:B------:R1:W-:Y:S04]  /*2ab30*/  STS.U8 [R3+0x11c00], R29 ;  /* 0x011c001d03007388 */ /* 0x0003e80000000000 */
[----:B0-----:R-:W2:Y:S04]  /*2ab40*/  LDL.LU R28, [R1+0x1900] ;  /* 0x00190000011c7983 */ /* 0x001ea80000300800 */
[----:B-1----:R-:W2:Y:S04]  /*2ab50*/  LDL.LU R29, [R1+0x18fc] ;  /* 0x0018fc00011d7983 */ /* 0x002ea80000300800 */
[----:B------:R-:W3:Y:S04]  /*2ab60*/  LDL R4, [R1+0xb4] ;  /* 0x0000b40001047983 */ /* 0x000ee80000100800 */
[----:B------:R0:W-:Y:S04]  /*2ab70*/  STS.U8 [R82+0x10080], R30 ;  /* 0x0100801e52007388 */ /* 0x0001e80000000000 */
[----:B------:R1:W-:Y:S04]  /*2ab80*/  STS.U8 [R82+0x10480], R31 ;  /* 0x0104801f52007388 */ /* 0x0003e80000000000 */
[----:B------:R-:W-:Y:S04]  /*2ab90*/  STS.U8 [R82+0x10880], R87 ;  /* 0x0108805752007388 */ /* 0x000fe80000000000 */
[----:B------:R-:W-:Y:S04]  /*2aba0*/  STS.U8 [R82+0x10c80], R86 ;  /* 0x010c805652007388 */ /* 0x000fe80000000000 */
[----:B------:R-:W-:Y:S04]  /*2abb0*/  STS.U8 [R82+0x11080], R85 ;  /* 0x0110805552007388 */ /* 0x000fe80000000000 */
[----:B0-----:R-:W2:Y:S04]  /*2abc0*/  LDL.LU R30, [R1+0x18f8] ;  /* 0x0018f800011e7983 */ /* 0x001ea80000300800 */
[----:B-1----:R-:W2:Y:S04]  /*2abd0*/  LDL.LU R31, [R1+0x18f4] ;  /* 0x0018f400011f7983 */ /* 0x002ea80000300800 */
[----:B------:R-:W4:Y:S04]  /*2abe0*/  LDL R3, [R1+0xb0] ;  /* 0x0000b00001037983 */ /* 0x000f280000100800 */
[----:B------:R-:W-:Y:S04]  /*2abf0*/  STS.U8 [R82+0x11480], R84 ;  /* 0x0114805452007388 */ /* 0x000fe80000000000 */
        /* <DEDUP_REMOVED lines=10> */
[----:B---3--:R-:W-:Y:S04]  /*2aca0*/  STS.U8 [R4+0x10180], R71 ;  /* 0x0101804704007388 */ /* 0x008fe80000000000 */
[----:B------:R-:W-:Y:S04]  /*2acb0*/  STS.U8 [R4+0x10580], R70 ;  /* 0x0105804604007388 */ /* 0x000fe80000000000 */
[----:B------:R-:W-:Y:S04]  /*2acc0*/  STS.U8 [R4+0x10980], R69 ;  /* 0x0109804504007388 */ /* 0x000fe80000000000 */
[----:B------:R-:W-:Y:S04]  /*2acd0*/  STS.U8 [R4+0x10d80], R68 ;  /* 0x010d804404007388 */ /* 0x000fe80000000000 */
[----:B------:R-:W-:Y:S04]  /*2ace0*/  STS.U8 [R4+0x11180], R67 ;  /* 0x0111804304007388 */ /* 0x000fe80000000000 */
[----:B------:R-:W-:Y:S04]  /*2acf0*/  STS.U8 [R4+0x11580], R66 ;  /* 0x0115804204007388 */ /* 0x000fe80000000000 */
[----:B------:R-:W-:Y:S04]  /*2ad00*/  STS.U8 [R4+0x11980], R65 ;  /* 0x0119804104007388 */ /* 0x000fe80000000000 */
[----:B------:R0:W-:Y:S04]  /*2ad10*/  STS.U8 [R4+0x11d80], R64 ;  /* 0x011d804004007388 */ /* 0x0001e80000000000 */
[----:B0-----:R-:W3:Y:S04]  /*2ad20*/  LDL R4, [R1+0xac] ;  /* 0x0000ac0001047983 */ /* 0x001ee80000100800 */
[----:B----4-:R-:W-:Y:S04]  /*2ad30*/  STS.U8 [R3+0x10200], R63 ;  /* 0x0102003f03007388 */ /* 0x010fe80000000000 */
[----:B------:R-:W-:Y:S04]  /*2ad40*/  STS.U8 [R3+0x10600], R62 ;  /* 0x0106003e03007388 */ /* 0x000fe80000000000 */
[----:B------:R-:W-:Y:S04]  /*2ad50*/  STS.U8 [R3+0x10a00], R61 ;  /* 0x010a003d03007388 */ /* 0x000fe80000000000 */
[----:B------:R-:W-:Y:S04]  /*2ad60*/  STS.U8 [R3+0x10e00], R60 ;  /* 0x010e003c03007388 */ /* 0x000fe80000000000 */
[----:B------:R-:W-:Y:S04]  /*2ad70*/  STS.U8 [R3+0x11200], R59 ;  /* 0x0112003b03007388 */ /* 0x000fe80000000000 */
[----:B------:R-:W-:Y:S04]  /*2ad80*/  STS.U8 [R3+0x11600], R58 ;  /* 0x0116003a03007388 */ /* 0x000fe80000000000 */
[----:B------:R-:W-:Y:S04]  /*2ad90*/  STS.U8 [R3+0x11a00], R57 ;  /* 0x011a003903007388 */ /* 0x000fe80000000000 */
[----:B------:R0:W-:Y:S04]  /*2ada0*/  STS.U8 [R3+0x11e00], R56 ;  /* 0x011e003803007388 */ /* 0x0001e80000000000 */
[----:B0-----:R-:W4:Y:S04]  /*2adb0*/  LDL R3, [R1+0xa8] ;  /* 0x0000a80001037983 */ /* 0x001f280000100800 */
[----:B------:R-:W2:Y:S04]  /*2adc0*/  LDL.LU.64 R56, [R1] ;  /* 0x0000000001387983 */ /* 0x000ea80000300a00 */
[----:B------:R-:W2:Y:S04]  /*2add0*/  LDL.LU.64 R58, [R1+0x8] ;  /* 0x00000800013a7983 */ /* 0x000ea80000300a00 */
        /* <DEDUP_REMOVED lines=14> */
[----:B---3--:R0:W-:Y:S04]  /*2aec0*/  STS.U8 [R4+0x10280], R32 ;  /* 0x0102802004007388 */ /* 0x0081e80000000000 */
[----:B0-----:R-:W3:Y:S04]  /*2aed0*/  LDL.LU R32, [R1+0x18f0] ;  /* 0x0018f00001207983 */ /* 0x001ee80000300800 */
[----:B------:R-:W2:Y:S04]  /*2aee0*/  LDL R5, [R1+0xa4] ;  /* 0x0000a40001057983 */ /* 0x000ea80000100800 */
[----:B------:R-:W-:Y:S04]  /*2aef0*/  STS.U8 [R4+0x10680], R33 ;  /* 0x0106802104007388 */ /* 0x000fe80000000000 */
[----:B------:R-:W-:Y:S04]  /*2af00*/  STS.U8 [R4+0x10a80], R34 ;  /* 0x010a802204007388 */ /* 0x000fe80000000000 */
[----:B------:R-:W-:Y:S04]  /*2af10*/  STS.U8 [R4+0x10e80], R35 ;  /* 0x010e802304007388 */ /* 0x000fe80000000000 */
[----:B------:R-:W-:Y:S04]  /*2af20*/  STS.U8 [R4+0x11280], R36 ;  /* 0x0112802404007388 */ /* 0x000fe80000000000 */
[----:B------:R-:W-:Y:S04]  /*2af30*/  STS.U8 [R4+0x11680], R37 ;  /* 0x0116802504007388 */ /* 0x000fe80000000000 */
[----:B------:R-:W-:Y:S04]  /*2af40*/  STS.U8 [R4+0x11a80], R38 ;  /* 0x011a802604007388 */ /* 0x000fe80000000000 */
[----:B------:R0:W-:Y:S04]  /*2af50*/  STS.U8 [R4+0x11e80], R39 ;  /* 0x011e802704007388 */ /* 0x0001e80000000000 */
[----:B----4-:R-:W-:Y:S04]  /*2af60*/  STS.U8 [R3+0x10300], R40 ;  /* 0x0103002803007388 */ /* 0x010fe80000000000 */
[----:B------:R-:W-:Y:S04]  /*2af70*/  STS.U8 [R3+0x10700], R41 ;  /* 0x0107002903007388 */ /* 0x000fe80000000000 */
[----:B------:R-:W-:Y:S04]  /*2af80*/  STS.U8 [R3+0x10b00], R42 ;  /* 0x010b002a03007388 */ /* 0x000fe80000000000 */
[----:B------:R-:W-:Y:S04]  /*2af90*/  STS.U8 [R3+0x10f00], R43 ;  /* 0x010f002b03007388 */ /* 0x000fe80000000000 */
[----:B------:R-:W-:Y:S04]  /*2afa0*/  STS.U8 [R3+0x11300], R44 ;  /* 0x0113002c03007388 */ /* 0x000fe80000000000 */
[----:B------:R-:W-:Y:S04]  /*2afb0*/  STS.U8 [R3+0x11700], R45 ;  /* 0x0117002d03007388 */ /* 0x000fe80000000000 */
[----:B------:R-:W-:Y:S04]  /*2afc0*/  STS.U8 [R3+0x11b00], R46 ;  /* 0x011b002e03007388 */ /* 0x000fe80000000000 */
[----:B------:R1:W-:Y:S01]  /*2afd0*/  STS.U8 [R3+0x11f00], R47 ;  /* 0x011f002f03007388 */ /* 0x0003e20000000000 */
[----:B0-----:R-:W0:Y:S01]  /*2afe0*/  S2R R4, SR_CgaCtaId ;  /* 0x0000000000047919 */ /* 0x001e220000008800 */
[----:B------:R-:W-:Y:S01]  /*2aff0*/  UMOV UR17, 0x40000040 ;  /* 0x4000004000117882 */ /* 0x000fe20000000000 */
[----:B------:R-:W-:Y:S01]  /*2b000*/  UIADD3.64 UR52, UR4, 0x1fe, URZ ;  /* 0x000001fe04347897 */ /* 0x000fe2000fffe03f */
[----:B------:R-:W-:Y:S01]  /*2b010*/  UMOV UR54, UR18 ;  /* 0x0000001200367c82 */ /* 0x000fe20008000000 */
[----:B------:R-:W-:Y:S01]  /*2b020*/  UMOV UR55, UR19 ;  /* 0x0000001300377c82 */ /* 0x000fe20008000000 */
[----:B------:R-:W-:Y:S01]  /*2b030*/  UIADD3.64 UR48, UR4, 0x200, URZ ;  /* 0x0000020004307897 */ /* 0x000fe2000fffe03f */
[----:B------:R-:W-:Y:S01]  /*2b040*/  UMOV UR50, UR6 ;  /* 0x0000000600327c82 */ /* 0x000fe20008000000 */
[----:B------:R-:W-:Y:S01]  /*2b050*/  UMOV UR51, UR7 ;  /* 0x0000000700337c82 */ /* 0x000fe20008000000 */
[----:B------:R-:W3:Y:S01]  /*2b060*/  LDL.LU R33, [R1+0x18ec] ;  /* 0x0018ec0001217983 */ /* 0x000ee20000300800 */
[----:B-1----:R-:W-:-:S03]  /*2b070*/  MOV R3, 0x400 ;  /* 0x0000040000037802 */ /* 0x002fc60000000f00 */
[----:B------:R-:W3:Y:S04]  /*2b080*/  LDL.LU R34, [R1+0x18e8] ;  /* 0x0018e80001227983 */ /* 0x000ee80000300800 */
        /* <DEDUP_REMOVED lines=13> */
[----:B0-----:R-:W-:-:S04]  /*2b160*/  LEA R3, R4, R3, 0x18 ;  /* 0x0000000304037211 */ /* 0x001fc800078ec0ff */
[----:B------:R-:W-:-:S04]  /*2b170*/  SHF.R.U32.HI R3, RZ, 0x4, R3 ;  /* 0x00000004ff037819 */ /* 0x000fc80000011603 */
[----:B------:R-:W-:-:S04]  /*2b180*/  SGXT.U32 R3, R3, 0xe ;  /* 0x0000000e0303781a */ /* 0x000fc80000000000 */
[----:B------:R-:W-:Y:S01]  /*2b190*/  R2UR UR16, R3 ;  /* 0x00000000031072ca */ /* 0x000fe200000e0000 */
[----:B--2---:R0:W-:Y:S04]  /*2b1a0*/  STS.U8 [R5+0x11f80], R48 ;  /* 0x011f803005007388 */ /* 0x0041e80000000000 */
[----:B------:R1:W-:Y:S04]  /*2b1b0*/  STS.U8 [R5+0x10380], R49 ;  /* 0x0103803105007388 */ /* 0x0003e80000000000 */
[----:B------:R2:W-:Y:S04]  /*2b1c0*/  STS.U8 [R5+0x10780], R50 ;  /* 0x0107803205007388 */ /* 0x0005e80000000000 */
[----:B------:R-:W-:Y:S04]  /*2b1d0*/  STS.U8 [R5+0x10b80], R252 ;  /* 0x010b80fc05007388 */ /* 0x000fe80000000000 */
[----:B------:R-:W-:Y:S04]  /*2b1e0*/  STS.U8 [R5+0x10f80], R251 ;  /* 0x010f80fb05007388 */ /* 0x000fe80000000000 */
[----:B------:R-:W-:Y:S04]  /*2b1f0*/  STS.U8 [R5+0x11380], R250 ;  /* 0x011380fa05007388 */ /* 0x000fe80000000000 */
[----:B------:R-:W-:Y:S04]  /*2b200*/  STS.U8 [R5+0x11780], R249 ;  /* 0x011780f905007388 */ /* 0x000fe80000000000 */
[----:B------:R-:W-:Y:S01]  /*2b210*/  STS.U8 [R5+0x11b80], R248 ;  /* 0x011b80f805007388 */ /* 0x000fe20000000000 */
[----:B------:R4:W-:Y:S06]  /*2b220*/  MEMBAR.ALL.CTA ;  /* 0x0000000000007992 */ /* 0x0009ec0000008000 */
[----:B----4-:R-:W4:Y:S04]  /*2b230*/  FENCE.VIEW.ASYNC.S ;  /* 0x00000000000073c6 */ /* 0x010f280000000000 */
[----:B0-----:R-:W3:Y:S04]  /*2b240*/  LDL.LU R48, [R1+0x18b0] ;  /* 0x0018b00001307983 */ /* 0x001ee80000300800 */
[----:B-1----:R-:W3:Y:S04]  /*2b250*/  LDL.LU R49, [R1+0x18ac] ;  /* 0x0018ac0001317983 */ /* 0x002ee80000300800 */
[----:B--2---:R-:W3:Y:S01]  /*2b260*/  LDL.LU R50, [R1+0x18a8] ;  /* 0x0018a80001327983 */ /* 0x004ee20000300800 */
[----:B----4-:R-:W-:Y:S06]  /*2b270*/  BAR.SYNC.DEFER_BLOCKING 0x0 ;  /* 0x0000000000007b1d */ /* 0x010fec0000010000 */
[----:B------:R-:W-:-:S06]  /*2b280*/  WARPGROUP.ARRIVE ;  /* 0x00000000000079c5 */ /* 0x000fcc0000000000 */
[----:B------:R-:W-:Y:S03]  /*2b290*/  QGMMA.64x64x32.F32.E4M3.E4M3 R56, gdesc[UR16], R56, gsb0 ;  /* 0x00e00000103879f3 */ /* 0x000fe60008000838 */
[----:B------:R-:W-:Y:S02]  /*2b2a0*/  WARPGROUP.DEPBAR.LE gsb0, 0x0 ;  /* 0x00008000000079c5 */ /* 0x000fe40000010000 */
        /* <DEDUP_REMOVED lines=13> */
[----:B------:R-:W-:Y:S01]  /*2b380*/  QGMMA.64x64x32.F32.E4M3.E4M3 R216, gdesc[UR48], R216, gsb0 ;  /* 0x00e0000030d879f3 */ /* 0x000fe200080008d8 */
[----:B------:R-:W-:Y:S01]  /*2b390*/  UIADD3.64 UR52, UR4, 0x202, URZ ;  /* 0x0000020204347897 */ /* 0x000fe2000fffe03f */
[----:B------:R-:W-:Y:S01]  /*2b3a0*/  UMOV UR54, UR10 ;  /* 0x0000000a00367c82 */ /* 0x000fe20008000000 */
[----:B------:R-:W-:Y:S01]  /*2b3b0*/  UMOV UR55, UR11 ;  /* 0x0000000b00377c82 */ /* 0x000fe20008000000 */
        /* <DEDUP_REMOVED lines=60> */
[----:B------:R-:W-:Y:S04]  /*2b780*/  STL.64 [R1], R56 ;  /* 0x0000003801007387 */ /* 0x000fe80000100a00 */
[----:B------:R-:W-:Y:S04]  /*2b790*/  STL.64 [R1+0x8], R58 ;  /* 0x0000083a01007387 */ /* 0x000fe80000100a00 */
        /* <DEDUP_REMOVED lines=10> */
[----:B------:R-:W-:Y:S01]  /*2b840*/  STL.64 [R1+0x60], R80 ;  /* 0x0000605001007387 */ /* 0x000fe20000100a00 */
[----:B------:R-:W-:-:S02]  /*2b850*/  WARPGROUP.DEPBAR.LE gsb0, 0x0 ;  /* 0x00008000000079c5 */ /* 0x000fc40000010000 */
[----:B------:R-:W-:-:S06]  /*2b860*/  WARPGROUP.ARRIVE ;  /* 0x00000000000079c5 */ /* 0x000fcc0000000000 */
[----:B------:R-:W-:Y:S01]  /*2b870*/  QGMMA.64x64x32.F32.E4M3.E4M3 R120, gdesc[UR52], R120, gsb0 ;  /* 0x00e00000347879f3 */ /* 0x000fe20008000878 */
[----:B------:R-:W-:Y:S04]  /*2b880*/  STL.64 [R1+0x68], R82 ;  /* 0x0000685201007387 */ /* 0x000fe80000100a00 */
[----:B------:R-:W-:Y:S04]  /*2b890*/  STL.64 [R1+0x70], R84 ;  /* 0x0000705401007387 */ /* 0x000fe80000100a00 */
[----:B------:R0:W-:Y:S04]  /*2b8a0*/  STL.64 [R1+0x78], R86 ;  /* 0x0000785601007387 */ /* 0x0001e80000100a00 */
[----:B0-----:R-:W2:Y:S04]  /*2b8b0*/  LDL.LU.64 R86, [R1+0x18a0] ;  /* 0x0018a00001567983 */ /* 0x001ea80000300a00 */
        /* <DEDUP_REMOVED lines=15> */
[----:B------:R-:W4:Y:S01]  /*2b9b0*/  LDL.LU R3, [R1+0x17d4] ;  /* 0x0017d40001037983 */ /* 0x000f220000300800 */
[----:B------:R-:W-:Y:S01]  /*2b9c0*/  UIADD3.64 UR48, UR4, 0x800, URZ ;  /* 0x0000080004307897 */ /* 0x000fe2000fffe03f */
[----:B------:R-:W-:Y:S01]  /*2b9d0*/  UMOV UR50, UR6 ;  /* 0x0000000600327c82 */ /* 0x000fe20008000000 */
[----:B------:R-:W-:Y:S01]  /*2b9e0*/  UMOV UR51, UR7 ;  /* 0x0000000700337c82 */ /* 0x000fe20008000000 */
[----:B------:R-:W-:-:S02]  /*2b9f0*/  WARPGROUP.DEPBAR.LE gsb0, 0x0 ;  /* 0x00008000000079c5 */ /* 0x000fc40000010000 */
        /* <DEDUP_REMOVED lines=15> */
[----:B------:R-:W-:Y:S04]  /*2baf0*/  STL [R1+0x1810], R242 ;  /* 0x001810f201007387 */ /* 0x000fe80000100800 */
[----:B------:R-:W-:Y:S04]  /*2bb00*/  STL [R1+0x180c], R243 ;  /* 0x00180cf301007387 */ /* 0x000fe80000100800 */
[----:B------:R-:W-:Y:S04]  /*2bb10*/  STL [R1+0x1808], R244 ;  /* 0x001808f401007387 */ /* 0x000fe80000100800 */
[----:B------:R-:W-:Y:S01]  /*2bb20*/  STL [R1+0x1804], R245 ;  /* 0x001804f501007387 */ /* 0x000fe20000100800 */
[----:B------:R-:W-:Y:S01]  /*2bb30*/  UMOV UR54, UR18 ;  /* 0x0000001200367c82 */ /* 0x000fe20008000000 */
[----:B------:R-:W-:-:S02]  /*2bb40*/  UMOV UR55, UR19 ;  /* 0x0000001300377c82 */ /* 0x000fc40008000000 */
[----:B------:R-:W-:Y:S04]  /*2bb50*/  STL [R1+0x1800], R246 ;  /* 0x001800f601007387 */ /* 0x000fe80000100800 */
[----:B------:R-:W-:Y:S01]  /*2bb60*/  STL [R1+0x17fc], R247 ;  /* 0x0017fcf701007387 */ /* 0x000fe20000100800 */
[----:B------:R-:W-:-:S03]  /*2bb70*/  R2UR UR48, R51 ;  /* 0x00000000333072ca */ /* 0x000fc600000e0000 */
[----:B------:R-:W3:Y:S01]  /*2bb80*/  LDL.LU R51, [R1+0x1824] ;  /* 0x0018240001337983 */ /* 0x000ee20000300800 */
[----:B------:R-:W-:Y:S02]  /*2bb90*/  WARPGROUP.DEPBAR.LE gsb0, 0x0 ;  /* 0x00008000000079c5 */ /* 0x000fe40000010000 */
[----:B------:R-:W-:-:S06]  /*2bba0*/  WARPGROUP.ARRIVE ;  /* 0x00000000000079c5 */ /* 0x000fcc0000000000 */
[----:B------:R-:W-:Y:S01]  /*2bbb0*/  QGMMA.64x64x32.F32.E4M3.E4M3 R88, gdesc[UR52], R88, gsb0 ;  /* 0x00e00000345879f3 */ /* 0x000fe20008000858 */
[----:B------:R-:W-:Y:S02]  /*2bbc0*/  R2UR UR53, R52 ;  /* 0x00000000343572ca */ /* 0x000fe400000e0000 */
[----:B------:R-:W-:Y:S01]  /*2bbd0*/  R2UR UR52, R53 ;  /* 0x00000000353472ca */ /* 0x000fe200000e0000 */
[----:B------:R-:W3:Y:S04]  /*2bbe0*/  LDL.LU R52, [R1+0x1820] ;  /* 0x0018200001347983 */ /* 0x000ee80000300800 */
[----:B------:R-:W3:Y:S04]  /*2bbf0*/  LDL.LU R53, [R1+0x181c] ;  /* 0x00181c0001357983 */ /* 0x000ee80000300800 */
[----:B------:R-:W2:Y:S04]  /*2bc00*/  LDL R4, [R1+0x17f0] ;  /* 0x0017f00001047983 */ /* 0x000ea80000100800 */
[----:B------:R-:W3:Y:S04]  /*2bc10*/  LDL.LU R19, [R1+0x84] ;  /* 0x0000840001137983 */ /* 0x000ee80000300800 */
[----:B------:R-:W3:Y:S04]  /*2bc20*/  LDL.LU R20, [R1+0x8c] ;  /* 0x00008c0001147983 */ /* 0x000ee80000300800 */
[----:B------:R-:W3:Y:S04]  /*2bc30*/  LDL.LU R21, [R1+0x94] ;  /* 0x0000940001157983 */ /* 0x000ee80000300800 */
[----:B------:R-:W3:Y:S01]  /*2bc40*/  LDL.LU R23, [R1+0x9c] ;  /* 0x00009c0001177983 */ /* 0x000ee20000300800 */
[----:B----4-:R-:W-:-:S03]  /*2bc50*/  R2UR UR49, R3 ;  /* 0x00000000033172ca */ /* 0x010fc600000e0000 */
[----:B------:R-:W4:Y:S01]  /*2bc60*/  LDL.LU R3, [R1+0x168c] ;  /* 0x00168c0001037983 */ /* 0x000f220000300800 */
[----:B------:R-:W-:Y:S01]  /*2bc70*/  UIADD3.64 UR56, UR4, 0xa00, URZ ;  /* 0x00000a0004387897 */ /* 0x000fe2000fffe03f */
[----:B------:R-:W-:Y:S01]  /*2bc80*/  UMOV UR58, UR6 ;  /* 0x00000006003a7c82 */ /* 0x000fe20008000000 */
[----:B------:R-:W-:Y:S01]  /*2bc90*/  UMOV UR59, UR7 ;  /* 0x00000007003b7c82 */ /* 0x000fe20008000000 */
[----:B------:R-:W-:Y:S01]  /*2bca0*/  VIADD R2, R2, 0x1 ;  /* 0x0000000102027836 */ /* 0x000fe20000000000 */
[----:B------:R-:W-:Y:S02]  /*2bcb0*/  WARPGROUP.DEPBAR.LE gsb0, 0x0 ;  /* 0x00008000000079c5 */ /* 0x000fe40000010000 */
[----:B------:R-:W-:-:S06]  /*2bcc0*/  WARPGROUP.ARRIVE ;  /* 0x00000000000079c5 */ /* 0x000fcc0000000000 */
[----:B------:R-:W-:Y:S01]  /*2bcd0*/  QGMMA.64x64x32.F32.E4M3.E4M3 R88, gdesc[UR56], R88, gsb0 ;  /* 0x00e00000385879f3 */ /* 0x000fe20008000858 */
[----:B------:R-:W-:Y:S02]  /*2bce0*/  R2UR UR57, R54 ;  /* 0x00000000363972ca */ /* 0x000fe400000e0000 */
[----:B------:R-:W-:Y:S01]  /*2bcf0*/  R2UR UR56, R55 ;  /* 0x00000000373872ca */ /* 0x000fe200000e0000 */
[----:B------:R-:W4:Y:S04]  /*2bd00*/  LDL.LU R54, [R1+0x1818] ;  /* 0x0018180001367983 */ /* 0x000f280000300800 */
[----:B------:R-:W4:Y:S04]  /*2bd10*/  LDL.LU R55, [R1+0x1814] ;  /* 0x0018140001377983 */ /* 0x000f280000300800 */
[----:B------:R-:W4:Y:S04]  /*2bd20*/  LDL.LU R22, [R1+0x80] ;  /* 0x0000800001167983 */ /* 0x000f280000300800 */
[----:B------:R0:W-:Y:S01]  /*2bd30*/  STL [R1+0x5b8], R2 ;  /* 0x0005b80201007387 */ /* 0x0001e20000100800 */
[----:B--2---:R-:W-:-:S02]  /*2bd40*/  ISETP.NE.U32.AND P0, PT, R2, R4, PT ;  /* 0x000000040200720c */ /* 0x004fc40003f05070 */
[----:B0-----:R-:W0:Y:S02]  /*2bd50*/  LDC R2, c[0x0][0x238] ;  /* 0x00008e00ff027b82 */ /* 0x001e240000000800 */
[----:B0-----:R-:W-:-:S05]  /*2bd60*/  IMAD.SHL.U32 R2, R2, 0x80, RZ ;  /* 0x0000008002027824 */ /* 0x001fca00078e00ff */
[C---:B---3--:R-:W-:Y:S02]  /*2bd70*/  IADD3 R19, P4, R2.reuse, R19, RZ ;  /* 0x0000001302137210 */ /* 0x048fe40007f9e0ff */
[C---:B------:R-:W-:Y:S02]  /*2bd80*/  IADD3 R23, P1, R2.reuse, R23, RZ ;  /* 0x0000001702177210 */ /* 0x040fe40007f3e0ff */
[C---:B------:R-:W-:Y:S02]  /*2bd90*/  IADD3 R20, P5, R2.reuse, R20, RZ ;  /* 0x0000001402147210 */ /* 0x040fe40007fbe0ff */
[C---:B------:R-:W-:Y:S01]  /*2bda0*/  IADD3 R21, P6, R2.reuse, R21, RZ ;  /* 0x0000001502157210 */ /* 0x040fe20007fde0ff */
[----:B------:R-:W-:Y:S04]  /*2bdb0*/  STL [R1+0x84], R19 ;  /* 0x0000841301007387 */ /* 0x000fe80000100800 */
[----:B------:R0:W-:Y:S04]  /*2bdc0*/  STL [R1+0x9c], R23 ;  /* 0x00009c1701007387 */ /* 0x0001e80000100800 */
[----:B------:R1:W-:Y:S01]  /*2bdd0*/  STL [R1+0x8c], R20 ;  /* 0x00008c1401007387 */ /* 0x0003e20000100800 */
[----:B----4-:R-:W-:-:S03]  /*2bde0*/  IADD3 R3, P2, R2, R3, RZ ;  /* 0x0000000302037210 */ /* 0x010fc60007f5e0ff */
[----:B0-----:R-:W2:Y:S04]  /*2bdf0*/  LDL.LU R23, [R1+0x167c] ;  /* 0x00167c0001177983 */ /* 0x001ea80000300800 */
[----:B------:R-:W-:Y:S04]  /*2be00*/  STL [R1+0x94], R21 ;  /* 0x0000941501007387 */ /* 0x000fe80000100800 */
[----:B------:R-:W3:Y:S04]  /*2be10*/  LDL.LU R243, [R1+0x88] ;  /* 0x0000880001f37983 */ /* 0x000ee80000300800 */
[----:B------:R-:W4:Y:S04]  /*2be20*/  LDL.LU R242, [R1+0x1674] ;  /* 0x0016740001f27983 */ /* 0x000f280000300800 */
[----:B------:R-:W4:Y:S04]  /*2be30*/  LDL.LU R248, [R1+0x90] ;  /* 0x0000900001f87983 */ /* 0x000f280000300800 */
[----:B------:R0:W-:Y:S04]  /*2be40*/  STL [R1+0x168c], R3 ;  /* 0x00168c0301007387 */ /* 0x0001e80000100800 */
        /* <DEDUP_REMOVED lines=11> */
[----:B-1----:R-:W4:Y:S04]  /*2bf00*/  LDL.LU R20, [R1+0x1668] ;  /* 0x0016680001147983 */ /* 0x002f280000300800 */
[----:B0-----:R-:W4:Y:S01]  /*2bf10*/  LDL.LU R3, [R1+0x163c] ;  /* 0x00163c0001037983 */ /* 0x001f220000300800 */
[----:B------:R-:W-:-:S05]  /*2bf20*/  IADD3 R0, P3, R2, R0, RZ ;  /* 0x0000000002007210 */ /* 0x000fca0007f7e0ff */
[----:B------:R0:W-:Y:S04]  /*2bf30*/  STL [R1+0x1684], R0 ;  /* 0x0016840001007387 */ /* 0x0001e80000100800 */
[----:B------:R-:W4:Y:S04]  /*2bf40*/  LDL.LU R11, [R1+0x1660] ;  /* 0x00166000010b7983 */ /* 0x000f280000300800 */
[----:B------:R-:W4:Y:S04]  /*2bf50*/  LDL.LU R12, [R1+0x1634] ;  /* 0x00163400010c7983 */ /* 0x000f280000300800 */
[----:B------:R-:W4:Y:S01]  /*2bf60*/  LDL.LU R13, [R1+0x1658] ;  /* 0x00165800010d7983 */ /* 0x000f220000300800 */
[----:B0-----:R-:W-:-:S05]  /*2bf70*/  SHF.R.S32.HI R0, RZ, 0x1f, R2 ;  /* 0x0000001fff007819 */ /* 0x001fca0000011402 */
[----:B------:R-:W-:-:S05]  /*2bf80*/  IMAD.X R22, R0, 0x1, R22, P4 ;  /* 0x0000000100167824 */ /* 0x000fca00020e0616 */
        /* <DEDUP_REMOVED lines=8> */
[----:B0-----:R-:W4:Y:S01]  /*2c010*/  LDL.LU R22, [R1+0x1638] ;  /* 0x0016380001167983 */ /* 0x001f220000300800 */
[----:B--2---:R-:W-:Y:S01]  /*2c020*/  IADD3 R23, P4, R2, R23, RZ ;  /* 0x0000001702177210 */ /* 0x004fe20007f9e0ff */
[----:B---3--:R-:W-:Y:S01]  /*2c030*/  IMAD.X R243, R0, 0x1, R243, P5 ;  /* 0x0000000100f37824 */ /* 0x008fe200028e06f3 */
[----:B----4-:R-:W-:Y:S01]  /*2c040*/  IADD3 R242, P5, R2, R242, RZ ;  /* 0x000000f202f27210 */ /* 0x010fe20007fbe0ff */
[----:B------:R-:W-:-:S02]  /*2c050*/  IMAD.X R248, R0, 0x1, R248, P6 ;  /* 0x0000000100f87824 */ /* 0x000fc400030e06f8 */
[----:B------:R0:W-:Y:S01]  /*2c060*/  STL [R1+0x167c], R23 ;  /* 0x00167c1701007387 */ /* 0x0001e20000100800 */
[----:B------:R-:W-:Y:S01]  /*2c070*/  IADD3 R249, P6, R2, R249, RZ ;  /* 0x000000f902f97210 */ /* 0x000fe20007fde0ff */
[----:B------:R-:W-:Y:S01]  /*2c080*/  IMAD.X R250, R0, 0x1, R250, P1 ;  /* 0x0000000100fa7824 */ /* 0x000fe200008e06fa */
[----:B------:R-:W-:Y:S01]  /*2c090*/  IADD3 R251, P1, R2, R251, RZ ;  /* 0x000000fb02fb7210 */ /* 0x000fe20007f3e0ff */
[----:B------:R-:W-:Y:S01]  /*2c0a0*/  IMAD.X R252, R0, 0x1, R252, P2 ;  /* 0x0000000100fc7824 */ /* 0x000fe200010e06fc */
[----:B------:R-:W-:Y:S01]  /*2c0b0*/  IADD3 R4, P2, R2, R4, RZ ;  /* 0x0000000402047210 */ /* 0x000fe20007f5e0ff */
[----:B0-----:R-:W2:Y:S04]  /*2c0c0*/  LDL.LU R23, [R1+0x160c] ;  /* 0x00160c0001177983 */ /* 0x001ea80000300800 */
[----:B------:R-:W-:Y:S04]  /*2c0d0*/  STL [R1+0x88], R243 ;  /* 0x000088f301007387 */ /* 0x000fe80000100800 */
[----:B------:R-:W-:Y:S04]  /*2c0e0*/  STL [R1+0x1674], R242 ;  /* 0x001674f201007387 */ /* 0x000fe80000100800 */
[----:B------:R-:W-:Y:S04]  /*2c0f0*/  STL [R1+0x90], R248 ;  /* 0x000090f801007387 */ /* 0x000fe80000100800 */
[----:B------:R-:W-:Y:S01]  /*2c100*/  STL [R1+0x166c], R249 ;  /* 0x00166cf901007387 */ /* 0x000fe20000100800 */
[----:B------:R-:W-:-:S03]  /*2c110*/  IMAD.X R5, R0, 0x1, R5, P3 ;  /* 0x0000000100057824 */ /* 0x000fc600018e0605 */
[----:B------:R-:W-:Y:S01]  /*2c120*/  STL [R1+0x98], R250 ;  /* 0x000098fa01007387 */ /* 0x000fe20000100800 */
[----:B------:R-:W-:-:S03]  /*2c130*/  IADD3 R6, P3, R2, R6, RZ ;  /* 0x0000000602067210 */ /* 0x000fc60007f7e0ff */
[----:B------:R-:W-:Y:S01]  /*2c140*/  STL [R1+0x1664], R251 ;  /* 0x001664fb01007387 */ /* 0x000fe20000100800 */
[----:B------:R-:W-:-:S03]  /*2c150*/  IMAD.X R7, R0, 0x1, R7, P4 ;  /* 0x0000000100077824 */ /* 0x000fc600020e0607 */
[----:B------:R-:W-:Y:S01]  /*2c160*/  STL [R1+0x1688], R252 ;  /* 0x001688fc01007387 */ /* 0x000fe20000100800 */
[----:B------:R-:W-:-:S03]  /*2c170*/  IADD3 R8, P4, R2, R8, RZ ;  /* 0x0000000802087210 */ /* 0x000fc60007f9e0ff */
[----:B------:R-:W-:Y:S01]  /*2c180*/  STL [R1+0x165c], R4 ;  /* 0x00165c0401007387 */ /* 0x000fe20000100800 */
[----:B------:R-:W-:-:S03]  /*2c190*/  IMAD.X R9, R0, 0x1, R9, P5 ;  /* 0x0000000100097824 */ /* 0x000fc600028e0609 */
[----:B------:R-:W-:Y:S01]  /*2c1a0*/  STL [R1+0x1680], R5 ;  /* 0x0016800501007387 */ /* 0x000fe20000100800 */
[----:B------:R-:W-:-:S03]  /*2c1b0*/  IMAD.X R20, R0, 0x1, R20, P6 ;  /* 0x0000000100147824 */ /* 0x000fc600030e0614 */
[----:B------:R-:W-:Y:S01]  /*2c1c0*/  STL [R1+0x1654], R6 ;  /* 0x0016540601007387 */ /* 0x000fe20000100800 */
[----:B------:R-:W-:-:S03]  /*2c1d0*/  IADD3 R10, P5, R2, R10, RZ ;  /* 0x0000000a020a7210 */ /* 0x000fc60007fbe0ff */
[----:B------:R-:W-:Y:S04]  /*2c1e0*/  STL [R1+0x1678], R7 ;  /* 0x0016780701007387 */ /* 0x000fe80000100800 */
[----:B------:R-:W-:Y:S01]  /*2c1f0*/  STL [R1+0x164c], R8 ;  /* 0x00164c0801007387 */ /* 0x000fe20000100800 */
[----:B------:R-:W-:-:S03]  /*2c200*/  IADD3 R3, P6, R2, R3, RZ ;  /* 0x0000000302037210 */ /* 0x000fc60007fde0ff */
[----:B------:R-:W-:Y:S04]  /*2c210*/  STL [R1+0x1670], R9 ;  /* 0x0016700901007387 */ /* 0x000fe80000100800 */
[----:B------:R0:W-:Y:S04]  /*2c220*/  STL [R1+0x1668], R20 ;  /* 0x0016681401007387 */ /* 0x0001e80000100800 */
[----:B------:R-:W-:Y:S04]  /*2c230*/  STL [R1+0x1644], R10 ;  /* 0x0016440a01007387 */ /* 0x000fe80000100800 */
[----:B0-----:R-:W3:Y:S04]  /*2c240*/  LDL.LU R20, [R1+0x1630] ;  /* 0x0016300001147983 */ /* 0x001ee80000300800 */
[----:B------:R0:W-:Y:S04]  /*2c250*/  STL [R1+0x163c], R3 ;  /* 0x00163c0301007387 */ /* 0x0001e80000100800 */
[----:B0-----:R-:W4:Y:S01]  /*2c260*/  LDL.LU R3, [R1+0x1604] ;  /* 0x0016040001037983 */ /* 0x001f220000300800 */
[----:B------:R-:W-:Y:S01]  /*2c270*/  IMAD.X R11, R0, 0x1, R11, P1 ;  /* 0x00000001000b7824 */ /* 0x000fe200008e060b */
[----:B------:R-:W-:Y:S01]  /*2c280*/  IADD3 R12, P1, R2, R12, RZ ;  /* 0x0000000c020c7210 */ /* 0x000fe20007f3e0ff */
[----:B------:R-:W-:Y:S01]  /*2c290*/  IMAD.X R13, R0, 0x1, R13, P2 ;  /* 0x00000001000d7824 */ /* 0x000fe200010e060d */
[----:B------:R-:W-:Y:S01]  /*2c2a0*/  IADD3 R14, P2, R2, R14, RZ ;  /* 0x0000000e020e7210 */ /* 0x000fe20007f5e0ff */
[----:B------:R-:W-:Y:S01]  /*2c2b0*/  IMAD.X R15, R0, 0x1, R15, P3 ;  /* 0x00000001000f7824 */ /* 0x000fe200018e060f */
        /* <DEDUP_REMOVED lines=10> */
[----:B------:R-:W-:Y:S04]  /*2c360*/  STL [R1+0x1624], R16 ;  /* 0x0016241001007387 */ /* 0x000fe80000100800 */
[----:B------:R-:W-:Y:S04]  /*2c370*/  STL [R1+0x1648], R17 ;  /* 0x0016481101007387 */ /* 0x000fe80000100800 */
[----:B------:R-:W-:Y:S04]  /*2c380*/  STL [R1+0x161c], R18 ;  /* 0x00161c1201007387 */ /* 0x000fe80000100800 */
[----:B------:R0:W-:Y:S04]  /*2c390*/  STL [R1+0x1638], R22 ;  /* 0x0016381601007387 */ /* 0x0001e80000100800 */
[----:B------:R-:W-:Y:S04]  /*2c3a0*/  STL [R1+0x1640], R19 ;  /* 0x0016401301007387 */ /* 0x000fe80000100800 */
[----:B0-----:R-:W4:Y:S01]  /*2c3b0*/  LDL.LU R22, [R1+0x1628] ;  /* 0x0016280001167983 */ /* 0x001f220000300800 */
[----:B------:R-:W-:-:S05]  /*2c3c0*/  IADD3 R21, P5, R2, R21, RZ ;  /* 0x0000001502157210 */ /* 0x000fca0007fbe0ff */
[----:B------:R0:W-:Y:S04]  /*2c3d0*/  STL [R1+0x1614], R21 ;  /* 0x0016141501007387 */ /* 0x0001e80000100800 */
[----:B------:R-:W4:Y:S04]  /*2c3e0*/  LDL.LU R243, [R1+0x15fc] ;  /* 0x0015fc0001f37983 */ /* 0x000f280000300800 */
[----:B------:R-:W4:Y:S04]  /*2c3f0*/  LDL.LU R242, [R1+0x1620] ;  /* 0x0016200001f27983 */ /* 0x000f280000300800 */
[----:B------:R-:W4:Y:S01]  /*2c400*/  LDL.LU R248, [R1+0x15f4] ;  /* 0x0015f40001f87983 */ /* 0x000f220000300800 */
[----:B--2---:R-:W-:-:S05]  /*2c410*/  IADD3 R23, P6, R2, R23, RZ ;  /* 0x0000001702177210 */ /* 0x004fca0007fde0ff */
[----:B------:R1:W-:Y:S04]  /*2c420*/  STL [R1+0x160c], R23 ;  /* 0x00160c1701007387 */ /* 0x0003e80000100800 */
        /* <DEDUP_REMOVED lines=11> */
[----:B0-----:R-:W2:Y:S04]  /*2c4e0*/  LDL.LU R21, [R1+0x15c4] ;  /* 0x0015c40001157983 */ /* 0x001ea80000300800 */
[----:B-1----:R-:W2:Y:S04]  /*2c4f0*/  LDL.LU R23, [R1+0x15e8] ;  /* 0x0015e80001177983 */ /* 0x002ea80000300800 */
[----:B------:R-:W2:Y:S04]  /*2c500*/  LDL.LU R11, [R1+0x15bc] ;  /* 0x0015bc00010b7983 */ /* 0x000ea80000300800 */
[----:B------:R-:W2:Y:S01]  /*2c510*/  LDL.LU R12, [R1+0x15e0] ;  /* 0x0015e000010c7983 */ /* 0x000ea20000300800 */
[----:B---3--:R-:W-:-:S05]  /*2c520*/  IMAD.X R20, R0, 0x1, R20, P1 ;  /* 0x0000000100147824 */ /* 0x008fca00008e0614 */
[----:B------:R0:W-:Y:S04]  /*2c530*/  STL [R1+0x1630], R20 ;  /* 0x0016301401007387 */ /* 0x0001e80000100800 */
[----:B------:R-:W3:Y:S01]  /*2c540*/  LDL.LU R13, [R1+0x15b4] ;  /* 0x0015b400010d7983 */ /* 0x000ee20000300800 */
[----:B----4-:R-:W-:-:S05]  /*2c550*/  IADD3 R3, P1, R2, R3, RZ ;  /* 0x0000000302037210 */ /* 0x010fca0007f3e0ff */
[----:B------:R1:W-:Y:S04]  /*2c560*/  STL [R1+0x1604], R3 ;  /* 0x0016040301007387 */ /* 0x0003e80000100800 */
[----:B------:R-:W4:Y:S04]  /*2c570*/  LDL.LU R14, [R1+0x15d8] ;  /* 0x0015d800010e7983 */ /* 0x000f280000300800 */
[----:B------:R-:W4:Y:S04]  /*2c580*/  LDL.LU R15, [R1+0x15ac] ;  /* 0x0015ac00010f7983 */ /* 0x000f280000300800 */
[----:B------:R-:W4:Y:S04]  /*2c590*/  LDL.LU R16, [R1+0x15d0] ;  /* 0x0015d00001107983 */ /* 0x000f280000300800 */
[----:B------:R-:W4:Y:S04]  /*2c5a0*/  LDL.LU R17, [R1+0x15a4] ;  /* 0x0015a40001117983 */ /* 0x000f280000300800 */
[----:B------:R-:W4:Y:S04]  /*2c5b0*/  LDL.LU R18, [R1+0x15c8] ;  /* 0x0015c80001127983 */ /* 0x000f280000300800 */
[----:B------:R-:W4:Y:S04]  /*2c5c0*/  LDL.LU R19, [R1+0x159c] ;  /* 0x00159c0001137983 */ /* 0x000f280000300800 */
[----:B0-----:R-:W4:Y:S04]  /*2c5d0*/  LDL.LU R20, [R1+0x15c0] ;  /* 0x0015c00001147983 */ /* 0x001f280000300800 */
[----:B-1----:R-:W4:Y:S01]  /*2c5e0*/  LDL.LU R3, [R1+0x1594] ;  /* 0x0015940001037983 */ /* 0x002f220000300800 */
[----:B------:R-:W-:-:S05]  /*2c5f0*/  IMAD.X R22, R0, 0x1, R22, P2 ;  /* 0x0000000100167824 */ /* 0x000fca00010e0616 */
[----:B------:R0:W-:Y:S04]  /*2c600*/  STL [R1+0x1628], R22 ;  /* 0x0016281601007387 */ /* 0x0001e80000100800 */
[----:B0-----:R-:W4:Y:S01]  /*2c610*/  LDL.LU R22, [R1+0x15b8] ;  /* 0x0015b80001167983 */ /* 0x001f220000300800 */
[----:B------:R-:W-:Y:S01]  /*2c620*/  IADD3 R243, P2, R2, R243, RZ ;  /* 0x000000f302f37210 */ /* 0x000fe20007f5e0ff */
[----:B------:R-:W-:Y:S01]  /*2c630*/  IMAD.X R242, R0, 0x1, R242, P3 ;  /* 0x0000000100f27824 */ /* 0x000fe200018e06f2 */
[----:B------:R-:W-:-:S03]  /*2c640*/  IADD3 R248, P3, R2, R248, RZ ;  /* 0x000000f802f87210 */ /* 0x000fc60007f7e0ff */
[----:B------:R-:W-:Y:S04]  /*2c650*/  STL [R1+0x15fc], R243 ;  /* 0x0015fcf301007387 */ /* 0x000fe80000100800 */
[----:B------:R-:W-:Y:S04]  /*2c660*/  STL [R1+0x1620], R242 ;  /* 0x001620f201007387 */ /* 0x000fe80000100800 */
[----:B------:R-:W-:Y:S01]  /*2c670*/  STL [R1+0x15f4], R248 ;  /* 0x0015f4f801007387 */ /* 0x000fe20000100800 */
[----:B--2---:R-:W-:Y:S01]  /*2c680*/  IMAD.X R249, R0, 0x1, R249, P4 ;  /* 0x0000000100f97824 */ /* 0x004fe200020e06f9 */
        /* <DEDUP_REMOVED lines=13> */
[----:B------:R-:W-:Y:S01]  /*2c760*/  IADD3 R9, P2, R2, R9, RZ ;  /* 0x0000000902097210 */ /* 0x000fe20007f5e0ff */
[----:B------:R-:W-:Y:S02]  /*2c770*/  IMAD.X R10, R0, 0x1, R10, P3 ;  /* 0x00000001000a7824 */ /* 0x000fe400018e060a */
[----:B------:R-:W-:Y:S01]  /*2c780*/  STL [R1+0x15dc], R5 ;  /* 0x0015dc0501007387 */ /* 0x000fe20000100800 */
[----:B------:R-:W-:-:S03]  /*2c790*/  IADD3 R21, P3, R2, R21, RZ ;  /* 0x0000001502157210 */ /* 0x000fc60007f7e0ff */
[----:B------:R-:W-:Y:S04]  /*2c7a0*/  STL [R1+0x1600], R6 ;  /* 0x0016000601007387 */ /* 0x000fe80000100800 */
[----:B------:R-:W-:Y:S04]  /*2c7b0*/  STL [R1+0x15d4], R7 ;  /* 0x0015d40701007387 */ /* 0x000fe80000100800 */
[----:B------:R-:W-:Y:S01]  /*2c7c0*/  STL [R1+0x15f8], R8 ;  /* 0x0015f80801007387 */ /* 0x000fe20000100800 */
[----:B------:R-:W-:-:S03]  /*2c7d0*/  IMAD.X R23, R0, 0x1, R23, P4 ;  /* 0x0000000100177824 */ /* 0x000fc600020e0617 */
[----:B------:R-:W-:Y:S04]  /*2c7e0*/  STL [R1+0x15cc], R9 ;  /* 0x0015cc0901007387 */ /* 0x000fe80000100800 */
[----:B------:R0:W-:Y:S04]  /*2c7f0*/  STL [R1+0x15c4], R21 ;  /* 0x0015c41501007387 */ /* 0x0001e80000100800 */
[----:B------:R-:W-:Y:S01]  /*2c800*/  STL [R1+0x15f0], R10 ;  /* 0x0015f00a01007387 */ /* 0x000fe20000100800 */
[----:B------:R-:W-:Y:S01]  /*2c810*/  IADD3 R11, P4, R2, R11, RZ ;  /* 0x0000000b020b7210 */ /* 0x000fe20007f9e0ff */
[----:B------:R-:W-:-:S02]  /*2c820*/  IMAD.X R12, R0, 0x1, R12, P5 ;  /* 0x00000001000c7824 */ /* 0x000fc400028e060c */
[----:B0-----:R-:W2:Y:S04]  /*2c830*/  LDL.LU R21, [R1+0x158c] ;  /* 0x00158c0001157983 */ /* 0x001ea80000300800 */
[----:B------:R0:W-:Y:S01]  /*2c840*/  STL [R1+0x15e8], R23 ;  /* 0x0015e81701007387 */ /* 0x0001e20000100800 */
[----:B---3--:R-:W-:-:S03]  /*2c850*/  IADD3 R13, P5, R2, R13, RZ ;  /* 0x0000000d020d7210 */ /* 0x008fc60007fbe0ff */
[----:B0-----:R-:W3:Y:S01]  /*2c860*/  LDL.LU R23, [R1+0x15b0] ;  /* 0x0015b00001177983 */ /* 0x001ee20000300800 */
[----:B----4-:R-:W-:Y:S01]  /*2c870*/  IMAD.X R14, R0, 0x1, R14, P6 ;  /* 0x00000001000e7824 */ /* 0x010fe200030e060e */
[----:B------:R-:W-:Y:S02]  /*2c880*/  IADD3 R15, P6, R2, R15, RZ ;  /* 0x0000000f020f7210 */ /* 0x000fe40007fde0ff */
[----:B------:R-:W-:Y:S01]  /*2c890*/  STL [R1+0x15bc], R11 ;  /* 0x0015bc0b01007387 */ /* 0x000fe20000100800 */
[----:B------:R-:W-:-:S03]  /*2c8a0*/  IMAD.X R16, R0, 0x1, R16, P1 ;  /* 0x0000000100107824 */ /* 0x000fc600008e0610 */
[----:B------:R-:W-:Y:S01]  /*2c8b0*/  STL [R1+0x15e0], R12 ;  /* 0x0015e00c01007387 */ /* 0x000fe20000100800 */
[----:B------:R-:W-:-:S03]  /*2c8c0*/  IADD3 R17, P1, R2, R17, RZ ;  /* 0x0000001102117210 */ /* 0x000fc60007f3e0ff */
[----:B------:R-:W-:Y:S01]  /*2c8d0*/  STL [R1+0x15b4], R13 ;  /* 0x0015b40d01007387 */ /* 0x000fe20000100800 */
[C---:B------:R-:W-:Y:S02]  /*2c8e0*/  IMAD.X R18, R0.reuse, 0x1, R18, P2 ;  /* 0x0000000100127824 */ /* 0x040fe400010e0612 */
[----:B------:R-:W-:Y:S01]  /*2c8f0*/  IMAD.X R20, R0, 0x1, R20, P3 ;  /* 0x0000000100147824 */ /* 0x000fe200018e0614 */
[----:B------:R-:W-:Y:S01]  /*2c900*/  STL [R1+0x15d8], R14 ;  /* 0x0015d80e01007387 */ /* 0x000fe20000100800 */
[----:B------:R-:W-:-:S03]  /*2c910*/  IADD3 R3, P3, R2, R3, RZ ;  /* 0x0000000302037210 */ /* 0x000fc60007f7e0ff */
[----:B------:R-:W-:Y:S01]  /*2c920*/  STL [R1+0x15ac], R15 ;  /* 0x0015ac0f01007387 */ /* 0x000fe20000100800 */
[----:B------:R-:W-:-:S03]  /*2c930*/  IADD3 R19, P2, R2, R19, RZ ;  /* 0x0000001302137210 */ /* 0x000fc60007f5e0ff */
[----:B------:R-:W-:Y:S04]  /*2c940*/  STL [R1+0x15d0], R16 ;  /* 0x0015d01001007387 */ /* 0x000fe80000100800 */
[----:B------:R-:W-:Y:S04]  /*2c950*/  STL [R1+0x15a4], R17 ;  /* 0x0015a41101007387 */ /* 0x000fe80000100800 */
[----:B------:R-:W-:Y:S04]  /*2c960*/  STL [R1+0x15c8], R18 ;  /* 0x0015c81201007387 */ /* 0x000fe80000100800 */
[----:B------:R0:W-:Y:S04]  /*2c970*/  STL [R1+0x1594], R3 ;  /* 0x0015940301007387 */ /* 0x0001e80000100800 */
[----:B------:R-:W-:Y:S04]  /*2c980*/  STL [R1+0x159c], R19 ;  /* 0x00159c1301007387 */ /* 0x000fe80000100800 */
[----:B0-----:R-:W4:Y:S04]  /*2c990*/  LDL.LU R3, [R1+0x1584] ;  /* 0x0015840001037983 */ /* 0x001f280000300800 */
[----:B------:R0:W-:Y:S04]  /*2c9a0*/  STL [R1+0x15c0], R20 ;  /* 0x0015c01401007387 */ /* 0x0001e80000100800 */
[----:B------:R-:W4:Y:S04]  /*2c9b0*/  LDL.LU R243, [R1+0x15a8] ;  /* 0x0015a80001f37983 */ /* 0x000f280000300800 */
[----:B------:R-:W4:Y:S04]  /*2c9c0*/  LDL.LU R242, [R1+0x157c] ;  /* 0x00157c0001f27983 */ /* 0x000f280000300800 */
[----:B------:R-:W4:Y:S01]  /*2c9d0*/  LDL.LU R248, [R1+0x15a0] ;  /* 0x0015a00001f87983 */ /* 0x000f220000300800 */
        /* <DEDUP_REMOVED lines=13> */
[----:B0-----:R-:W4:Y:S04]  /*2cab0*/  LDL.LU R20, [R1+0x1570] ;  /* 0x0015700001147983 */ /* 0x001f280000300800 */
[----:B-1----:R-:W4:Y:S04]  /*2cac0*/  LDL.LU R22, [R1+0x1544] ;  /* 0x0015440001167983 */ /* 0x002f280000300800 */
[----:B------:R-:W4:Y:S04]  /*2cad0*/  LDL.LU R11, [R1+0x1568] ;  /* 0x00156800010b7983 */ /* 0x000f280000300800 */
[----:B------:R-:W4:Y:S01]  /*2cae0*/  LDL.LU R12, [R1+0x153c] ;  /* 0x00153c00010c7983 */ /* 0x000f220000300800 */
[----:B--2---:R-:W-:-:S05]  /*2caf0*/  IADD3 R21, P4, R2, R21, RZ ;  /* 0x0000001502157210 */ /* 0x004fca0007f9e0ff */
[----:B------:R0:W-:Y:S04]  /*2cb00*/  STL [R1+0x158c], R21 ;  /* 0x00158c1501007387 */ /* 0x0001e80000100800 */
[----:B------:R-:W2:Y:S01]  /*2cb10*/  LDL.LU R13, [R1+0x1560] ;  /* 0x00156000010d7983 */ /* 0x000ea20000300800 */
[----:B---3--:R-:W-:-:S05]  /*2cb20*/  IMAD.X R23, R0, 0x1, R23, P5 ;  /* 0x0000000100177824 */ /* 0x008fca00028e0617 */
[----:B------:R1:W-:Y:S04]  /*2cb30*/  STL [R1+0x15b0], R23 ;  /* 0x0015b01701007387 */ /* 0x0003e80000100800 */
[----:B------:R-:W3:Y:S04]  /*2cb40*/  LDL.LU R14, [R1+0x1534] ;  /* 0x00153400010e7983 */ /* 0x000ee80000300800 */
[----:B------:R-:W3:Y:S04]  /*2cb50*/  LDL.LU R15, [R1+0x1558] ;  /* 0x00155800010f7983 */ /* 0x000ee80000300800 */
[----:B------:R-:W3:Y:S04]  /*2cb60*/  LDL.LU R16, [R1+0x152c] ;  /* 0x00152c0001107983 */ /* 0x000ee80000300800 */
[----:B------:R-:W3:Y:S04]  /*2cb70*/  LDL.LU R17, [R1+0x1550] ;  /* 0x0015500001117983 */ /* 0x000ee80000300800 */
[----:B------:R-:W3:Y:S04]  /*2cb80*/  LDL.LU R18, [R1+0x1524] ;  /* 0x0015240001127983 */ /* 0x000ee80000300800 */
[----:B------:R-:W3:Y:S04]  /*2cb90*/  LDL.LU R19, [R1+0x1548] ;  /* 0x0015480001137983 */ /* 0x000ee80000300800 */
[----:B0-----:R-:W3:Y:S04]  /*2cba0*/  LDL.LU R21, [R1+0x151c] ;  /* 0x00151c0001157983 */ /* 0x001ee80000300800 */
[----:B-1----:R-:W3:Y:S01]  /*2cbb0*/  LDL.LU R23, [R1+0x1540] ;  /* 0x0015400001177983 */ /* 0x002ee20000300800 */
[----:B----4-:R-:W-:-:S05]  /*2cbc0*/  IADD3 R3, P5, R2, R3, RZ ;  /* 0x0000000302037210 */ /* 0x010fca0007fbe0ff */
        /* <DEDUP_REMOVED lines=33> */
[----:B0-----:R-:W4:Y:S04]  /*2cde0*/  LDL.LU R20, [R1+0x1538] ;  /* 0x0015380001147983 */ /* 0x001f280000300800 */
[----:B------:R0:W-:Y:S04]  /*2cdf0*/  STL [R1+0x1544], R22 ;  /* 0x0015441601007387 */ /* 0x0001e80000100800 */
[----:B0-----:R-:W4:Y:S01]  /*2ce00*/  LDL.LU R22, [R1+0x150c] ;  /* 0x00150c0001167983 */ /* 0x001f220000300800 */
[----:B------:R-:W-:Y:S01]  /*2ce10*/  IMAD.X R11, R0, 0x1, R11, P2 ;  /* 0x00000001000b7824 */ /* 0x000fe200010e060b */
[----:B------:R-:W-:-:S04]  /*2ce20*/  IADD3 R12, P2, R2, R12, RZ ;  /* 0x0000000c020c7210 */ /* 0x000fc80007f5e0ff */
[----:B------:R-:W-:Y:S04]  /*2ce30*/  STL [R1+0x1568], R11 ;  /* 0x0015680b01007387 */ /* 0x000fe80000100800 */
[----:B------:R-:W-:Y:S01]  /*2ce40*/  STL [R1+0x153c], R12 ;  /* 0x00153c0c01007387 */ /* 0x000fe20000100800 */
[----:B--2---:R-:W-:-:S05]  /*2ce50*/  IMAD.X R13, R0, 0x1, R13, P3 ;  /* 0x00000001000d7824 */ /* 0x004fca00018e060d */
[----:B------:R-:W-:Y:S01]  /*2ce60*/  STL [R1+0x1560], R13 ;  /* 0x0015600d01007387 */ /* 0x000fe20000100800 */
[----:B---3--:R-:W-:Y:S01]  /*2ce70*/  IADD3 R14, P3, R2, R14, RZ ;  /* 0x0000000e020e7210 */ /* 0x008fe20007f7e0ff */
[----:B------:R-:W-:Y:S01]  /*2ce80*/  IMAD.X R15, R0, 0x1, R15, P4 ;  /* 0x00000001000f7824 */ /* 0x000fe200020e060f */
[----:B------:R-:W-:Y:S01]  /*2ce90*/  IADD3 R16, P4, R2, R16, RZ ;  /* 0x0000001002107210 */ /* 0x000fe20007f9e0ff */
[----:B------:R-:W-:Y:S01]  /*2cea0*/  IMAD.X R17, R0, 0x1, R17, P5 ;  /* 0x0000000100117824 */ /* 0x000fe200028e0611 */
[----:B------:R-:W-:Y:S01]  /*2ceb0*/  IADD3 R18, P5, R2, R18, RZ ;  /* 0x0000001202127210 */ /* 0x000fe20007fbe0ff */
[----:B------:R-:W-:Y:S04]  /*2cec0*/  STL [R1+0x1534], R14 ;  /* 0x0015340e01007387 */ /* 0x000fe80000100800 */
[----:B------:R-:W-:Y:S01]  /*2ced0*/  STL [R1+0x1558], R15 ;  /* 0x0015580f01007387 */ /* 0x000fe20000100800 */
[----:B------:R-:W-:-:S02]  /*2cee0*/  IMAD.X R23, R0, 0x1, R23, P1 ;  /* 0x0000000100177824 */ /* 0x000fc400008e0617 */
[----:B------:R-:W-:Y:S01]  /*2cef0*/  IMAD.X R19, R0, 0x1, R19, P6 ;  /* 0x0000000100137824 */ /* 0x000fe200030e0613 */
[----:B------:R-:W-:Y:S01]  /*2cf00*/  STL [R1+0x152c], R16 ;  /* 0x00152c1001007387 */ /* 0x000fe20000100800 */
[----:B------:R-:W-:-:S03]  /*2cf10*/  IADD3 R21, P6, R2, R21, RZ ;  /* 0x0000001502157210 */ /* 0x000fc60007fde0ff */
[----:B------:R-:W-:Y:S04]  /*2cf20*/  STL [R1+0x1550], R17 ;  /* 0x0015501101007387 */ /* 0x000fe80000100800 */
[----:B------:R-:W-:Y:S04]  /*2cf30*/  STL [R1+0x1524], R18 ;  /* 0x0015241201007387 */ /* 0x000fe80000100800 */
[----:B------:R0:W-:Y:S04]  /*2cf40*/  STL [R1+0x1540], R23 ;  /* 0x0015401701007387 */ /* 0x0001e80000100800 */
[----:B------:R-:W-:Y:S04]  /*2cf50*/  STL [R1+0x1548], R19 ;  /* 0x0015481301007387 */ /* 0x000fe80000100800 */
[----:B0-----:R-:W2:Y:S04]  /*2cf60*/  LDL.LU R23, [R1+0x1530] ;  /* 0x0015300001177983 */ /* 0x001ea80000300800 */
[----:B------:R0:W-:Y:S04]  /*2cf70*/  STL [R1+0x151c], R21 ;  /* 0x00151c1501007387 */ /* 0x0001e80000100800 */
[----:B------:R-:W3:Y:S04]  /*2cf80*/  LDL.LU R243, [R1+0x1504] ;  /* 0x0015040001f37983 */ /* 0x000ee80000300800 */
[----:B------:R-:W3:Y:S04]  /*2cf90*/  LDL.LU R242, [R1+0x1528] ;  /* 0x0015280001f27983 */ /* 0x000ee80000300800 */
        /* <DEDUP_REMOVED lines=18> */
[----:B------:R-:W-:-:S05]  /*2d0c0*/  IMAD.X R20, R0, 0x1, R20, P2 ;  /* 0x0000000100147824 */ /* 0x000fca00010e0614 */
[----:B------:R0:W-:Y:S04]  /*2d0d0*/  STL [R1+0x1538], R20 ;  /* 0x0015381401007387 */ /* 0x0001e80000100800 */
[----:B------:R-:W4:Y:S01]  /*2d0e0*/  LDL.LU R13, [R1+0x14bc] ;  /* 0x0014bc00010d7983 */ /* 0x000f220000300800 */
[----:B------:R-:W-:-:S05]  /*2d0f0*/  IADD3 R22, P2, R2, R22, RZ ;  /* 0x0000001602167210 */ /* 0x000fca0007f5e0ff */
        /* <DEDUP_REMOVED lines=9> */
[----:B--2---:R-:W-:Y:S01]  /*2d190*/  IMAD.X R23, R0, 0x1, R23, P3 ;  /* 0x0000000100177824 */ /* 0x004fe200018e0617 */
[----:B---3--:R-:W-:Y:S01]  /*2d1a0*/  IADD3 R243, P3, R2, R243, RZ ;  /* 0x000000f302f37210 */ /* 0x008fe20007f7e0ff */
[----:B------:R-:W-:Y:S01]  /*2d1b0*/  IMAD.X R242, R0, 0x1, R242, P4 ;  /* 0x0000000100f27824 */ /* 0x000fe200020e06f2 */
[----:B------:R-:W-:-:S02]  /*2d1c0*/  IADD3 R248, P4, R2, R248, RZ ;  /* 0x000000f802f87210 */ /* 0x000fc40007f9e0ff */
[----:B------:R0:W-:Y:S04]  /*2d1d0*/  STL [R1+0x1530], R23 ;  /* 0x0015301701007387 */ /* 0x0001e80000100800 */
[----:B0-----:R-:W2:Y:S04]  /*2d1e0*/  LDL.LU R23, [R1+0x14c0] ;  /* 0x0014c00001177983 */ /* 0x001ea80000300800 */
[----:B------:R-:W-:Y:S01]  /*2d1f0*/  STL [R1+0x1504], R243 ;  /* 0x001504f301007387 */ /* 0x000fe20000100800 */
[----:B----4-:R-:W-:-:S03]  /*2d200*/  IMAD.X R249, R0, 0x1, R249, P5 ;  /* 0x0000000100f97824 */ /* 0x010fc600028e06f9 */
[----:B------:R-:W-:Y:S01]  /*2d210*/  STL [R1+0x1528], R242 ;  /* 0x001528f201007387 */ /* 0x000fe20000100800 */
[----:B------:R-:W-:Y:S01]  /*2d220*/  IMAD.X R251, R0, 0x1, R251, P6 ;  /* 0x0000000100fb7824 */ /* 0x000fe200030e06fb */
[C---:B------:R-:W-:Y:S02]  /*2d230*/  IADD3 R250, P5, R2.reuse, R250, RZ ;  /* 0x000000fa02fa7210 */ /* 0x040fe40007fbe0ff */
[----:B------:R-:W-:Y:S01]  /*2d240*/  STL [R1+0x14fc], R248 ;  /* 0x0014fcf801007387 */ /* 0x000fe20000100800 */
[----:B------:R-:W-:Y:S01]  /*2d250*/  IADD3 R252, P6, R2, R252, RZ ;  /* 0x000000fc02fc7210 */ /* 0x000fe20007fde0ff */
[----:B------:R-:W-:Y:S02]  /*2d260*/  IMAD.X R4, R0, 0x1, R4, P1 ;  /* 0x0000000100047824 */ /* 0x000fe400008e0604 */
        /* <DEDUP_REMOVED lines=19> */
[----:B------:R-:W-:Y:S04]  /*2d3a0*/  STL [R1+0x14f8], R10 ;  /* 0x0014f80a01007387 */ /* 0x000fe80000100800 */
[----:B0-----:R-:W3:Y:S04]  /*2d3b0*/  LDL.LU R21, [R1+0x1494] ;  /* 0x0014940001157983 */ /* 0x001ee80000300800 */
[----:B------:R0:W-:Y:S04]  /*2d3c0*/  STL [R1+0x14f0], R3 ;  /* 0x0014f00301007387 */ /* 0x0001e80000100800 */
[----:B0-----:R-:W4:Y:S01]  /*2d3d0*/  LDL.LU R3, [R1+0x14b8] ;  /* 0x0014b80001037983 */ /* 0x001f220000300800 */
[----:B------:R-:W-:Y:S01]  /*2d3e0*/  IADD3 R11, P5, R2, R11, RZ ;  /* 0x0000000b020b7210 */ /* 0x000fe20007fbe0ff */
[----:B------:R-:W-:Y:S01]  /*2d3f0*/  IMAD.X R12, R0, 0x1, R12, P6 ;  /* 0x00000001000c7824 */ /* 0x000fe200030e060c */
[----:B------:R-:W-:Y:S01]  /*2d400*/  IADD3 R13, P6, R2, R13, RZ ;  /* 0x0000000d020d7210 */ /* 0x000fe20007fde0ff */
[----:B------:R-:W-:Y:S01]  /*2d410*/  IMAD.X R14, R0, 0x1, R14, P1 ;  /* 0x00000001000e7824 */ /* 0x000fe200008e060e */
[----:B------:R-:W-:Y:S01]  /*2d420*/  IADD3 R15, P1, R2, R15, RZ ;  /* 0x0000000f020f7210 */ /* 0x000fe20007f3e0ff */
        /* <DEDUP_REMOVED lines=21> */
[----:B--2---:R-:W-:-:S05]  /*2d580*/  IMAD.X R23, R0, 0x1, R23, P5 ;  /* 0x0000000100177824 */ /* 0x004fca00028e0617 */
        /* <DEDUP_REMOVED lines=16> */
[----:B---3--:R-:W-:-:S05]  /*2d690*/  IADD3 R21, P5, R2, R21, RZ ;  /* 0x0000001502157210 */ /* 0x008fca0007fbe0ff */
[----:B------:R0:W-:Y:S04]  /*2d6a0*/  STL [R1+0x1494], R21 ;  /* 0x0014941501007387 */ /* 0x0001e80000100800 */
[----:B------:R-:W3:Y:S01]  /*2d6b0*/  LDL.LU R13, [R1+0x1468] ;  /* 0x00146800010d7983 */ /* 0x000ee20000300800 */
[----:B----4-:R-:W-:-:S05]  /*2d6c0*/  IMAD.X R3, R0, 0x1, R3, P6 ;  /* 0x0000000100037824 */ /* 0x010fca00030e0603 */
        /* <DEDUP_REMOVED lines=9> */
[----:B------:R-:W-:-:S05]  /*2d760*/  IADD3 R22, P6, R2, R22, RZ ;  /* 0x0000001602167210 */ /* 0x000fca0007fde0ff */
[----:B------:R0:W-:Y:S04]  /*2d770*/  STL [R1+0x148c], R22 ;  /* 0x00148c1601007387 */ /* 0x0001e80000100800 */
[----:B0-----:R-:W4:Y:S01]  /*2d780*/  LDL.LU R22, [R1+0x141c] ;  /* 0x00141c0001167983 */ /* 0x001f220000300800 */
[----:B------:R-:W-:Y:S01]  /*2d790*/  IMAD.X R243, R0, 0x1, R243, P1 ;  /* 0x0000000100f37824 */ /* 0x000fe200008e06f3 */
[----:B------:R-:W-:Y:S01]  /*2d7a0*/  IADD3 R242, P1, R2, R242, RZ ;  /* 0x000000f202f27210 */ /* 0x000fe20007f3e0ff */
[----:B------:R-:W-:-:S03]  /*2d7b0*/  IMAD.X R248, R0, 0x1, R248, P2 ;  /* 0x0000000100f87824 */ /* 0x000fc600010e06f8 */
[----:B------:R-:W-:Y:S04]  /*2d7c0*/  STL [R1+0x14b0], R243 ;  /* 0x0014b0f301007387 */ /* 0x000fe80000100800 */
[----:B------:R-:W-:Y:S04]  /*2d7d0*/  STL [R1+0x1484], R242 ;  /* 0x001484f201007387 */ /* 0x000fe80000100800 */
[----:B------:R-:W-:Y:S01]  /*2d7e0*/  STL [R1+0x14a8], R248 ;  /* 0x0014a8f801007387 */ /* 0x000fe20000100800 */
[----:B--2---:R-:W-:Y:S01]  /*2d7f0*/  IADD3 R249, P2, R2, R249, RZ ;  /* 0x000000f902f97210 */ /* 0x004fe20007f5e0ff */
        /* <DEDUP_REMOVED lines=23> */
[----:B------:R-:W-:Y:S01]  /*2d970*/  STL [R1+0x1454], R10 ;  /* 0x0014540a01007387 */ /* 0x000fe20000100800 */
[----:B------:R-:W-:Y:S01]  /*2d980*/  IMAD.X R11, R0, 0x1, R11, P3 ;  /* 0x00000001000b7824 */ /* 0x000fe200018e060b */
[----:B------:R-:W-:-:S02]  /*2d990*/  IADD3 R12, P3, R2, R12, RZ ;  /* 0x0000000c020c7210 */ /* 0x000fc40007f7e0ff */
[----:B0-----:R-:W2:Y:S04]  /*2d9a0*/  LDL.LU R20, [R1+0x1440] ;  /* 0x0014400001147983 */ /* 0x001ea80000300800 */
[----:B------:R0:W-:Y:S01]  /*2d9b0*/  STL [R1+0x144c], R23 ;  /* 0x00144c1701007387 */ /* 0x0001e20000100800 */
[----:B---3--:R-:W-:-:S03]  /*2d9c0*/  IMAD.X R13, R0, 0x1, R13, P4 ;  /* 0x00000001000d7824 */ /* 0x008fc600020e060d */
[----:B0-----:R-:W3:Y:S04]  /*2d9d0*/  LDL.LU R23, [R1+0x1414] ;  /* 0x0014140001177983 */ /* 0x001ee80000300800 */
[----:B------:R-:W-:Y:S01]  /*2d9e0*/  STL [R1+0x1470], R11 ;  /* 0x0014700b01007387 */ /* 0x000fe20000100800 */
[----:B----4-:R-:W-:Y:S01]  /*2d9f0*/  IADD3 R14, P4, R2, R14, RZ ;  /* 0x0000000e020e7210 */ /* 0x010fe20007f9e0ff */
[----:B------:R-:W-:Y:S01]  /*2da00*/  IMAD.X R15, R0, 0x1, R15, P5 ;  /* 0x00000001000f7824 */ /* 0x000fe200028e060f */
[----:B------:R-:W-:Y:S01]  /*2da10*/  IADD3 R16, P5, R2, R16, RZ ;  /* 0x0000001002107210 */ /* 0x000fe20007fbe0ff */
[----:B------:R-:W-:Y:S01]  /*2da20*/  STL [R1+0x1444], R12 ;  /* 0x0014440c01007387 */ /* 0x000fe20000100800 */
[----:B------:R-:W-:-:S03]  /*2da30*/  IMAD.X R17, R0, 0x1, R17, P6 ;  /* 0x0000000100117824 */ /* 0x000fc600030e0611 */
[----:B------:R-:W-:Y:S01]  /*2da40*/  STL [R1+0x1468], R13 ;  /* 0x0014680d01007387 */ /* 0x000fe20000100800 */
[----:B------:R-:W-:-:S03]  /*2da50*/  IADD3 R18, P6, R2, R18, RZ ;  /* 0x0000001202127210 */ /* 0x000fc60007fde0ff */
[----:B------:R-:W-:Y:S04]  /*2da60*/  STL [R1+0x143c], R14 ;  /* 0x00143c0e01007387 */ /* 0x000fe80000100800 */
[----:B------:R-:W-:Y:S01]  /*2da70*/  STL [R1+0x1460], R15 ;  /* 0x0014600f01007387 */ /* 0x000fe20000100800 */
[C---:B------:R-:W-:Y:S02]  /*2da80*/  IMAD.X R3, R0.reuse, 0x1, R3, P2 ;  /* 0x0000000100037824 */ /* 0x040fe400010e0603 */
[----:B------:R-:W-:Y:S01]  /*2da90*/  IMAD.X R19, R0, 0x1, R19, P1 ;  /* 0x0000000100137824 */ /* 0x000fe200008e0613 */
        /* <DEDUP_REMOVED lines=28> */
[----:B--2---:R-:W-:-:S05]  /*2dc60*/  IMAD.X R20, R0, 0x1, R20, P3 ;  /* 0x0000000100147824 */ /* 0x004fca00018e0614 */
[----:B------:R0:W-:Y:S04]  /*2dc70*/  STL [R1+0x1440], R20 ;  /* 0x0014401401007387 */ /* 0x0001e80000100800 */
[----:B------:R-:W2:Y:S01]  /*2dc80*/  LDL.LU R13, [R1+0x13c4] ;  /* 0x0013c400010d7983 */ /* 0x000ea20000300800 */
[----:B---3--:R-:W-:-:S05]  /*2dc90*/  IADD3 R23, P3, R2, R23, RZ ;  /* 0x0000001702177210 */ /* 0x008fca0007f7e0ff */
        /* <DEDUP_REMOVED lines=9> */
[----:B----4-:R-:W-:-:S05]  /*2dd30*/  IMAD.X R3, R0, 0x1, R3, P4 ;  /* 0x0000000100037824 */ /* 0x010fca00020e0603 */
[----:B------:R0:W-:Y:S04]  /*2dd40*/  STL [R1+0x1438], R3 ;  /* 0x0014380301007387 */ /* 0x0001e80000100800 */
[----:B0-----:R-:W4:Y:S01]  /*2dd50*/  LDL.LU R3, [R1+0x13c8] ;  /* 0x0013c80001037983 */ /* 0x001f220000300800 */
[----:B------:R-:W-:Y:S01]  /*2dd60*/  IADD3 R243, P4, R2, R243, RZ ;  /* 0x000000f302f37210 */ /* 0x000fe20007f9e0ff */
[----:B------:R-:W-:Y:S01]  /*2dd70*/  IMAD.X R242, R0, 0x1, R242, P5 ;  /* 0x0000000100f27824 */ /* 0x000fe200028e06f2 */
[----:B------:R-:W-:-:S03]  /*2dd80*/  IADD3 R248, P5, R2, R248, RZ ;  /* 0x000000f802f87210 */ /* 0x000fc60007fbe0ff */
[----:B------:R-:W-:Y:S01]  /*2dd90*/  STL [R1+0x140c], R243 ;  /* 0x00140cf301007387 */ /* 0x000fe20000100800 */
        /* <DEDUP_REMOVED lines=27> */
[----:B0-----:R-:W4:Y:S04]  /*2df50*/  LDL.LU R21, [R1+0x139c] ;  /* 0x00139c0001157983 */ /* 0x001f280000300800 */
[----:B------:R0:W-:Y:S04]  /*2df60*/  STL [R1+0x13f8], R22 ;  /* 0x0013f81601007387 */ /* 0x0001e80000100800 */
[----:B0-----:R-:W4:Y:S01]  /*2df70*/  LDL.LU R22, [R1+0x13c0] ;  /* 0x0013c00001167983 */ /* 0x001f220000300800 */
[----:B------:R-:W-:Y:S01]  /*2df80*/  IADD3 R11, P6, R2, R11, RZ ;  /* 0x0000000b020b7210 */ /* 0x000fe20007fde0ff */
[----:B------:R-:W-:-:S04]  /*2df90*/  IMAD.X R12, R0, 0x1, R12, P1 ;  /* 0x00000001000c7824 */ /* 0x000fc800008e060c */
[----:B------:R-:W-:Y:S04]  /*2dfa0*/  STL [R1+0x13cc], R11 ;  /* 0x0013cc0b01007387 */ /* 0x000fe80000100800 */
[----:B------:R-:W-:Y:S01]  /*2dfb0*/  STL [R1+0x13f0], R12 ;  /* 0x0013f00c01007387 */ /* 0x000fe20000100800 */
[----:B--2---:R-:W-:-:S05]  /*2dfc0*/  IADD3 R13, P1, R2, R13, RZ ;  /* 0x0000000d020d7210 */ /* 0x004fca0007f3e0ff */
[----:B------:R-:W-:Y:S01]  /*2dfd0*/  STL [R1+0x13c4], R13 ;  /* 0x0013c40d01007387 */ /* 0x000fe20000100800 */
[----:B---3--:R-:W-:Y:S01]  /*2dfe0*/  IMAD.X R14, R0, 0x1, R14, P2 ;  /* 0x00000001000e7824 */ /* 0x008fe200010e060e */
[----:B------:R-:W-:Y:S01]  /*2dff0*/  IADD3 R15, P2, R2, R15, RZ ;  /* 0x0000000f020f7210 */ /* 0x000fe20007f5e0ff */
[----:B------:R-:W-:Y:S01]  /*2e000*/  IMAD.X R16, R0, 0x1, R16, P3 ;  /* 0x0000000100107824 */ /* 0x000fe200018e0610 */
[----:B------:R-:W-:Y:S01]  /*2e010*/  IADD3 R17, P3, R2, R17, RZ ;  /* 0x0000001102117210 */ /* 0x000fe20007f7e0ff */
[C---:B------:R-:W-:Y:S01]  /*2e020*/  IMAD.X R18, R0.reuse, 0x1, R18, P4 ;  /* 0x0000000100127824 */ /* 0x040fe200020e0612 */
[----:B------:R-:W-:Y:S01]  /*2e030*/  STL [R1+0x13e8], R14 ;  /* 0x0013e80e01007387 */ /* 0x000fe20000100800 */
[----:B------:R-:W-:-:S03]  /*2e040*/  IMAD.X R20, R0, 0x1, R20, P5 ;  /* 0x0000000100147824 */ /* 0x000fc600028e0614 */
[----:B------:R-:W-:Y:S01]  /*2e050*/  STL [R1+0x13bc], R15 ;  /* 0x0013bc0f01007387 */ /* 0x000fe20000100800 */
[C---:B------:R-:W-:Y:S02]  /*2e060*/  IADD3 R19, P4, R2.reuse, R19, RZ ;  /* 0x0000001302137210 */ /* 0x040fe40007f9e0ff */
[----:B------:R-:W-:Y:S01]  /*2e070*/  IADD3 R23, P5, R2, R23, RZ ;  /* 0x0000001702177210 */ /* 0x000fe20007fbe0ff */
[----:B------:R-:W-:Y:S04]  /*2e080*/  STL [R1+0x13e0], R16 ;  /* 0x0013e01001007387 */ /* 0x000fe80000100800 */
        /* <DEDUP_REMOVED lines=26> */
[----:B------:R-:W-:-:S05]  /*2e230*/  IADD3 R21, P6, R2, R21, RZ ;  /* 0x0000001502157210 */ /* 0x000fca0007fde0ff */
[----:B------:R0:W-:Y:S04]  /*2e240*/  STL [R1+0x139c], R21 ;  /* 0x00139c1501007387 */ /* 0x0001e80000100800 */
        /* <DEDUP_REMOVED lines=11> */
[----:B--2---:R-:W-:Y:S01]  /*2e300*/  IADD3 R23, P1, R2, R23, RZ ;  /* 0x0000001702177210 */ /* 0x004fe20007f3e0ff */
[----:B---3--:R-:W-:Y:S01]  /*2e310*/  IMAD.X R243, R0, 0x1, R243, P2 ;  /* 0x0000000100f37824 */ /* 0x008fe200010e06f3 */
[----:B------:R-:W-:Y:S01]  /*2e320*/  IADD3 R242, P2, R2, R242, RZ ;  /* 0x000000f202f27210 */ /* 0x000fe20007f5e0ff */
[----:B------:R-:W-:-:S02]  /*2e330*/  IMAD.X R248, R0, 0x1, R248, P3 ;  /* 0x0000000100f87824 */ /* 0x000fc400018e06f8 */
[----:B------:R0:W-:Y:S04]  /*2e340*/  STL [R1+0x1394], R23 ;  /* 0x0013941701007387 */ /* 0x0001e80000100800 */
[----:B0-----:R-:W2:Y:S04]  /*2e350*/  LDL.LU R23, [R1+0x1324] ;  /* 0x0013240001177983 */ /* 0x001ea80000300800 */
        /* <DEDUP_REMOVED lines=33> */
[----:B------:R-:W-:-:S03]  /*2e570*/  IMAD.X R13, R0, 0x1, R13, P5 ;  /* 0x00000001000d7824 */ /* 0x000fc600028e060d */
[----:B------:R-:W-:Y:S01]  /*2e580*/  STL [R1+0x1378], R11 ;  /* 0x0013780b01007387 */ /* 0x000fe20000100800 */
[----:B------:R-:W-:Y:S01]  /*2e590*/  IADD3 R14, P5, R2, R14, RZ ;  /* 0x0000000e020e7210 */ /* 0x000fe20007fbe0ff */
        /* <DEDUP_REMOVED lines=90> */
[----:B0-----:R-:W3:Y:S04]  /*2eb40*/  LDL.LU R23, [R1+0x12c8] ;  /* 0x0012c80001177983 */ /* 0x001ee80000300800 */
[----:B------:R-:W-:Y:S04]  /*2eb50*/  STL [R1+0x12d4], R11 ;  /* 0x0012d40b01007387 */ /* 0x000fe80000100800 */
[----:B------:R-:W-:Y:S01]  /*2eb60*/  STL [R1+0x12f8], R12 ;  /* 0x0012f80c01007387 */ /* 0x000fe20000100800 */
[----:B----4-:R-:W-:Y:S01]  /*2eb70*/  IMAD.X R14, R0, 0x1, R14, P3 ;  /* 0x00000001000e7824 */ /* 0x010fe200018e060e */
[----:B------:R-:W-:Y:S01]  /*2eb80*/  IADD3 R15, P3, R2, R15, RZ ;  /* 0x0000000f020f7210 */ /* 0x000fe20007f7e0ff */
[----:B------:R-:W-:Y:S01]  /*2eb90*/  IMAD.X R16, R0, 0x1, R16, P4 ;  /* 0x0000000100107824 */ /* 0x000fe200020e0610 */
[----:B------:R-:W-:Y:S01]  /*2eba0*/  IADD3 R17, P4, R2, R17, RZ ;  /* 0x0000001102117210 */ /* 0x000fe20007f9e0ff */
[----:B------:R-:W-:Y:S01]  /*2ebb0*/  STL [R1+0x12cc], R13 ;  /* 0x0012cc0d01007387 */ /* 0x000fe20000100800 */
[----:B------:R-:W-:-:S02]  /*2ebc0*/  IMAD.X R18, R0, 0x1, R18, P5 ;  /* 0x0000000100127824 */ /* 0x000fc400028e0612 */
[----:B------:R-:W-:Y:S01]  /*2ebd0*/  IMAD.X R20, R0, 0x1, R20, P6 ;  /* 0x0000000100147824 */ /* 0x000fe200030e0614 */
[----:B------:R-:W-:Y:S04]  /*2ebe0*/  STL [R1+0x12f0], R14 ;  /* 0x0012f00e01007387 */ /* 0x000fe80000100800 */
        /* <DEDUP_REMOVED lines=142> */
[----:B------:R-:W-:Y:S04]  /*2f4d0*/  STL [R1+0x121c], R243 ;  /* 0x00121cf301007387 */ /* 0x000fe80000100800 */
[----:B------:R-:W-:Y:S04]  /*2f4e0*/  STL [R1+0x1240], R242 ;  /* 0x001240f201007387 */ /* 0x000fe80000100800 */
[----:B------:R-:W-:Y:S01]  /*2f4f0*/  STL [R1+0x1214], R248 ;  /* 0x001214f801007387 */ /* 0x000fe20000100800 */
[----:B----4-:R-:W-:Y:S01]  /*2f500*/  IMAD.X R249, R0, 0x1, R249, P2 ;  /* 0x0000000100f97824 */ /* 0x010fe200010e06f9 */
        /* <DEDUP_REMOVED lines=29> */
[----:B------:R-:W-:-:S03]  /*2f6e0*/  IADD3 R13, P3, R2, R13, RZ ;  /* 0x0000000d020d7210 */ /* 0x000fc60007f7e0ff */
[----:B------:R-:W-:Y:S04]  /*2f6f0*/  STL [R1+0x11dc], R11 ;  /* 0x0011dc0b01007387 */ /* 0x000fe80000100800 */
[----:B------:R-:W-:Y:S01]  /*2f700*/  STL [R1+0x1200], R12 ;  /* 0x0012000c01007387 */ /* 0x000fe20000100800 */
[----:B------:R-:W-:Y:S01]  /*2f710*/  IMAD.X R14, R0, 0x1, R14, P4 ;  /* 0x00000001000e7824 */ /* 0x000fe200020e060e */
        /* <DEDUP_REMOVED lines=90> */
[----:B------:R-:W-:Y:S04]  /*2fcc0*/  STL [R1+0x1188], R11 ;  /* 0x0011880b01007387 */ /* 0x000fe80000100800 */
[----:B------:R-:W-:Y:S04]  /*2fcd0*/  STL [R1+0x115c], R12 ;  /* 0x00115c0c01007387 */ /* 0x000fe80000100800 */
[----:B------:R-:W-:Y:S01]  /*2fce0*/  STL [R1+0x1180], R13 ;  /* 0x0011800d01007387 */ /* 0x000fe20000100800 */
[----:B----4-:R-:W-:Y:S01]  /*2fcf0*/  IADD3 R14, P1, R2, R14, RZ ;  /* 0x0000000e020e7210 */ /* 0x010fe20007f3e0ff */
        /* <DEDUP_REMOVED lines=148> */
[----:B------:R-:W-:Y:S04]  /*30640*/  STL [R1+0x10d0], R243 ;  /* 0x0010d0f301007387 */ /* 0x000fe80000100800 */
[----:B------:R-:W-:Y:S01]  /*30650*/  STL [R1+0x10a4], R242 ;  /* 0x0010a4f201007387 */ /* 0x000fe20000100800 */
[----:B----4-:R-:W-:Y:S01]  /*30660*/  IADD3 R249, P6, R2, R249, RZ ;  /* 0x000000f902f97210 */ /* 0x010fe20007fde0ff */
        /* <DEDUP_REMOVED lines=34> */
[----:B------:R-:W-:Y:S01]  /*30890*/  IADD3 R14, P2, R2, R14, RZ ;  /* 0x0000000e020e7210 */ /* 0x000fe20007f5e0ff */
        /* <DEDUP_REMOVED lines=148> */
[----:B------:R-:W-:Y:S04]  /*311e0*/  STL [R1+0xfd8], R243 ;  /* 0x000fd8f301007387 */ /* 0x000fe80000100800 */
[----:B------:R-:W-:Y:S01]  /*311f0*/  STL [R1+0xfac], R242 ;  /* 0x000facf201007387 */ /* 0x000fe20000100800 */
        /* <DEDUP_REMOVED lines=1528> */
[----:B------:R-:W-:Y:S01]  /*37180*/  IMAD.X R19, R0, 0x1, R19, P2 ;  /* 0x0000000100137824 */ /* 0x000fe200010e0613 */
[----:B------:R-:W-:Y:S01]  /*37190*/  STL [R1+0x7a4], R14 ;  /* 0x0007a40e01007387 */ /* 0x000fe20000100800 */
[----:B------:R-:W-:-:S03]  /*371a0*/  IADD3 R21, P2, R2, R21, RZ ;  /* 0x0000001502157210 */ /* 0x000fc60007f5e0ff */
[----:B------:R-:W-:Y:S04]  /*371b0*/  STL [R1+0x7c8], R15 ;  /* 0x0007c80f01007387 */ /* 0x000fe80000100800 */
[----:B------:R-:W-:Y:S04]  /*371c0*/  STL [R1+0x79c], R16 ;  /* 0x00079c1001007387 */ /* 0x000fe80000100800 */
[----:B------:R-:W-:Y:S04]  /*371d0*/  STL [R1+0x7c0], R17 ;  /* 0x0007c01101007387 */ /* 0x000fe80000100800 */
[----:B------:R-:W-:Y:S04]  /*371e0*/  STL [R1+0x794], R18 ;  /* 0x0007941201007387 */ /* 0x000fe80000100800 */
[----:B------:R0:W-:Y:S04]  /*371f0*/  STL [R1+0x78c], R21 ;  /* 0x00078c1501007387 */ /* 0x0001e80000100800 */
[----:B------:R-:W-:Y:S04]  /*37200*/  STL [R1+0x7b8], R19 ;  /* 0x0007b81301007387 */ /* 0x000fe80000100800 */
[----:B0-----:R-:W4:Y:S01]  /*37210*/  LDL.LU R21, [R1+0x7a0] ;  /* 0x0007a00001157983 */ /* 0x001f220000300800 */
[----:B------:R-:W-:-:S03]  /*37220*/  IMAD.X R22, R0, 0x1, R22, P3 ;  /* 0x0000000100167824 */ /* 0x000fc600018e0616 */
[----:B------:R-:W4:Y:S04]  /*37230*/  LDL.LU R243, [R1+0x774] ;  /* 0x0007740001f37983 */ /* 0x000f280000300800 */
[----:B------:R0:W-:Y:S04]  /*37240*/  STL [R1+0x7b0], R22 ;  /* 0x0007b01601007387 */ /* 0x0001e80000100800 */
        /* <DEDUP_REMOVED lines=64> */
[----:B------:R0:W-:Y:S01]  /*37650*/  STL [R1+0x73c], R22 ;  /* 0x00073c1601007387 */ /* 0x0001e20000100800 */
[----:B------:R-:W-:-:S03]  /*37660*/  IADD3 R11, P1, R2, R11, RZ ;  /* 0x0000000b020b7210 */ /* 0x000fc60007f3e0ff */
[----:B------:R-:W-:Y:S01]  /*37670*/  STL [R1+0x768], R10 ;  /* 0x0007680a01007387 */ /* 0x000fe20000100800 */
[----:B------:R-:W-:-:S03]  /*37680*/  IMAD.X R12, R0, 0x1, R12, P2 ;  /* 0x00000001000c7824 */ /* 0x000fc600010e060c */
        /* <DEDUP_REMOVED lines=21> */
[----:B------:R1:W-:Y:S04]  /*377e0*/  STL [R1+0x714], R19 ;  /* 0x0007141301007387 */ /* 0x0003e80000100800 */
        /* <DEDUP_REMOVED lines=22> */
[----:B--2---:R-:W-:-:S05]  /*37950*/  IADD3 R22, P1, R2, R22, RZ ;  /* 0x0000001602167210 */ /* 0x004fca0007f3e0ff */
[----:B------:R2:W-:Y:S04]  /*37960*/  STL [R1+0x704], R22 ;  /* 0x0007041601007387 */ /* 0x0005e80000100800 */
[----:B------:R-:W4:Y:S01]  /*37970*/  LDL.LU R15, [R1+0x6d8] ;  /* 0x0006d800010f7983 */ /* 0x000f220000300800 */
[----:B---3--:R-:W-:-:S05]  /*37980*/  IMAD.X R23, R0, 0x1, R23, P2 ;  /* 0x0000000100177824 */ /* 0x008fca00010e0617 */
[----:B------:R3:W-:Y:S04]  /*37990*/  STL [R1+0x728], R23 ;  /* 0x0007281701007387 */ /* 0x0007e80000100800 */
[----:B------:R-:W4:Y:S04]  /*379a0*/  LDL.LU R16, [R1+0x17b8] ;  /* 0x0017b80001107983 */ /* 0x000f280000300800 */
[----:B------:R-:W4:Y:S04]  /*379b0*/  LDL.LU R17, [R1+0x6d0] ;  /* 0x0006d00001117983 */ /* 0x000f280000300800 */
[----:B------:R-:W4:Y:S04]  /*379c0*/  LDL.LU R18, [R1+0x17b0] ;  /* 0x0017b00001127983 */ /* 0x000f280000300800 */
[----:B-1----:R-:W4:Y:S04]  /*379d0*/  LDL.LU R19, [R1+0x6c8] ;  /* 0x0006c80001137983 */ /* 0x002f280000300800 */
[----:B0-----:R-:W4:Y:S04]  /*379e0*/  LDL.LU R20, [R1+0x17a8] ;  /* 0x0017a80001147983 */ /* 0x001f280000300800 */
[----:B------:R-:W4:Y:S04]  /*379f0*/  LDL.LU R21, [R1+0x6c0] ;  /* 0x0006c00001157983 */ /* 0x000f280000300800 */
[----:B--2---:R-:W2:Y:S04]  /*37a00*/  LDL.LU R22, [R1+0x17a0] ;  /* 0x0017a00001167983 */ /* 0x004ea80000300800 */
[----:B---3--:R-:W3:Y:S01]  /*37a10*/  LDL.LU R23, [R1+0x6b8] ;  /* 0x0006b80001177983 */ /* 0x008ee20000300800 */
        /* <DEDUP_REMOVED lines=16> */
[----:B------:R-:W-:Y:S04]  /*37b20*/  STL [R1+0x710], R250 ;  /* 0x000710fa01007387 */ /* 0x000fe80000100800 */
[----:B------:R-:W-:Y:S04]  /*37b30*/  STL [R1+0x6e4], R251 ;  /* 0x0006e4fb01007387 */ /* 0x000fe80000100800 */
[----:B------:R-:W-:Y:S04]  /*37b40*/  STL [R1+0x708], R252 ;  /* 0x000708fc01007387 */ /* 0x000fe80000100800 */
[----:B------:R-:W-:Y:S04]  /*37b50*/  STL [R1+0x6dc], R4 ;  /* 0x0006dc0401007387 */ /* 0x000fe80000100800 */
[----:B------:R0:W-:Y:S02]  /*37b60*/  STL [R1+0x700], R5 ;  /* 0x0007000501007387 */ /* 0x0001e40000100800 */
[----:B0-----:R-:W0:Y:S01]  /*37b70*/  LDC R5, c[0x0][0x23c] ;  /* 0x00008f00ff057b82 */ /* 0x001e220000000800 */
[----:B------:R-:W-:Y:S01]  /*37b80*/  IADD3 R6, P1, R2, R6, RZ ;  /* 0x0000000602067210 */ /* 0x000fe20007f3e0ff */
[----:B------:R-:W-:Y:S01]  /*37b90*/  IMAD.X R7, R0, 0x1, R7, P2 ;  /* 0x0000000100077824 */ /* 0x000fe200010e0607 */
[----:B------:R-:W-:Y:S01]  /*37ba0*/  IADD3 R8, P2, R2, R8, RZ ;  /* 0x0000000802087210 */ /* 0x000fe20007f5e0ff */
[----:B------:R-:W-:Y:S01]  /*37bb0*/  IMAD.X R9, R0, 0x1, R9, P3 ;  /* 0x0000000100097824 */ /* 0x000fe200018e0609 */
[----:B------:R-:W-:Y:S01]  /*37bc0*/  IADD3 R10, P3, R2, R10, RZ ;  /* 0x0000000a020a7210 */ /* 0x000fe20007f7e0ff */
[----:B------:R1:W-:Y:S01]  /*37bd0*/  STL [R1+0x6d4], R6 ;  /* 0x0006d40601007387 */ /* 0x0003e20000100800 */
[----:B------:R-:W-:-:S03]  /*37be0*/  IMAD.X R11, R0, 0x1, R11, P4 ;  /* 0x00000001000b7824 */ /* 0x000fc600020e060b */
[----:B------:R1:W-:Y:S01]  /*37bf0*/  STL [R1+0x6f8], R7 ;  /* 0x0006f80701007387 */ /* 0x0003e20000100800 */
[----:B------:R-:W-:-:S03]  /*37c00*/  IADD3 R12, P4, R2, R12, RZ ;  /* 0x0000000c020c7210 */ /* 0x000fc60007f9e0ff */
[----:B------:R1:W-:Y:S01]  /*37c10*/  STL [R1+0x6cc], R8 ;  /* 0x0006cc0801007387 */ /* 0x0003e20000100800 */
[----:B------:R-:W-:-:S03]  /*37c20*/  IMAD.X R13, R0, 0x1, R13, P5 ;  /* 0x00000001000d7824 */ /* 0x000fc600028e060d */
[----:B------:R1:W-:Y:S01]  /*37c30*/  STL [R1+0x6f0], R9 ;  /* 0x0006f00901007387 */ /* 0x0003e20000100800 */
[----:B------:R-:W-:-:S03]  /*37c40*/  IADD3 R14, P5, R2, R14, RZ ;  /* 0x0000000e020e7210 */ /* 0x000fc60007fbe0ff */
[----:B------:R1:W-:Y:S04]  /*37c50*/  STL [R1+0x6c4], R10 ;  /* 0x0006c40a01007387 */ /* 0x0003e80000100800 */
[----:B------:R1:W-:Y:S04]  /*37c60*/  STL [R1+0x6e8], R11 ;  /* 0x0006e80b01007387 */ /* 0x0003e80000100800 */
[----:B------:R1:W-:Y:S04]  /*37c70*/  STL [R1+0x6bc], R12 ;  /* 0x0006bc0c01007387 */ /* 0x0003e80000100800 */
[----:B------:R1:W-:Y:S01]  /*37c80*/  STL [R1+0x6e0], R13 ;  /* 0x0006e00d01007387 */ /* 0x0003e20000100800 */
[----:B0-----:R-:W-:-:S03]  /*37c90*/  IMAD.SHL.U32 R5, R5, 0x80, RZ ;  /* 0x0000008005057824 */ /* 0x001fc600078e00ff */
[----:B------:R0:W-:Y:S01]  /*37ca0*/  STL [R1+0x6b4], R14 ;  /* 0x0006b40e01007387 */ /* 0x0001e20000100800 */
[----:B------:R-:W-:-:S05]  /*37cb0*/  IMAD.X R15, R0, 0x1, R15, P6 ;  /* 0x00000001000f7824 */ /* 0x000fca00030e060f */
[----:B------:R0:W-:Y:S01]  /*37cc0*/  STL [R1+0x6d8], R15 ;  /* 0x0006d80f01007387 */ /* 0x0001e20000100800 */
[C---:B------:R-:W-:Y:S01]  /*37cd0*/  IADD3 R16, P6, R5.reuse, R16, RZ ;  /* 0x0000001005107210 */ /* 0x040fe20007fde0ff */
[C---:B------:R-:W-:Y:S01]  /*37ce0*/  IMAD.X R17, R0.reuse, 0x1, R17, P1 ;  /* 0x0000000100117824 */ /* 0x040fe200008e0611 */
[C---:B------:R-:W-:Y:S01]  /*37cf0*/  IADD3 R18, P1, R5.reuse, R18, RZ ;  /* 0x0000001205127210 */ /* 0x040fe20007f3e0ff */
[C---:B------:R-:W-:Y:S01]  /*37d00*/  IMAD.X R19, R0.reuse, 0x1, R19, P2 ;  /* 0x0000000100137824 */ /* 0x040fe200010e0613 */
[----:B------:R-:W-:Y:S01]  /*37d10*/  IADD3 R20, P2, R5, R20, RZ ;  /* 0x0000001405147210 */ /* 0x000fe20007f5e0ff */
[----:B------:R0:W-:Y:S01]  /*37d20*/  STL [R1+0x17b8], R16 ;  /* 0x0017b81001007387 */ /* 0x0001e20000100800 */
[----:B------:R-:W-:-:S03]  /*37d30*/  IMAD.X R21, R0, 0x1, R21, P3 ;  /* 0x0000000100157824 */ /* 0x000fc600018e0615 */
[----:B------:R0:W-:Y:S01]  /*37d40*/  STL [R1+0x6d0], R17 ;  /* 0x0006d01101007387 */ /* 0x0001e20000100800 */
[----:B--2---:R-:W-:-:S03]  /*37d50*/  IADD3 R22, P3, R5, R22, RZ ;  /* 0x0000001605167210 */ /* 0x004fc60007f7e0ff */
[----:B------:R2:W-:Y:S04]  /*37d60*/  STL [R1+0x17b0], R18 ;  /* 0x0017b01201007387 */ /* 0x0005e80000100800 */
[----:B------:R2:W-:Y:S01]  /*37d70*/  STL [R1+0x6c8], R19 ;  /* 0x0006c81301007387 */ /* 0x0005e20000100800 */
[----:B---3--:R-:W-:-:S03]  /*37d80*/  IMAD.X R23, R0, 0x1, R23, P4 ;  /* 0x0000000100177824 */ /* 0x008fc600020e0617 */
[----:B------:R3:W-:Y:S04]  /*37d90*/  STL [R1+0x17a8], R20 ;  /* 0x0017a81401007387 */ /* 0x0007e80000100800 */
[----:B------:R3:W-:Y:S04]  /*37da0*/  STL [R1+0x6c0], R21 ;  /* 0x0006c01501007387 */ /* 0x0007e80000100800 */
[----:B------:R3:W-:Y:S04]  /*37db0*/  STL [R1+0x17a0], R22 ;  /* 0x0017a01601007387 */ /* 0x0007e80000100800 */
[----:B------:R-:W3:Y:S04]  /*37dc0*/  LDL.LU R242, [R1+0x6b0] ;  /* 0x0006b00001f27983 */ /* 0x000ee80000300800 */
[----:B------:R3:W-:Y:S04]  /*37dd0*/  STL [R1+0x6b8], R23 ;  /* 0x0006b81701007387 */ /* 0x0007e80000100800 */
        /* <DEDUP_REMOVED lines=22> */
[----:B------:R-:W4:Y:S04]  /*37f40*/  LDL.LU R15, [R1+0x1740] ;  /* 0x00174000010f7983 */ /* 0x000f280000300800 */
[----:B------:R-:W4:Y:S04]  /*37f50*/  LDL.LU R16, [R1+0x1764] ;  /* 0x0017640001107983 */ /* 0x000f280000300800 */
[----:B------:R-:W4:Y:S04]  /*37f60*/  LDL.LU R17, [R1+0x1738] ;  /* 0x0017380001117983 */ /* 0x000f280000300800 */
[----:B--2---:R-:W2:Y:S04]  /*37f70*/  LDL.LU R18, [R1+0x175c] ;  /* 0x00175c0001127983 */ /* 0x004ea80000300800 */
[----:B------:R-:W2:Y:S04]  /*37f80*/  LDL.LU R19, [R1+0x1730] ;  /* 0x0017300001137983 */ /* 0x000ea80000300800 */
[----:B---3--:R-:W3:Y:S04]  /*37f90*/  LDL.LU R20, [R1+0x1754] ;  /* 0x0017540001147983 */ /* 0x008ee80000300800 */
[----:B------:R-:W3:Y:S04]  /*37fa0*/  LDL.LU R21, [R1+0x1728] ;  /* 0x0017280001157983 */ /* 0x000ee80000300800 */
[----:B------:R-:W3:Y:S04]  /*37fb0*/  LDL.LU R22, [R1+0x174c] ;  /* 0x00174c0001167983 */ /* 0x000ee80000300800 */
[----:B------:R-:W3:Y:S04]  /*37fc0*/  LDL.LU R23, [R1+0x1720] ;  /* 0x0017200001177983 */ /* 0x000ee80000300800 */
[----:B----4-:R-:W4:Y:S01]  /*37fd0*/  LDL.LU R3, [R1+0x1744] ;  /* 0x0017440001037983 */ /* 0x010f220000300800 */
[----:B------:R-:W-:Y:S01]  /*37fe0*/  SHF.R.S32.HI R4, RZ, 0x1f, R5 ;  /* 0x0000001fff047819 */ /* 0x000fe20000011405 */
[----:B------:R-:W-:-:S02]  /*37ff0*/  WARPGROUP.DEPBAR.LE gsb0, 0x0 ;  /* 0x00008000000079c5 */ /* 0x000fc40000010000 */
[----:B------:R-:W-:Y:S01]  /*38000*/  WARPGROUP.ARRIVE ;  /* 0x00000000000079c5 */ /* 0x000fe20000000000 */
[----:B------:R-:W-:Y:S01]  /*38010*/  UMOV UR22, UR10 ;  /* 0x0000000a00167c82 */ /* 0x000fe20008000000 */
[----:B------:R-:W-:Y:S01]  /*38020*/  IMAD.X R242, R0, 0x1, R242, P5 ;  /* 0x0000000100f27824 */ /* 0x000fe200028e06f2 */
[----:B------:R-:W-:Y:S01]  /*38030*/  IADD3 R2, P5, R5, R2, RZ ;  /* 0x0000000205027210 */ /* 0x000fe20007fbe0ff */
[----:B------:R-:W-:-:S03]  /*38040*/  IMAD.X R247, R4, 0x1, R247, P6 ;  /* 0x0000000104f77824 */ /* 0x000fc600030e06f7 */
[----:B------:R0:W-:Y:S04]  /*38050*/  STL [R1+0x6b0], R242 ;  /* 0x0006b0f201007387 */ /* 0x0001e80000100800 */
[----:B0-----:R0:W5:Y:S04]  /*38060*/  LDL.LU R242, [R1+0x1810] ;  /* 0x0018100001f27983 */ /* 0x0011680000300800 */
[----:B------:R1:W-:Y:S04]  /*38070*/  STL [R1+0x1790], R2 ;  /* 0x0017900201007387 */ /* 0x0003e80000100800 */
        /* <DEDUP_REMOVED lines=39> */
[----:B--2---:R-:W-:-:S03]  /*382f0*/  IMAD.X R18, R4, 0x1, R18, P5 ;  /* 0x0000000104127824 */ /* 0x004fc600028e0612 */
[----:B------:R2:W-:Y:S01]  /*38300*/  STL [R1+0x176c], R14 ;  /* 0x00176c0e01007387 */ /* 0x0005e20000100800 */
[----:B------:R-:W-:-:S03]  /*38310*/  IADD3 R19, P5, R5, R19, RZ ;  /* 0x0000001305137210 */ /* 0x000fc60007fbe0ff */
[----:B------:R2:W-:Y:S01]  /*38320*/  STL [R1+0x1740], R15 ;  /* 0x0017400f01007387 */ /* 0x0005e20000100800 */
[----:B---3--:R-:W-:-:S03]  /*38330*/  IMAD.X R20, R4, 0x1, R20, P6 ;  /* 0x0000000104147824 */ /* 0x008fc600030e0614 */
[----:B------:R3:W-:Y:S01]  /*38340*/  STL [R1+0x1764], R16 ;  /* 0x0017641001007387 */ /* 0x0007e20000100800 */
[----:B------:R-:W-:-:S03]  /*38350*/  IADD3 R21, P6, R5, R21, RZ ;  /* 0x0000001505157210 */ /* 0x000fc60007fde0ff */
[----:B------:R3:W-:Y:S04]  /*38360*/  STL [R1+0x1738], R17 ;  /* 0x0017381101007387 */ /* 0x0007e80000100800 */
[----:B------:R3:W-:Y:S01]  /*38370*/  STL [R1+0x175c], R18 ;  /* 0x00175c1201007387 */ /* 0x0007e20000100800 */
[----:B------:R-:W-:-:S03]  /*38380*/  IMAD.X R22, R4, 0x1, R22, P1 ;  /* 0x0000000104167824 */ /* 0x000fc600008e0616 */
[----:B------:R3:W-:Y:S01]  /*38390*/  STL [R1+0x1730], R19 ;  /* 0x0017301301007387 */ /* 0x0007e20000100800 */
[----:B------:R-:W-:-:S03]  /*383a0*/  IADD3 R23, P1, R5, R23, RZ ;  /* 0x0000001705177210 */ /* 0x000fc60007f3e0ff */
[----:B------:R3:W-:Y:S04]  /*383b0*/  STL [R1+0x1754], R20 ;  /* 0x0017541401007387 */ /* 0x0007e80000100800 */
[----:B------:R3:W-:Y:S01]  /*383c0*/  STL [R1+0x1728], R21 ;  /* 0x0017281501007387 */ /* 0x0007e20000100800 */
[----:B----4-:R-:W-:-:S03]  /*383d0*/  IMAD.X R3, R4, 0x1, R3, P2 ;  /* 0x0000000104037824 */ /* 0x010fc600010e0603 */
[----:B------:R-:W4:Y:S04]  /*383e0*/  LDL.LU R0, [R1+0x1718] ;  /* 0x0017180001007983 */ /* 0x000f280000300800 */
[----:B------:R3:W-:Y:S04]  /*383f0*/  STL [R1+0x174c], R22 ;  /* 0x00174c1601007387 */ /* 0x0007e80000100800 */
[----:B-1----:R-:W4:Y:S04]  /*38400*/  LDL.LU R2, [R1+0x173c] ;  /* 0x00173c0001027983 */ /* 0x002f280000300800 */
[----:B------:R1:W-:Y:S04]  /*38410*/  STL [R1+0x1720], R23 ;  /* 0x0017201701007387 */ /* 0x0003e80000100800 */
[----:B0-----:R-:W4:Y:S04]  /*38420*/  LDL.LU R247, [R1+0x1710] ;  /* 0x0017100001f77983 */ /* 0x001f280000300800 */
        /* <DEDUP_REMOVED lines=24> */
[----:B------:R-:W3:Y:S04]  /*385b0*/  LDL.LU R20, [R1+0x16b0] ;  /* 0x0016b00001147983 */ /* 0x000ee80000300800 */
[----:B------:R-:W3:Y:S04]  /*385c0*/  LDL.LU R21, [R1+0x16d4] ;  /* 0x0016d40001157983 */ /* 0x000ee80000300800 */
[----:B------:R-:W3:Y:S04]  /*385d0*/  LDL.LU R22, [R1+0x16a8] ;  /* 0x0016a80001167983 */ /* 0x000ee80000300800 */
[----:B-1----:R-:W3:Y:S04]  /*385e0*/  LDL.LU R23, [R1+0x16cc] ;  /* 0x0016cc0001177983 */ /* 0x002ee80000300800 */
[----:B0-----:R-:W3:Y:S01]  /*385f0*/  LDL.LU R3, [R1+0x16a0] ;  /* 0x0016a00001037983 */ /* 0x001ee20000300800 */
[----:B------:R-:W-:-:S02]  /*38600*/  UMOV UR23, UR11 ;  /* 0x0000000b00177c82 */ /* 0x000fc40008000000 */
[----:B------:R-:W-:Y:S01]  /*38610*/  QGMMA.64x64x32.F32.E4M3.E4M3 R88, gdesc[UR20], R88, gsb0 ;  /* 0x00e00000145879f3 */ /* 0x000fe20008000858 */
[----:B------:R-:W-:Y:S01]  /*38620*/  UMOV UR26, UR14 ;  /* 0x0000000e001a7c82 */ /* 0x000fe20008000000 */
[----:B------:R-:W-:Y:S01]  /*38630*/  UMOV UR27, UR15 ;  /* 0x0000000f001b7c82 */ /* 0x000fe20008000000 */
[----:B------:R-:W-:Y:S02]  /*38640*/  WARPGROUP.DEPBAR.LE gsb0, 0x0 ;  /* 0x00008000000079c5 */ /* 0x000fe40000010000 */
[----:B------:R-:W-:-:S06]  /*38650*/  WARPGROUP.ARRIVE ;  /* 0x00000000000079c5 */ /* 0x000fcc0000000000 */
[----:B------:R-:W-:Y:S01]  /*38660*/  QGMMA.64x64x32.F32.E4M3.E4M3 R88, gdesc[UR24], R88, gsb0 ;  /* 0x00e00000185879f3 */ /* 0x000fe20008000858 */
[----:B------:R-:W-:Y:S01]  /*38670*/  UMOV UR30, UR18 ;  /* 0x00000012001e7c82 */ /* 0x000fe20008000000 */
[----:B------:R-:W-:Y:S01]  /*38680*/  UMOV UR31, UR19 ;  /* 0x00000013001f7c82 */ /* 0x000fe20008000000 */
[----:B------:R-:W-:Y:S02]  /*38690*/  WARPGROUP.DEPBAR.LE gsb0, 0x0 ;  /* 0x00008000000079c5 */ /* 0x000fe40000010000 */
[----:B------:R-:W-:-:S06]  /*386a0*/  WARPGROUP.ARRIVE ;  /* 0x00000000000079c5 */ /* 0x000fcc0000000000 */
[----:B------:R-:W-:Y:S01]  /*386b0*/  QGMMA.64x64x32.F32.E4M3.E4M3 R56, gdesc[UR28], R56, gsb0 ;  /* 0x00e000001c3879f3 */ /* 0x000fe20008000838 */
[C---:B----4-:R-:W-:Y:S01]  /*386c0*/  IADD3 R0, P2, R5.reuse, R0, RZ ;  /* 0x0000000005007210 */ /* 0x050fe20007f5e0ff */
        /* <DEDUP_REMOVED lines=35> */
[----:B--2---:R-:W-:-:S03]  /*38900*/  IADD3 R14, P6, R5, R14, RZ ;  /* 0x0000000e050e7210 */ /* 0x004fc60007fde0ff */
[----:B------:R2:W-:Y:S01]  /*38910*/  STL [R1+0x16d8], R10 ;  /* 0x0016d80a01007387 */ /* 0x0005e20000100800 */
[----:B------:R-:W-:-:S03]  /*38920*/  IMAD.X R15, R4, 0x1, R15, P1 ;  /* 0x00000001040f7824 */ /* 0x000fc600008e060f */
[----:B------:R2:W-:Y:S01]  /*38930*/  STL [R1+0x16fc], R11 ;  /* 0x0016fc0b01007387 */ /* 0x0005e20000100800 */
[----:B---3--:R-:W-:-:S03]  /*38940*/  IADD3 R16, P1, R5, R16, RZ ;  /* 0x0000001005107210 */ /* 0x008fc60007f3e0ff */
        /* <DEDUP_REMOVED lines=10> */
[----:B------:R3:W-:Y:S04]  /*389f0*/  STL [R1+0x16e4], R17 ;  /* 0x0016e41101007387 */ /* 0x0007e80000100800 */
[----:B------:R3:W-:Y:S01]  /*38a00*/  STL [R1+0x16b8], R18 ;  /* 0x0016b81201007387 */ /* 0x0007e20000100800 */
[----:B------:R-:W-:-:S03]  /*38a10*/  IADD3 R22, P4, R5, R22, RZ ;  /* 0x0000001605167210 */ /* 0x000fc60007f9e0ff */
[----:B------:R3:W-:Y:S01]  /*38a20*/  STL [R1+0x16dc], R19 ;  /* 0x0016dc1301007387 */ /* 0x0007e20000100800 */
[----:B------:R-:W-:-:S03]  /*38a30*/  IMAD.X R23, R4, 0x1, R23, P5 ;  /* 0x0000000104177824 */ /* 0x000fc600028e0617 */
[----:B------:R3:W-:Y:S04]  /*38a40*/  STL [R1+0x16b0], R20 ;  /* 0x0016b01401007387 */ /* 0x0007e80000100800 */
[----:B------:R3:W-:Y:S01]  /*38a50*/  STL [R1+0x16d4], R21 ;  /* 0x0016d41501007387 */ /* 0x0007e20000100800 */
[----:B------:R-:W-:-:S03]  /*38a60*/  IADD3 R3, P5, R5, R3, RZ ;  /* 0x0000000305037210 */ /* 0x000fc60007fbe0ff */
[----:B0-----:R-:W3:Y:S04]  /*38a70*/  LDL.LU R0, [R1+0x16c4] ;  /* 0x0016c40001007983 */ /* 0x001ee80000300800 */
[----:B------:R0:W-:Y:S04]  /*38a80*/  STL [R1+0x16a8], R22 ;  /* 0x0016a81601007387 */ /* 0x0001e80000100800 */
[----:B-1----:R-:W3:Y:S04]  /*38a90*/  LDL.LU R2, [R1+0x1698] ;  /* 0x0016980001027983 */ /* 0x002ee80000300800 */
[----:B------:R1:W-:Y:S04]  /*38aa0*/  STL [R1+0x16cc], R23 ;  /* 0x0016cc1701007387 */ /* 0x0003e80000100800 */
[----:B----4-:R-:W4:Y:S04]  /*38ab0*/  LDL.LU R247, [R1+0x16bc] ;  /* 0x0016bc0001f77983 */ /* 0x010f280000300800 */
        /* <DEDUP_REMOVED lines=26> */
[----:B0-----:R-:W3:Y:S04]  /*38c60*/  LDL.LU R22, [R1+0x674] ;  /* 0x0006740001167983 */ /* 0x001ee80000300800 */
[----:B-1----:R-:W3:Y:S04]  /*38c70*/  LDL.LU R23, [R1+0x648] ;  /* 0x0006480001177983 */ /* 0x002ee80000300800 */
[----:B------:R-:W3:Y:S01]  /*38c80*/  LDL.LU R3, [R1+0x66c] ;  /* 0x00066c0001037983 */ /* 0x000ee20000300800 */
[----:B------:R-:W-:-:S02]  /*38c90*/  WARPGROUP.DEPBAR.LE gsb0, 0x0 ;  /* 0x00008000000079c5 */ /* 0x000fc40000010000 */
[----:B------:R-:W-:Y:S01]  /*38ca0*/  WARPGROUP.ARRIVE ;  /* 0x00000000000079c5 */ /* 0x000fe20000000000 */
[----:B------:R-:W-:Y:S01]  /*38cb0*/  UMOV UR34, UR6 ;  /* 0x0000000600227c82 */ /* 0x000fe20008000000 */
[----:B------:R-:W-:-:S04]  /*38cc0*/  UMOV UR35, UR7 ;  /* 0x0000000700237c82 */ /* 0x000fc80008000000 */
        /* <DEDUP_REMOVED lines=13> */
[C---:B------:R-:W-:Y:S01]  /*38da0*/  IMAD.X R0, R4.reuse, 0x1, R0, P6 ;  /* 0x0000000104007824 */ /* 0x040fe200030e0600 */
[C---:B------:R-:W-:Y:S01]  /*38db0*/  IADD3 R2, P6, R5.reuse, R2, RZ ;  /* 0x0000000205027210 */ /* 0x040fe20007fde0ff */
[C---:B----4-:R-:W-:Y:S01]  /*38dc0*/  IMAD.X R247, R4.reuse, 0x1, R247, P1 ;  /* 0x0000000104f77824 */ /* 0x050fe200008e06f7 */
[C---:B------:R-:W-:Y:S01]  /*38dd0*/  IADD3 R246, P1, R5.reuse, R246, RZ ;  /* 0x000000f605f67210 */ /* 0x040fe20007f3e0ff */
        /* <DEDUP_REMOVED lines=54> */
[----:B------:R-:W-:-:S03]  /*39140*/  IMAD.X R3, R4, 0x1, R3, P3 ;  /* 0x0000000104037824 */ /* 0x000fc600018e0603 */
[----:B0-----:R-:W3:Y:S04]  /*39150*/  LDL.LU R243, [R1+0x640] ;  /* 0x0006400001f37983 */ /* 0x001ee80000300800 */
[----:B------:R0:W-:Y:S04]  /*39160*/  STL [R1+0x674], R22 ;  /* 0x0006741601007387 */ /* 0x0001e80000100800 */
[----:B------:R-:W3:Y:S04]  /*39170*/  LDL.LU R244, [R1+0x664] ;  /* 0x0006640001f47983 */ /* 0x000ee80000300800 */
[----:B------:R0:W-:Y:S04]  /*39180*/  STL [R1+0x648], R23 ;  /* 0x0006481701007387 */ /* 0x0001e80000100800 */
[----:B------:R-:W3:Y:S04]  /*39190*/  LDL.LU R245, [R1+0x638] ;  /* 0x0006380001f57983 */ /* 0x000ee80000300800 */
[----:B------:R0:W-:Y:S04]  /*391a0*/  STL [R1+0x66c], R3 ;  /* 0x00066c0301007387 */ /* 0x0001e80000100800 */
[----:B------:R-:W3:Y:S04]  /*391b0*/  LDL.LU R246, [R1+0x65c] ;  /* 0x00065c0001f67983 */ /* 0x000ee80000300800 */
[----:B------:R-:W3:Y:S04]  /*391c0*/  LDL.LU R247, [R1+0x630] ;  /* 0x0006300001f77983 */ /* 0x000ee80000300800 */
[----:B------:R-:W3:Y:S04]  /*391d0*/  LDL.LU R0, [R1+0x654] ;  /* 0x0006540001007983 */ /* 0x000ee80000300800 */
[----:B------:R-:W3:Y:S04]  /*391e0*/  LDL.LU R2, [R1+0x628] ;  /* 0x0006280001027983 */ /* 0x000ee80000300800 */
[----:B-1----:R-:W3:Y:S04]  /*391f0*/  LDL.LU R248, [R1+0x64c] ;  /* 0x00064c0001f87983 */ /* 0x002ee80000300800 */
[----:B----4-:R-:W4:Y:S04]  /*39200*/  LDL.LU R249, [R1+0x620] ;  /* 0x0006200001f97983 */ /* 0x010f280000300800 */
        /* <DEDUP_REMOVED lines=12> */
[----:B------:R-:W3:Y:S01]  /*392d0*/  LDL.LU R15, [R1+0x614] ;  /* 0x00061400010f7983 */ /* 0x000ee20000300800 */
[----:B------:R-:W-:-:S03]  /*392e0*/  WARPGROUP.DEPBAR.LE gsb0, 0x0 ;  /* 0x00008000000079c5 */ /* 0x000fc60000010000 */
[----:B------:R-:W3:Y:S01]  /*392f0*/  LDL.LU R16, [R1+0x5e8] ;  /* 0x0005e80001107983 */ /* 0x000ee20000300800 */
[----:B------:R-:W-:-:S03]  /*39300*/  WARPGROUP.ARRIVE ;  /* 0x00000000000079c5 */ /* 0x000fc60000000000 */
[----:B------:R-:W3:Y:S04]  /*39310*/  LDL.LU R17, [R1+0x60c] ;  /* 0x00060c0001117983 */ /* 0x000ee80000300800 */
[----:B------:R-:W3:Y:S04]  /*39320*/  LDL.LU R18, [R1+0x5e0] ;  /* 0x0005e00001127983 */ /* 0x000ee80000300800 */
[----:B------:R-:W3:Y:S04]  /*39330*/  LDL.LU R19, [R1+0x604] ;  /* 0x0006040001137983 */ /* 0x000ee80000300800 */
[----:B------:R-:W3:Y:S04]  /*39340*/  LDL.LU R20, [R1+0x5fc] ;  /* 0x0005fc0001147983 */ /* 0x000ee80000300800 */
[----:B------:R-:W3:Y:S04]  /*39350*/  LDL.LU R21, [R1+0x5f4] ;  /* 0x0005f40001157983 */ /* 0x000ee80000300800 */
[----:B0-----:R-:W3:Y:S01]  /*39360*/  LDL.LU R22, [R1+0x5ec] ;  /* 0x0005ec0001167983 */ /* 0x001ee20000300800 */
[----:B------:R-:W-:Y:S03]  /*39370*/  QGMMA.64x64x32.F32.E4M3.E4M3 R24, gdesc[UR44], R24, gsb0 ;  /* 0x00e000002c1879f3 */ /* 0x000fe60008000818 */
[----:B------:R-:W3:Y:S04]  /*39380*/  LDL.LU R23, [R1+0x5e4] ;  /* 0x0005e40001177983 */ /* 0x000ee80000300800 */
[----:B------:R-:W3:Y:S01]  /*39390*/  LDL.LU R3, [R1+0x5dc] ;  /* 0x0005dc0001037983 */ /* 0x000ee20000300800 */
[----:B------:R-:W-:Y:S01]  /*393a0*/  UMOV UR50, UR6 ;  /* 0x0000000600327c82 */ /* 0x000fe20008000000 */
[----:B------:R-:W-:Y:S01]  /*393b0*/  UMOV UR51, UR7 ;  /* 0x0000000700337c82 */ /* 0x000fe20008000000 */
[----:B------:R-:W-:-:S02]  /*393c0*/  WARPGROUP.DEPBAR.LE gsb0, 0x0 ;  /* 0x00008000000079c5 */ /* 0x000fc40000010000 */
        /* <DEDUP_REMOVED lines=12> */
[C---:B------:R-:W-:Y:S01]  /*39490*/  IADD3 R243, P3, R5.reuse, R243, RZ ;  /* 0x000000f305f37210 */ /* 0x040fe20007f7e0ff */
[----:B------:R-:W-:Y:S01]  /*394a0*/  IMAD.X R244, R4, 0x1, R244, P4 ;  /* 0x0000000104f47824 */ /* 0x000fe200020e06f4 */
[----:B------:R-:W-:-:S03]  /*394b0*/  IADD3 R245, P4, R5, R245, RZ ;  /* 0x000000f505f57210 */ /* 0x000fc60007f9e0ff */
[----:B------:R0:W-:Y:S01]  /*394c0*/  STL [R1+0x640], R243 ;  /* 0x000640f301007387 */ /* 0x0001e20000100800 */
[C---:B------:R-:W-:Y:S01]  /*394d0*/  IMAD.X R246, R4.reuse, 0x1, R246, P5 ;  /* 0x0000000104f67824 */ /* 0x040fe200028e06f6 */
[C---:B------:R-:W-:Y:S01]  /*394e0*/  IADD3 R247, P5, R5.reuse, R247, RZ ;  /* 0x000000f705f77210 */ /* 0x040fe20007fbe0ff */
[C---:B------:R-:W-:Y:S01]  /*394f0*/  IMAD.X R0, R4.reuse, 0x1, R0, P6 ;  /* 0x0000000104007824 */ /* 0x040fe200030e0600 */
[C---:B------:R-:W-:Y:S01]  /*39500*/  IADD3 R2, P6, R5.reuse, R2, RZ ;  /* 0x0000000205027210 */ /* 0x040fe20007fde0ff */
[----:B0-----:R0:W5:Y:S04]  /*39510*/  LDL.LU R243, [R1+0x180c] ;  /* 0x00180c0001f37983 */ /* 0x0011680000300800 */
[----:B------:R1:W-:Y:S01]  /*39520*/  STL [R1+0x664], R244 ;  /* 0x000664f401007387 */ /* 0x0003e20000100800 */
[C---:B------:R-:W-:Y:S01]  /*39530*/  IMAD.X R248, R4.reuse, 0x1, R248, P1 ;  /* 0x0000000104f87824 */ /* 0x040fe200008e06f8 */
[C---:B----4-:R-:W-:Y:S01]  /*39540*/  IADD3 R249, P1, R5.reuse, R249, RZ ;  /* 0x000000f905f97210 */ /* 0x050fe20007f3e0ff */
[C---:B------:R-:W-:Y:S01]  /*39550*/  IMAD.X R250, R4.reuse, 0x1, R250, P2 ;  /* 0x0000000104fa7824 */ /* 0x040fe200010e06fa */
[----:B-1----:R0:W5:Y:S04]  /*39560*/  LDL.LU R244, [R1+0x1808] ;  /* 0x0018080001f47983 */ /* 0x0021680000300800 */
[----:B------:R1:W-:Y:S01]  /*39570*/  STL [R1+0x638], R245 ;  /* 0x000638f501007387 */ /* 0x0003e20000100800 */
[C---:B------:R-:W-:Y:S01]  /*39580*/  IADD3 R251, P2, R5.reuse, R251, RZ ;  /* 0x000000fb05fb7210 */ /* 0x040fe20007f5e0ff */
[C---:B------:R-:W-:Y:S01]  /*39590*/  IMAD.X R252, R4.reuse, 0x1, R252, P3 ;  /* 0x0000000104fc7824 */ /* 0x040fe200018e06fc */
[C---:B--2---:R-:W-:Y:S01]  /*395a0*/  IADD3 R6, P3, R5.reuse, R6, RZ ;  /* 0x0000000605067210 */ /* 0x044fe20007f7e0ff */
[----:B-1----:R0:W5:Y:S04]  /*395b0*/  LDL.LU R245, [R1+0x1804] ;  /* 0x0018040001f57983 */ /* 0x0021680000300800 */
[----:B------:R1:W-:Y:S01]  /*395c0*/  STL [R1+0x65c], R246 ;  /* 0x00065cf601007387 */ /* 0x0003e20000100800 */
[----:B------:R-:W-:Y:S01]  /*395d0*/  IMAD.X R7, R4, 0x1, R7, P4 ;  /* 0x0000000104077824 */ /* 0x000fe200020e0607 */
[----:B---3--:R-:W-:-:S02]  /*395e0*/  IADD3 R8, P4, R5, R8, RZ ;  /* 0x0000000805087210 */ /* 0x008fc40007f9e0ff */
[----:B-1----:R0:W5:Y:S04]  /*395f0*/  LDL.LU R246, [R1+0x1800] ;  /* 0x0018000001f67983 */ /* 0x0021680000300800 */
[----:B------:R1:W-:Y:S01]  /*39600*/  STL [R1+0x630], R247 ;  /* 0x000630f701007387 */ /* 0x0003e20000100800 */
[C---:B------:R-:W-:Y:S01]  /*39610*/  IMAD.X R9, R4.reuse, 0x1, R9, P5 ;  /* 0x0000000104097824 */ /* 0x040fe200028e0609 */
[----:B------:R-:W-:Y:S02]  /*39620*/  IADD3 R10, P5, R5, R10, RZ ;  /* 0x0000000a050a7210 */ /* 0x000fe40007fbe0ff */
[----:B-1----:R0:W5:Y:S04]  /*39630*/  LDL.LU R247, [R1+0x17fc] ;  /* 0x0017fc0001f77983 */ /* 0x0021680000300800 */
[----:B------:R1:W-:Y:S04]  /*39640*/  STL [R1+0x654], R0 ;  /* 0x0006540001007387 */ /* 0x0003e80000100800 */
[----:B------:R2:W-:Y:S04]  /*39650*/  STL [R1+0x628], R2 ;  /* 0x0006280201007387 */ /* 0x0005e80000100800 */
[----:B------:R0:W-:Y:S04]  /*39660*/  STL [R1+0x64c], R248 ;  /* 0x00064cf801007387 */ /* 0x0001e80000100800 */
[----:B------:R0:W-:Y:S04]  /*39670*/  STL [R1+0x620], R249 ;  /* 0x000620f901007387 */ /* 0x0001e80000100800 */
[----:B------:R0:W-:Y:S04]  /*39680*/  STL [R1+0x644], R250 ;  /* 0x000644fa01007387 */ /* 0x0001e80000100800 */
[----:B------:R0:W-:Y:S04]  /*39690*/  STL [R1+0x618], R251 ;  /* 0x000618fb01007387 */ /* 0x0001e80000100800 */
[----:B------:R0:W-:Y:S04]  /*396a0*/  STL [R1+0x63c], R252 ;  /* 0x00063cfc01007387 */ /* 0x0001e80000100800 */
        /* <DEDUP_REMOVED lines=11> */
[C---:B------:R-:W-:Y:S01]  /*39760*/  IADD3 R16, P2, R5.reuse, R16, RZ ;  /* 0x0000001005107210 */ /* 0x040fe20007f5e0ff */
[----:B------:R-:W-:Y:S02]  /*39770*/  IMAD.X R17, R4, 0x1, R17, P3 ;  /* 0x0000000104117824 */ /* 0x000fe400018e0611 */
[----:B------:R0:W-:Y:S01]  /*39780*/  STL [R1+0x5f8], R12 ;  /* 0x0005f80c01007387 */ /* 0x0001e20000100800 */
[----:B------:R-:W-:-:S03]  /*39790*/  IADD3 R18, P3, R5, R18, RZ ;  /* 0x0000001205127210 */ /* 0x000fc60007f7e0ff */
[----:B------:R0:W-:Y:S04]  /*397a0*/  STL [R1+0x61c], R13 ;  /* 0x00061c0d01007387 */ /* 0x0001e80000100800 */
[----:B------:R0:W-:Y:S01]  /*397b0*/  STL [R1+0x5f0], R14 ;  /* 0x0005f00e01007387 */ /* 0x0001e20000100800 */
[C---:B------:R-:W-:Y:S01]  /*397c0*/  IMAD.X R19, R4.reuse, 0x1, R19, P4 ;  /* 0x0000000104137824 */ /* 0x040fe200020e0613 */
[----:B-1----:R-:W1:Y:S02]  /*397d0*/  LDC R0, c[0x0][0x238] ;  /* 0x00008e00ff007b82 */ /* 0x002e640000000800 */
[----:B------:R0:W-:Y:S01]  /*397e0*/  STL [R1+0x614], R15 ;  /* 0x0006140f01007387 */ /* 0x0001e20000100800 */
[----:B------:R-:W-:-:S03]  /*397f0*/  IMAD.X R20, R4, 0x1, R20, P5 ;  /* 0x0000000104147824 */ /* 0x000fc600028e0614 */
[----:B------:R0:W-:Y:S01]  /*39800*/  STL [R1+0x5e8], R16 ;  /* 0x0005e81001007387 */ /* 0x0001e20000100800 */
[----:B------:R-:W-:-:S03]  /*39810*/  IMAD.X R21, R4, 0x1, R21, P6 ;  /* 0x0000000104157824 */ /* 0x000fc600030e0615 */
[----:B------:R0:W-:Y:S01]  /*39820*/  STL [R1+0x60c], R17 ;  /* 0x00060c1101007387 */ /* 0x0001e20000100800 */
[----:B------:R-:W-:-:S03]  /*39830*/  IMAD.X R3, R4, 0x1, R3, P3 ;  /* 0x0000000104037824 */ /* 0x000fc600018e0603 */
[----:B------:R0:W-:Y:S01]  /*39840*/  STL [R1+0x5e0], R18 ;  /* 0x0005e01201007387 */ /* 0x0001e20000100800 */
[----:B------:R-:W-:-:S03]  /*39850*/  IMAD.X R22, R4, 0x1, R22, P1 ;  /* 0x0000000104167824 */ /* 0x000fc600008e0616 */
[----:B------:R0:W-:Y:S01]  /*39860*/  STL [R1+0x604], R19 ;  /* 0x0006041301007387 */ /* 0x0001e20000100800 */
[----:B------:R-:W-:Y:S01]  /*39870*/  IMAD.X R23, R4, 0x1, R23, P2 ;  /* 0x0000000104177824 */ /* 0x000fe200010e0617 */
[----:B--2---:R-:W2:Y:S02]  /*39880*/  LDC R2, c[0x0][0x238] ;  /* 0x00008e00ff027b82 */ /* 0x004ea40000000800 */
[----:B------:R0:W-:Y:S04]  /*39890*/  STL [R1+0x5fc], R20 ;  /* 0x0005fc1401007387 */ /* 0x0001e80000100800 */
[----:B------:R0:W-:Y:S04]  /*398a0*/  STL [R1+0x5f4], R21 ;  /* 0x0005f41501007387 */ /* 0x0001e80000100800 */
[----:B------:R0:W-:Y:S04]  /*398b0*/  STL [R1+0x5dc], R3 ;  /* 0x0005dc0301007387 */ /* 0x0001e80000100800 */
[----:B------:R0:W-:Y:S04]  /*398c0*/  STL [R1+0x5ec], R22 ;  /* 0x0005ec1601007387 */ /* 0x0001e80000100800 */
[----:B------:R0:W-:Y:S01]  /*398d0*/  STL [R1+0x5e4], R23 ;  /* 0x0005e41701007387 */ /* 0x0001e20000100800 */
[----:B------:R-:W-:-:S02]  /*398e0*/  WARPGROUP.DEPBAR.LE gsb0, 0x0 ;  /* 0x00008000000079c5 */ /* 0x000fc40000010000 */
[----:B-1----:R-:W-:-:S05]  /*398f0*/  IMAD.SHL.U32 R0, R0, 0x80, RZ ;  /* 0x0000008000007824 */ /* 0x002fca00078e00ff */
[----:B------:R-:W-:Y:S01]  /*39900*/  SHF.R.S32.HI R0, RZ, 0x1f, R0 ;  /* 0x0000001fff007819 */ /* 0x000fe20000011400 */
[----:B--2---:R-:W-:Y:S01]  /*39910*/  IMAD.SHL.U32 R2, R2, 0x80, RZ ;  /* 0x0000008002027824 */ /* 0x004fe200078e00ff */
[----:B0-----:R-:W-:Y:S06]  /*39920*/  @P0 BRA `(.L_x_2) ;  /* 0xfffffd6800280947 */ /* 0x001fec000383ffff */
.L_x_1:
[----:B------:R0:W-:Y:S04]  /*39930*/  STL [R1+0x1808], R52 ;  /* 0x0018083401007387 */ /* 0x0001e80000100800 */
[----:B------:R-:W2:Y:S04]  /*39940*/  LDL.LU R9, [R1+0x4] ;  /* 0x0000040001097983 */ /* 0x000ea80000300800 */
[----:B0-----:R-:W2:Y:S04]  /*39950*/  LDL.LU R52, [R1] ;  /* 0x0000000001347983 */ /* 0x001ea80000300800 */
[----:B------:R0:W-:Y:S04]  /*39960*/  STL [R1+0x1804], R53 ;  /* 0x0018043501007387 */ /* 0x0001e80000100800 */
[----:B0-----:R-:W3:Y:S04]  /*39970*/  LDL.LU R53, [R1+0x8] ;  /* 0x0000080001357983 */ /* 0x001ee80000300800 */
[----:B------:R-:W3:Y:S04]  /*39980*/  LDL.LU R7, [R1+0xc] ;  /* 0x00000c0001077983 */ /* 0x000ee80000300800 */
[----:B------:R0:W-:Y:S04]  /*39990*/  STL [R1+0x1800], R54 ;  /* 0x0018003601007387 */ /* 0x0001e80000100800 */
[----:B0-----:R-:W4:Y:S04]  /*399a0*/  LDL.LU R54, [R1+0x10] ;  /* 0x0000100001367983 */ /* 0x001f280000300800 */
[----:B------:R-:W4:Y:S04]  /*399b0*/  LDL.LU R5, [R1+0x14] ;  /* 0x0000140001057983 */ /* 0x000f280000300800 */
[----:B------:R0:W-:Y:S04]  /*399c0*/  STL [R1+0x17fc], R55 ;  /* 0x0017fc3701007387 */ /* 0x0001e80000100800 */
[----:B0-----:R-:W4:Y:S04]  /*399d0*/  LDL.LU R55, [R1+0x18] ;  /* 0x0000180001377983 */ /* 0x001f280000300800 */
        /* <DEDUP_REMOVED lines=25> */
[----:B--2---:R-:W-:-:S03]  /*39b70*/  F2FP.SATFINITE.E4M3.F32.PACK_AB_MERGE_C R9, R9, R52, RZ ;  /* 0x000000340909723e */ /* 0x004fc600048070ff */
[----:B------:R-:W2:Y:S01]  /*39b80*/  LDL.LU R52, [R1+0x1808] ;  /* 0x0018080001347983 */ /* 0x000ea20000300800 */
[----:B---3--:R-:W-:-:S03]  /*39b90*/  F2FP.SATFINITE.E4M3.F32.PACK_AB_MERGE_C R7, R7, R53, RZ ;  /* 0x000000350707723e */ /* 0x008fc600048070ff */
[----:B------:R-:W2:Y:S01]  /*39ba0*/  LDL.LU R53, [R1+0x1804] ;  /* 0x0018040001357983 */ /* 0x000ea20000300800 */
[----:B----4-:R-:W-:-:S03]  /*39bb0*/  F2FP.SATFINITE.E4M3.F32.PACK_AB_MERGE_C R5, R5, R54, RZ ;  /* 0x000000360505723e */ /* 0x010fc600048070ff */
[----:B------:R-:W3:Y:S01]  /*39bc0*/  LDL.LU R54, [R1+0x1800] ;  /* 0x0018000001367983 */ /* 0x000ee20000300800 */
[----:B------:R-:W-:-:S03]  /*39bd0*/  F2FP.SATFINITE.E4M3.F32.PACK_AB_MERGE_C R3, R3, R55, RZ ;  /* 0x000000370303723e */ /* 0x000fc600048070ff */
[----:B------:R-:W3:Y:S01]  /*39be0*/  LDL.LU R55, [R1+0x17fc] ;  /* 0x0017fc0001377983 */ /* 0x000ee20000300800 */
[----:B------:R-:W-:Y:S02]  /*39bf0*/  F2FP.SATFINITE.E4M3.F32.PACK_AB_MERGE_C R184, R185, R184, RZ ;  /* 0x000000b8b9b8723e */ /* 0x000fe400048070ff */
[----:B------:R-:W-:Y:S02]  /*39c00*/  F2FP.SATFINITE.E4M3.F32.PACK_AB_MERGE_C R120, R121, R120, RZ ;  /* 0x000000787978723e */ /* 0x000fe400048070ff */
[----:B------:R-:W-:Y:S02]  /*39c10*/  F2FP.SATFINITE.E4M3.F32.PACK_AB_MERGE_C R24, R25, R24, RZ ;  /* 0x000000181918723e */ /* 0x000fe400048070ff */
[----:B------:R-:W-:Y:S02]  /*39c20*/  F2FP.SATFINITE.E4M3.F32.PACK_AB_MERGE_C R186, R187, R186, RZ ;  /* 0x000000babbba723e */ /* 0x000fe400048070ff */
[----:B------:R-:W-:Y:S02]  /*39c30*/  F2FP.SATFINITE.E4M3.F32.PACK_AB_MERGE_C R122, R123, R122, RZ ;  /* 0x0000007a7b7a723e */ /* 0x000fe400048070ff */
[----:B------:R-:W-:-:S02]  /*39c40*/  F2FP.SATFINITE.E4M3.F32.PACK_AB_MERGE_C R218, R219, R218, RZ ;  /* 0x000000dadbda723e */ /* 0x000fc400048070ff */
[----:B------:R-:W-:Y:S02]  /*39c50*/  F2FP.SATFINITE.E4M3.F32.PACK_AB_MERGE_C R154, R155, R154, RZ ;  /* 0x0000009a9b9a723e */ /* 0x000fe400048070ff */
[----:B------:R-:W-:Y:S01]  /*39c60*/  F2FP.SATFINITE.E4M3.F32.PACK_AB_MERGE_C R90, R91, R90, RZ ;  /* 0x0000005a5b5a723e */ /* 0x000fe200048070ff */
[----:B------:R-:W0:Y:S01]  /*39c70*/  LDC R155, c[0x0][0x244] ;  /* 0x00009100ff9b7b82 */ /* 0x000e220000000800 */
[----:B------:R-:W-:Y:S02]  /*39c80*/  F2FP.SATFINITE.E4M3.F32.PACK_AB_MERGE_C R188, R189, R188, RZ ;  /* 0x000000bcbdbc723e */ /* 0x000fe400048070ff */
[----:B------:R-:W-:Y:S02]  /*39c90*/  F2FP.SATFINITE.E4M3.F32.PACK_AB_MERGE_C R124, R125, R124, RZ ;  /* 0x0000007c7d7c723e */ /* 0x000fe400048070ff */
[----:B------:R-:W-:Y:S02]  /*39ca0*/  F2FP.SATFINITE.E4M3.F32.PACK_AB_MERGE_C R28, R29, R28, RZ ;  /* 0x0000001c1d1c723e */ /* 0x000fe400048070ff */
[----:B------:R-:W-:-:S02]  /*39cb0*/  F2FP.SATFINITE.E4M3.F32.PACK_AB_MERGE_C R216, R217, R216, RZ ;  /* 0x000000d8d9d8723e */ /* 0x000fc400048070ff */
[----:B------:R-:W-:Y:S02]  /*39cc0*/  F2FP.SATFINITE.E4M3.F32.PACK_AB_MERGE_C R152, R153, R152, RZ ;  /* 0x000000989998723e */ /* 0x000fe400048070ff */
[----:B------:R-:W-:Y:S02]  /*39cd0*/  F2FP.SATFINITE.E4M3.F32.PACK_AB_MERGE_C R88, R89, R88, RZ ;  /* 0x000000585958723e */ /* 0x000fe400048070ff */
        /* <DEDUP_REMOVED lines=18> */
[----:B------:R-:W4:Y:S01]  /*39e00*/  LDL.LU R21, [R1+0x17f8] ;  /* 0x0017f80001157983 */ /* 0x000f220000300800 */
[----:B------:R-:W-:Y:S02]  /*39e10*/  F2FP.SATFINITE.E4M3.F32.PACK_AB_MERGE_C R162, R163, R162, RZ ;  /* 0x000000a2a3a2723e */ /* 0x000fe400048070ff */
[----:B------:R-:W-:Y:S01]  /*39e20*/  F2FP.SATFINITE.E4M3.F32.PACK_AB_MERGE_C R98, R99, R98, RZ ;  /* 0x000000626362723e */ /* 0x000fe200048070ff */
[----:B------:R-:W1:Y:S01]  /*39e30*/  S2R R249, SR_CgaCtaId ;  /* 0x0000000000f97919 */ /* 0x000e620000008800 */
[----:B------:R-:W-:Y:S02]  /*39e40*/  F2FP.SATFINITE.E4M3.F32.PACK_AB_MERGE_C R13, R13, R20, RZ ;  /* 0x000000140d0d723e */ /* 0x000fe400048070ff */
[----:B------:R-:W-:-:S02]  /*39e50*/  F2FP.SATFINITE.E4M3.F32.PACK_AB_MERGE_C R4, R4, R250, RZ ;  /* 0x000000fa0404723e */ /* 0x000fc400048070ff */
[----:B------:R-:W-:Y:S02]  /*39e60*/  F2FP.SATFINITE.E4M3.F32.PACK_AB_MERGE_C R14, R14, R19, RZ ;  /* 0x000000130e0e723e */ /* 0x000fe400048070ff */
[----:B------:R-:W-:Y:S02]  /*39e70*/  F2FP.SATFINITE.E4M3.F32.PACK_AB_MERGE_C R15, R15, R18, RZ ;  /* 0x000000120f0f723e */ /* 0x000fe400048070ff */
[----:B------:R-:W0:Y:S01]  /*39e80*/  S2R R18, SR_TID.X ;  /* 0x0000000000127919 */ /* 0x000e220000002100 */
[----:B------:R-:W-:Y:S02]  /*39e90*/  MOV R248, 0x400 ;  /* 0x0000040000f87802 */ /* 0x000fe40000000f00 */
[----:B------:R-:W-:Y:S02]  /*39ea0*/  LOP3.LUT R184, R184, 0xffff, RZ, 0xc0, !PT ;  /* 0x0000ffffb8b87812 */ /* 0x000fe400078ec0ff */
[----:B------:R-:W-:Y:S02]  /*39eb0*/  LOP3.LUT R120, R120, 0xffff, RZ, 0xc0, !PT ;  /* 0x0000ffff78787812 */ /* 0x000fe400078ec0ff */
[----:B------:R-:W-:-:S02]  /*39ec0*/  LOP3.LUT R186, R186, 0xffff, RZ, 0xc0, !PT ;  /* 0x0000ffffbaba7812 */ /* 0x000fc400078ec0ff */
[----:B------:R-:W-:Y:S02]  /*39ed0*/  LOP3.LUT R122, R122, 0xffff, RZ, 0xc0, !PT ;  /* 0x0000ffff7a7a7812 */ /* 0x000fe400078ec0ff */
[----:B------:R-:W-:Y:S02]  /*39ee0*/  F2FP.SATFINITE.E4M3.F32.PACK_AB_MERGE_C R19, R33, R32, RZ ;  /* 0x000000202113723e */ /* 0x000fe400048070ff */
[----:B-1----:R-:W-:Y:S02]  /*39ef0*/  LEA R248, R249, R248, 0x18 ;  /* 0x000000f8f9f87211 */ /* 0x002fe400078ec0ff */
[----:B------:R-:W-:Y:S02]  /*39f00*/  PRMT R32, R120, 0x3340, R1 ;  /* 0x0000334078207816 */ /* 0x000fe40000000001 */
[----:B------:R-:W-:Y:S02]  /*39f10*/  F2FP.SATFINITE.E4M3.F32.PACK_AB_MERGE_C R20, R35, R34, RZ ;  /* 0x000000222314723e */ /* 0x000fe400048070ff */
[----:B------:R-:W-:-:S02]  /*39f20*/  LOP3.LUT R218, R218, 0xffff, RZ, 0xc0, !PT ;  /* 0x0000ffffdada7812 */ /* 0x000fc400078ec0ff */
[----:B------:R-:W-:Y:S02]  /*39f30*/  LOP3.LUT R33, R154, 0xffff, RZ, 0xc0, !PT ;  /* 0x0000ffff9a217812 */ /* 0x000fe400078ec0ff */
[----:B------:R-:W-:Y:S02]  /*39f40*/  LOP3.LUT R90, R90, 0xffff, RZ, 0xc0, !PT ;  /* 0x0000ffff5a5a7812 */ /* 0x000fe400078ec0ff */
[----:B------:R-:W-:Y:S02]  /*39f50*/  PRMT R34, R122, 0x3340, R1 ;  /* 0x000033407a227816 */ /* 0x000fe40000000001 */
[----:B------:R-:W-:Y:S02]  /*39f60*/  LOP3.LUT R5, R5, 0xffff, RZ, 0xc0, !PT ;  /* 0x0000ffff05057812 */ /* 0x000fe400078ec0ff */
[----:B------:R-:W-:Y:S02]  /*39f70*/  LOP3.LUT R188, R188, 0xffff, RZ, 0xc0, !PT ;  /* 0x0000ffffbcbc7812 */ /* 0x000fe400078ec0ff */
[----:B------:R-:W-:-:S02]  /*39f80*/  LOP3.LUT R124, R124, 0xffff, RZ, 0xc0, !PT ;  /* 0x0000ffff7c7c7812 */ /* 0x000fc400078ec0ff */
[----:B0-----:R-:W-:Y:S02]  /*39f90*/  LOP3.LUT R29, R18, 0x7f, RZ, 0xc0, !PT ;  /* 0x0000007f121d7812 */ /* 0x001fe400078ec0ff */
[----:B------:R-:W-:Y:S02]  /*39fa0*/  F2FP.SATFINITE.E4M3.F32.PACK_AB_MERGE_C R16, R16, R17, RZ ;  /* 0x000000111010723e */ /* 0x000fe400048070ff */
[----:B------:R-:W-:Y:S02]  /*39fb0*/  LOP3.LUT R216, R216, 0xffff, RZ, 0xc0, !PT ;  /* 0x0000ffffd8d87812 */ /* 0x000fe400078ec0ff */
[----:B------:R-:W-:Y:S02]  /*39fc0*/  LOP3.LUT R31, R152, 0xffff, RZ, 0xc0, !PT ;  /* 0x0000ffff981f7812 */ /* 0x000fe400078ec0ff */
[----:B------:R-:W-:Y:S02]  /*39fd0*/  LOP3.LUT R88, R88, 0xffff, RZ, 0xc0, !PT ;  /* 0x0000ffff58587812 */ /* 0x000fe400078ec0ff */
[----:B------:R-:W-:-:S02]  /*39fe0*/  F2FP.SATFINITE.E4M3.F32.PACK_AB_MERGE_C R17, R57, R56, RZ ;  /* 0x000000383911723e */ /* 0x000fc400048070ff */
[----:B------:R-:W-:Y:S02]  /*39ff0*/  LOP3.LUT R3, R3, 0xffff, RZ, 0xc0, !PT ;  /* 0x0000ffff03037812 */ /* 0x000fe400078ec0ff */
[----:B------:R-:W-:Y:S02]  /*3a000*/  LOP3.LUT R190, R190, 0xffff, RZ, 0xc0, !PT ;  /* 0x0000ffffbebe7812 */ /* 0x000fe400078ec0ff */
[----:B------:R-:W-:Y:S02]  /*3a010*/  LOP3.LUT R126, R126, 0xffff, RZ, 0xc0, !PT ;  /* 0x0000ffff7e7e7812 */ /* 0x000fe400078ec0ff */
[----:B------:R-:W-:Y:S02]  /*3a020*/  F2FP.SATFINITE.E4M3.F32.PACK_AB_MERGE_C R56, R81, R80, RZ ;  /* 0x000000505138723e */ /* 0x000fe400048070ff */
[----:B------:R-:W-:Y:S02]  /*3a030*/  PRMT R80, R124, 0x3340, R1 ;  /* 0x000033407c507816 */ /* 0x000fe40000000001 */
[----:B------:R-:W-:-:S02]  /*3a040*/  PRMT R35, R5, 0x3340, R188 ;  /* 0x0000334005237816 */ /* 0x000fc400000000bc */
[----:B------:R-:W-:Y:S02]  /*3a050*/  F2FP.SATFINITE.E4M3.F32.PACK_AB_MERGE_C R57, R83, R82, RZ ;  /* 0x000000525339723e */ /* 0x000fe400048070ff */
[----:B------:R-:W-:Y:S02]  /*3a060*/  PRMT R82, R126, 0x3340, R1 ;  /* 0x000033407e527816 */ /* 0x000fe40000000001 */
[----:B------:R-:W-:Y:S02]  /*3a070*/  PRMT R37, R3, 0x3340, R190 ;  /* 0x0000334003257816 */ /* 0x000fe400000000be */
[----:B------:R-:W-:Y:S02]  /*3a080*/  F2FP.SATFINITE.E4M3.F32.PACK_AB_MERGE_C R2, R251, R252, RZ ;  /* 0x000000fcfb02723e */ /* 0x000fe400048070ff */
[----:B------:R-:W-:Y:S02]  /*3a090*/  LOP3.LUT R222, R222, 0xffff, RZ, 0xc0, !PT ;  /* 0x0000ffffdede7812 */ /* 0x000fe400078ec0ff */
[----:B------:R-:W-:-:S02]  /*3a0a0*/  LOP3.LUT R59, R158, 0xffff, RZ, 0xc0, !PT ;  /* 0x0000ffff9e3b7812 */ /* 0x000fc400078ec0ff */
[----:B------:R-:W-:Y:S02]  /*3a0b0*/  LOP3.LUT R94, R94, 0xffff, RZ, 0xc0, !PT ;  /* 0x0000ffff5e5e7812 */ /* 0x000fe400078ec0ff */
[----:B------:R-:W-:Y:S02]  /*3a0c0*/  LOP3.LUT R192, R192, 0xffff, RZ, 0xc0, !PT ;  /* 0x0000ffffc0c07812 */ /* 0x000fe400078ec0ff */
[----:B------:R-:W-:Y:S02]  /*3a0d0*/  LOP3.LUT R128, R128, 0xffff, RZ, 0xc0, !PT ;  /* 0x0000ffff80807812 */ /* 0x000fe400078ec0ff */
[----:B------:R-:W-:Y:S02]  /*3a0e0*/  F2FP.SATFINITE.E4M3.F32.PACK_AB_MERGE_C R196, R197, R196, RZ ;  /* 0x000000c4c5c4723e */ /* 0x000fe400048070ff */
[----:B------:R-:W-:Y:S02]  /*3a0f0*/  F2FP.SATFINITE.E4M3.F32.PACK_AB_MERGE_C R132, R133, R132, RZ ;  /* 0x000000848584723e */ /* 0x000fe400048070ff */
[----:B------:R-:W-:-:S02]  /*3a100*/  F2FP.SATFINITE.E4M3.F32.PACK_AB_MERGE_C R42, R43, R42, RZ ;  /* 0x0000002a2b2a723e */ /* 0x000fc400048070ff */
[----:B------:R-:W-:Y:S02]  /*3a110*/  F2FP.SATFINITE.E4M3.F32.PACK_AB_MERGE_C R38, R39, R38, RZ ;  /* 0x000000262726723e */ /* 0x000fe400048070ff */
[----:B------:R-:W-:Y:S02]  /*3a120*/  PRMT R43, R222, 0x3340, R59 ;  /* 0x00003340de2b7816 */ /* 0x000fe4000000003b */
[----:B------:R-:W-:Y:S02]  /*3a130*/  F2FP.SATFINITE.E4M3.F32.PACK_AB_MERGE_C R68, R69, R68, RZ ;  /* 0x000000444544723e */ /* 0x000fe400048070ff */
[----:B------:R-:W-:Y:S02]  /*3a140*/  LOP3.LUT R226, R226, 0xffff, RZ, 0xc0, !PT ;  /* 0x0000ffffe2e27812 */ /* 0x000fe400078ec0ff */
        /* <DEDUP_REMOVED lines=9> */
[----:B------:R-:W-:Y:S02]  /*3a1e0*/  LOP3.LUT R71, R6, 0xffff, RZ, 0xc0, !PT ;  /* 0x0000ffff06477812 */ /* 0x000fe400078ec0ff */
[----:B------:R-:W-:Y:S02]  /*3a1f0*/  PRMT R6, R98, 0x3340, R1 ;  /* 0x0000334062067816 */ /* 0x000fe40000000001 */
[----:B------:R-:W-:Y:S02]  /*3a200*/  F2FP.SATFINITE.E4M3.F32.PACK_AB_MERGE_C R102, R103, R102, RZ ;  /* 0x000000666766723e */ /* 0x000fe400048070ff */
[----:B------:R-:W-:Y:S02]  /*3a210*/  LOP3.LUT R228, R228, 0xffff, RZ, 0xc0, !PT ;  /* 0x0000ffffe4e47812 */ /* 0x000fe400078ec0ff */
[----:B------:R-:W-:-:S02]  /*3a220*/  LOP3.LUT R103, R164, 0xffff, RZ, 0xc0, !PT ;  /* 0x0000ffffa4677812 */ /* 0x000fc400078ec0ff */
[----:B------:R-:W-:Y:S02]  /*3a230*/  LOP3.LUT R100, R100, 0xffff, RZ, 0xc0, !PT ;  /* 0x0000ffff64647812 */ /* 0x000fe400078ec0ff */
[----:B------:R-:W-:Y:S02]  /*3a240*/  F2FP.SATFINITE.E4M3.F32.PACK_AB_MERGE_C R232, R233, R232, RZ ;  /* 0x000000e8e9e8723e */ /* 0x000fe400048070ff */
[----:B------:R-:W-:Y:S02]  /*3a250*/  F2FP.SATFINITE.E4M3.F32.PACK_AB_MERGE_C R168, R169, R168, RZ ;  /* 0x000000a8a9a8723e */ /* 0x000fe400048070ff */
[----:B------:R-:W-:Y:S02]  /*3a260*/  F2FP.SATFINITE.E4M3.F32.PACK_AB_MERGE_C R104, R105, R104, RZ ;  /* 0x000000686968723e */ /* 0x000fe400048070ff */
[----:B------:R-:W-:Y:S02]  /*3a270*/  F2FP.SATFINITE.E4M3.F32.PACK_AB_MERGE_C R66, R67, R66, RZ ;  /* 0x000000424342723e */ /* 0x000fe400048070ff */
[----:B------:R-:W-:-:S02]  /*3a280*/  F2FP.SATFINITE.E4M3.F32.PACK_AB_MERGE_C R108, R109, R108, RZ ;  /* 0x0000006c6d6c723e */ /* 0x000fc400048070ff */
[----:B------:R-:W-:Y:S02]  /*3a290*/  PRMT R67, R228, 0x3340, R103 ;  /* 0x00003340e4437816 */ /* 0x000fe40000000067 */
[----:B------:R-:W-:Y:S02]  /*3a2a0*/  LOP3.LUT R232, R232, 0xffff, RZ, 0xc0, !PT ;  /* 0x0000ffffe8e87812 */ /* 0x000fe400078ec0ff */
[----:B------:R-:W-:Y:S02]  /*3a2b0*/  LOP3.LUT R109, R168, 0xffff, RZ, 0xc0, !PT ;  /* 0x0000ffffa86d7812 */ /* 0x000fe400078ec0ff */
[----:B------:R-:W-:Y:S02]  /*3a2c0*/  LOP3.LUT R104, R104, 0xffff, RZ, 0xc0, !PT ;  /* 0x0000ffff68687812 */ /* 0x000fe400078ec0ff */
[----:B------:R-:W-:Y:S02]  /*3a2d0*/  F2FP.SATFINITE.E4M3.F32.PACK_AB_MERGE_C R236, R237, R236, RZ ;  /* 0x000000ecedec723e */ /* 0x000fe400048070ff */
[----:B------:R-:W-:Y:S01]  /*3a2e0*/  F2FP.SATFINITE.E4M3.F32.PACK_AB_MERGE_C R172, R173, R172, RZ ;  /* 0x000000acadac723e */ /* 0x000fe200048070ff */
[----:B------:R-:W0:Y:S01]  /*3a2f0*/  LDC R237, c[0x0][0x248] ;  /* 0x00009200ffed7b82 */ /* 0x000e220000000800 */
[----:B------:R-:W-:-:S02]  /*3a300*/  F2FP.SATFINITE.E4M3.F32.PACK_AB_MERGE_C R72, R73, R72, RZ ;  /* 0x000000484948723e */ /* 0x000fc400048070ff */
[----:B------:R-:W-:Y:S02]  /*3a310*/  F2FP.SATFINITE.E4M3.F32.PACK_AB_MERGE_C R114, R115, R114, RZ ;  /* 0x000000727372723e */ /* 0x000fe400048070ff */
[----:B------:R-:W-:Y:S02]  /*3a320*/  PRMT R73, R232, 0x3340, R109 ;  /* 0x00003340e8497816 */ /* 0x000fe4000000006d */
[----:B------:R-:W-:Y:S02]  /*3a330*/  LOP3.LUT R236, R236, 0xffff, RZ, 0xc0, !PT ;  /* 0x0000ffffecec7812 */ /* 0x000fe400078ec0ff */
[----:B------:R-:W-:Y:S02]  /*3a340*/  LOP3.LUT R115, R172, 0xffff, RZ, 0xc0, !PT ;  /* 0x0000ffffac737812 */ /* 0x000fe400078ec0ff */
[----:B------:R-:W-:Y:S02]  /*3a350*/  LOP3.LUT R108, R108, 0xffff, RZ, 0xc0, !PT ;  /* 0x0000ffff6c6c7812 */ /* 0x000fe400078ec0ff */
[----:B------:R-:W-:-:S02]  /*3a360*/  F2FP.SATFINITE.E4M3.F32.PACK_AB_MERGE_C R240, R241, R240, RZ ;  /* 0x000000f0f1f0723e */ /* 0x000fc400048070ff */
[----:B------:R-:W-:Y:S02]  /*3a370*/  F2FP.SATFINITE.E4M3.F32.PACK_AB_MERGE_C R176, R177, R176, RZ ;  /* 0x000000b0b1b0723e */ /* 0x000fe400048070ff */
[----:B------:R-:W-:Y:S02]  /*3a380*/  F2FP.SATFINITE.E4M3.F32.PACK_AB_MERGE_C R112, R113, R112, RZ ;  /* 0x000000707170723e */ /* 0x000fe400048070ff */
[----:B------:R-:W-:Y:S02]  /*3a390*/  F2FP.SATFINITE.E4M3.F32.PACK_AB_MERGE_C R78, R79, R78, RZ ;  /* 0x0000004e4f4e723e */ /* 0x000fe400048070ff */
[----:B--2---:R-:W-:Y:S02]  /*3a3a0*/  F2FP.SATFINITE.E4M3.F32.PACK_AB_MERGE_C R52, R53, R52, RZ ;  /* 0x000000343534723e */ /* 0x004fe400048070ff */
[----:B------:R-:W-:-:S04]  /*3a3b0*/  PRMT R53, R226, 0x3340, R81 ;  /* 0x00003340e2357816 */ /* 0x000fc80000000051 */
[----:B------:R-:W-:Y:S02]  /*3a3c0*/  PRMT R53, R53, 0x5410, R6 ;  /* 0x0000541035357816 */ /* 0x000fe40000000006 */
[----:B------:R-:W-:Y:S02]  /*3a3d0*/  PRMT R79, R236, 0x3340, R115 ;  /* 0x00003340ec4f7816 */ /* 0x000fe40000000073 */
[----:B------:R-:W-:Y:S02]  /*3a3e0*/  LOP3.LUT R240, R240, 0xffff, RZ, 0xc0, !PT ;  /* 0x0000fffff0f07812 */ /* 0x000fe400078ec0ff */
[----:B------:R-:W-:Y:S02]  /*3a3f0*/  LOP3.LUT R121, R176, 0xffff, RZ, 0xc0, !PT ;  /* 0x0000ffffb0797812 */ /* 0x000fe400078ec0ff */
[----:B------:R-:W-:Y:S02]  /*3a400*/  LOP3.LUT R112, R112, 0xffff, RZ, 0xc0, !PT ;  /* 0x0000ffff70707812 */ /* 0x000fe400078ec0ff */
[----:B-----5:R-:W-:-:S02]  /*3a410*/  F2FP.SATFINITE.E4M3.F32.PACK_AB_MERGE_C R244, R245, R244, RZ ;  /* 0x000000f4f5f4723e */ /* 0x020fc400048070ff */
[----:B------:R-:W-:Y:S02]  /*3a420*/  F2FP.SATFINITE.E4M3.F32.PACK_AB_MERGE_C R180, R181, R180, RZ ;  /* 0x000000b4b5b4723e */ /* 0x000fe400048070ff */
[----:B------:R-:W-:Y:S02]  /*3a430*/  F2FP.SATFINITE.E4M3.F32.PACK_AB_MERGE_C R116, R117, R116, RZ ;  /* 0x000000747574723e */ /* 0x000fe400048070ff */
[----:B------:R-:W-:Y:S02]  /*3a440*/  PRMT R95, R240, 0x3340, R121 ;  /* 0x00003340f05f7816 */ /* 0x000fe40000000079 */
[----:B------:R-:W-:Y:S02]  /*3a450*/  F2FP.SATFINITE.E4M3.F32.PACK_AB_MERGE_C R220, R221, R220, RZ ;  /* 0x000000dcdddc723e */ /* 0x000fe400048070ff */
[----:B------:R-:W-:Y:S02]  /*3a460*/  F2FP.SATFINITE.E4M3.F32.PACK_AB_MERGE_C R156, R157, R156, RZ ;  /* 0x0000009c9d9c723e */ /* 0x000fe400048070ff */
[----:B------:R-:W-:-:S02]  /*3a470*/  F2FP.SATFINITE.E4M3.F32.PACK_AB_MERGE_C R92, R93, R92, RZ ;  /* 0x0000005c5d5c723e */ /* 0x000fc400048070ff */
        /* <DEDUP_REMOVED lines=8> */
[----:B------:R-:W-:Y:S02]  /*3a500*/  LOP3.LUT R47, R156, 0xffff, RZ, 0xc0, !PT ;  /* 0x0000ffff9c2f7812 */ /* 0x000fe400078ec0ff */
[----:B------:R-:W-:Y:S02]  /*3a510*/  LOP3.LUT R92, R92, 0xffff, RZ, 0xc0, !PT ;  /* 0x0000ffff5c5c7812 */ /* 0x000fe400078ec0ff */
[----:B----4-:R-:W-:Y:S02]  /*3a520*/  LOP3.LUT R25, R21, 0xf0, RZ, 0xc0, !PT ;  /* 0x000000f015197812 */ /* 0x010fe400078ec0ff */
[----:B------:R-:W-:-:S02]  /*3a530*/  LOP3.LUT R21, R9, 0xffff, RZ, 0xc0, !PT ;  /* 0x0000ffff09157812 */ /* 0x000fc400078ec0ff */
[----:B------:R-:W-:Y:S01]  /*3a540*/  LOP3.LUT R9, R7, 0xffff, RZ, 0xc0, !PT ;  /* 0x0000ffff07097812 */ /* 0x000fe200078ec0ff */
[----:B------:R-:W-:Y:S01]  /*3a550*/  IMAD.SHL.U32 R7, R18, 0x40, RZ ;  /* 0x0000004012077824 */ /* 0x000fe200078e00ff */
[----:B------:R-:W-:Y:S02]  /*3a560*/  PRMT R23, R21, 0x3340, R184 ;  /* 0x0000334015177816 */ /* 0x000fe400000000b8 */
[----:B------:R-:W-:Y:S02]  /*3a570*/  PRMT R27, R9, 0x3340, R186 ;  /* 0x00003340091b7816 */ /* 0x000fe400000000ba */
[----:B------:R-:W-:Y:S01]  /*3a580*/  LOP3.LUT R22, R7, 0x400, RZ, 0xc0, !PT ;  /* 0x0000040007167812 */ /* 0x000fe200078ec0ff */
[----:B------:R-:W-:Y:S01]  /*3a590*/  IMAD R7, R29, 0x10, R248 ;  /* 0x000000101d077824 */ /* 0x000fe200078e02f8 */
[----:B------:R-:W-:Y:S02]  /*3a5a0*/  PRMT R23, R23, 0x5410, R32 ;  /* 0x0000541017177816 */ /* 0x000fe40000000020 */
[----:B------:R-:W-:-:S02]  /*3a5b0*/  IADD3 R25, R22, R248, R25 ;  /* 0x000000f816197210 */ /* 0x000fc40007ffe019 */
[----:B------:R-:W-:Y:S02]  /*3a5c0*/  PRMT R29, R90, 0x3340, R1 ;  /* 0x000033405a1d7816 */ /* 0x000fe40000000001 */
[----:B------:R-:W-:Y:S02]  /*3a5d0*/  PRMT R32, R218, 0x3340, R33 ;  /* 0x00003340da207816 */ /* 0x000fe40000000021 */
[----:B------:R-:W-:Y:S02]  /*3a5e0*/  PRMT R22, R27, 0x5410, R34 ;  /* 0x000054101b167816 */ /* 0x000fe40000000022 */
[----:B------:R-:W-:Y:S02]  /*3a5f0*/  PRMT R27, R88, 0x3340, R1 ;  /* 0x00003340581b7816 */ /* 0x000fe40000000001 */
[----:B------:R-:W-:Y:S02]  /*3a600*/  PRMT R34, R216, 0x3340, R31 ;  /* 0x00003340d8227816 */ /* 0x000fe4000000001f */
[----:B------:R-:W-:-:S02]  /*3a610*/  PRMT R32, R32, 0x5410, R29 ;  /* 0x0000541020207816 */ /* 0x000fc4000000001d */
[----:B------:R-:W-:Y:S02]  /*3a620*/  PRMT R29, R35, 0x5410, R80 ;  /* 0x00005410231d7816 */ /* 0x000fe40000000050 */
[----:B------:R-:W-:Y:S02]  /*3a630*/  PRMT R34, R34, 0x5410, R27 ;  /* 0x0000541022227816 */ /* 0x000fe4000000001b */
[----:B------:R-:W-:Y:S02]  /*3a640*/  LOP3.LUT R35, R0, 0xffff, RZ, 0xc0, !PT ;  /* 0x0000ffff00237812 */ /* 0x000fe400078ec0ff */
[----:B------:R-:W-:Y:S02]  /*3a650*/  PRMT R27, R37, 0x5410, R82 ;  /* 0x00005410251b7816 */ /* 0x000fe40000000052 */
[----:B------:R-:W-:Y:S02]  /*3a660*/  LOP3.LUT R37, R2, 0xffff, RZ, 0xc0, !PT ;  /* 0x0000ffff02257812 */ /* 0x000fe400078ec0ff */
[----:B------:R-:W-:-:S02]  /*3a670*/  PRMT R2, R94, 0x3340, R1 ;  /* 0x000033405e027816 */ /* 0x000fc40000000001 */
[--C-:B------:R-:W-:Y:S02]  /*3a680*/  PRMT R80, R128, 0x3340, R1.reuse ;  /* 0x0000334080507816 */ /* 0x100fe40000000001 */
[----:B------:R-:W-:Y:S02]  /*3a690*/  PRMT R39, R35, 0x3340, R192 ;  /* 0x0000334023277816 */ /* 0x000fe400000000c0 */
[----:B------:R-:W-:Y:S02]  /*3a6a0*/  PRMT R43, R43, 0x5410, R2 ;  /* 0x000054102b2b7816 */ /* 0x000fe40000000002 */
[----:B------:R-:W-:Y:S02]  /*3a6b0*/  PRMT R2, R39, 0x5410, R80 ;  /* 0x0000541027027816 */ /* 0x000fe40000000050 */
[----:B------:R-:W-:Y:S02]  /*3a6c0*/  PRMT R80, R132, 0x3340, R1 ;  /* 0x0000334084507816 */ /* 0x000fe40000000001 */
[----:B------:R-:W-:-:S04]  /*3a6d0*/  PRMT R39, R69, 0x3340, R196 ;  /* 0x0000334045277816 */ /* 0x000fc800000000c4 */
[----:B------:R-:W-:Y:S02]  /*3a6e0*/  PRMT R6, R39, 0x5410, R80 ;  /* 0x0000541027067816 */ /* 0x000fe40000000050 */
[----:B------:R-:W-:-:S04]  /*3a6f0*/  PRMT R80, R100, 0x3340, R1 ;  /* 0x0000334064507816 */ /* 0x000fc80000000001 */
[----:B------:R-:W-:Y:S02]  /*3a700*/  PRMT R67, R67, 0x5410, R80 ;  /* 0x0000541043437816 */ /* 0x000fe40000000050 */
[----:B------:R-:W-:-:S04]  /*3a710*/  PRMT R80, R104, 0x3340, R1 ;  /* 0x0000334068507816 */ /* 0x000fc80000000001 */
[----:B------:R-:W-:Y:S02]  /*3a720*/  PRMT R73, R73, 0x5410, R80 ;  /* 0x0000541049497816 */ /* 0x000fe40000000050 */
[----:B------:R-:W-:-:S04]  /*3a730*/  PRMT R80, R108, 0x3340, R1 ;  /* 0x000033406c507816 */ /* 0x000fc80000000001 */
[----:B------:R-:W-:Y:S02]  /*3a740*/  PRMT R79, R79, 0x5410, R80 ;  /* 0x000054104f4f7816 */ /* 0x000fe40000000050 */
[----:B------:R-:W-:Y:S02]  /*3a750*/  PRMT R80, R112, 0x3340, R1 ;  /* 0x0000334070507816 */ /* 0x000fe40000000001 */
[----:B------:R-:W-:Y:S02]  /*3a760*/  PRMT R97, R244, 0x3340, R125 ;  /* 0x00003340f4617816 */ /* 0x000fe4000000007d */
[----:B------:R-:W-:Y:S02]  /*3a770*/  PRMT R95, R95, 0x5410, R80 ;  /* 0x000054105f5f7816 */ /* 0x000fe40000000050 */
[----:B------:R-:W-:Y:S02]  /*3a780*/  PRMT R80, R116, 0x3340, R1 ;  /* 0x0000334074507816 */ /* 0x000fe40000000001 */
[----:B------:R-:W-:-:S02]  /*3a790*/  F2FP.SATFINITE.E4M3.F32.PACK_AB_MERGE_C R224, R225, R224, RZ ;  /* 0x000000e0e1e0723e */ /* 0x000fc400048070ff */
[----:B------:R-:W-:Y:S02]  /*3a7a0*/  F2FP.SATFINITE.E4M3.F32.PACK_AB_MERGE_C R160, R161, R160, RZ ;  /* 0x000000a0a1a0723e */ /* 0x000fe400048070ff */
[----:B------:R-:W-:Y:S02]  /*3a7b0*/  LOP3.LUT R194, R194, 0xffff, RZ, 0xc0, !PT ;  /* 0x0000ffffc2c27812 */ /* 0x000fe400078ec0ff */
[----:B------:R-:W-:Y:S02]  /*3a7c0*/  LOP3.LUT R130, R130, 0xffff, RZ, 0xc0, !PT ;  /* 0x0000ffff82827812 */ /* 0x000fe400078ec0ff */
[----:B------:R-:W-:Y:S02]  /*3a7d0*/  SHF.R.U32.HI R9, RZ, 0x8, R9 ;  /* 0x00000008ff097819 */ /* 0x000fe40000011609 */
[----:B------:R-:W-:Y:S02]  /*3a7e0*/  SHF.R.U32.HI R218, RZ, 0x8, R218 ;  /* 0x00000008ffda7819 */ /* 0x000fe400000116da */
[----:B------:R-:W-:-:S02]  /*3a7f0*/  SHF.R.U32.HI R33, RZ, 0x8, R33 ;  /* 0x00000008ff217819 */ /* 0x000fc40000011621 */
[----:B------:R-:W-:Y:S02]  /*3a800*/  F2FP.SATFINITE.E4M3.F32.PACK_AB_MERGE_C R198, R199, R198, RZ ;  /* 0x000000c6c7c6723e */ /* 0x000fe400048070ff */
[----:B------:R-:W-:Y:S02]  /*3a810*/  F2FP.SATFINITE.E4M3.F32.PACK_AB_MERGE_C R134, R135, R134, RZ ;  /* 0x000000868786723e */ /* 0x000fe400048070ff */
[----:B------:R-:W-:Y:S02]  /*3a820*/  SHF.R.U32.HI R5, RZ, 0x8, R5 ;  /* 0x00000008ff057819 */ /* 0x000fe40000011605 */
[----:B------:R-:W-:Y:S02]  /*3a830*/  SHF.R.U32.HI R188, RZ, 0x8, R188 ;  /* 0x00000008ffbc7819 */ /* 0x000fe400000116bc */
[----:B------:R-:W-:Y:S02]  /*3a840*/  F2FP.SATFINITE.E4M3.F32.PACK_AB_MERGE_C R44, R45, R44, RZ ;  /* 0x0000002c2d2c723e */ /* 0x000fe400048070ff */
[----:B------:R-:W-:-:S02]  /*3a850*/  F2FP.SATFINITE.E4M3.F32.PACK_AB_MERGE_C R76, R77, R76, RZ ;  /* 0x0000004c4d4c723e */ /* 0x000fc400048070ff */
[----:B------:R-:W-:Y:S02]  /*3a860*/  F2FP.SATFINITE.E4M3.F32.PACK_AB_MERGE_C R40, R41, R40, RZ ;  /* 0x000000282928723e */ /* 0x000fe400048070ff */
[----:B------:R-:W-:Y:S02]  /*3a870*/  PRMT R0, R92, 0x3340, R1 ;  /* 0x000033405c007816 */ /* 0x000fe40000000001 */
[----:B------:R-:W-:Y:S02]  /*3a880*/  PRMT R45, R220, 0x3340, R47 ;  /* 0x00003340dc2d7816 */ /* 0x000fe4000000002f */
[----:B------:R-:W-:Y:S02]  /*3a890*/  PRMT R97, R97, 0x5410, R80 ;  /* 0x0000541061617816 */ /* 0x000fe40000000050 */
[----:B------:R-:W-:Y:S02]  /*3a8a0*/  PRMT R82, R130, 0x3340, R1 ;  /* 0x0000334082527816 */ /* 0x000fe40000000001 */
[----:B------:R-:W-:-:S02]  /*3a8b0*/  PRMT R41, R37, 0x3340, R194 ;  /* 0x0000334025297816 */ /* 0x000fc400000000c2 */
[----:B------:R-:W-:Y:S02]  /*3a8c0*/  LOP3.LUT R224, R224, 0xffff, RZ, 0xc0, !PT ;  /* 0x0000ffffe0e07812 */ /* 0x000fe400078ec0ff */
[----:B------:R-:W-:Y:S02]  /*3a8d0*/  LOP3.LUT R77, R160, 0xffff, RZ, 0xc0, !PT ;  /* 0x0000ffffa04d7812 */ /* 0x000fe400078ec0ff */
[----:B------:R-:W-:Y:S02]  /*3a8e0*/  LOP3.LUT R96, R96, 0xffff, RZ, 0xc0, !PT ;  /* 0x0000ffff60607812 */ /* 0x000fe400078ec0ff */
[----:B------:R-:W-:Y:S02]  /*3a8f0*/  LOP3.LUT R80, R9, 0xffff, RZ, 0xc0, !PT ;  /* 0x0000ffff09507812 */ /* 0x000fe400078ec0ff */
[----:B------:R-:W-:Y:S02]  /*3a900*/  LOP3.LUT R33, R33, 0xffff, RZ, 0xc0, !PT ;  /* 0x0000ffff21217812 */ /* 0x000fe400078ec0ff */
[----:B------:R-:W-:-:S02]  /*3a910*/  LOP3.LUT R218, R218, 0xffff, RZ, 0xc0, !PT ;  /* 0x0000ffffdada7812 */ /* 0x000fc400078ec0ff */
[----:B------:R-:W-:Y:S02]  /*3a920*/  LOP3.LUT R198, R198, 0xffff, RZ, 0xc0, !PT ;  /* 0x0000ffffc6c67812 */ /* 0x000fe400078ec0ff */
[----:B------:R-:W-:Y:S02]  /*3a930*/  LOP3.LUT R134, R134, 0xffff, RZ, 0xc0, !PT ;  /* 0x0000ffff86867812 */ /* 0x000fe400078ec0ff */
[----:B------:R-:W-:Y:S02]  /*3a940*/  LOP3.LUT R188, R188, 0xffff, RZ, 0xc0, !PT ;  /* 0x0000ffffbcbc7812 */ /* 0x000fe400078ec0ff */
[----:B------:R-:W-:Y:S02]  /*3a950*/  LOP3.LUT R9, R5, 0xffff, RZ, 0xc0, !PT ;  /* 0x0000ffff05097812 */ /* 0x000fe400078ec0ff */
        /* <DEDUP_REMOVED lines=17> */
[----:B------:R-:W-:Y:S02]  /*3aa70*/  LOP3.LUT R222, R222, 0xffff, RZ, 0xc0, !PT ;  /* 0x0000ffffdede7812 */ /* 0x000fe400078ec0ff */
[----:B------:R-:W-:Y:S02]  /*3aa80*/  LOP3.LUT R230, R230, 0xffff, RZ, 0xc0, !PT ;  /* 0x0000ffffe6e67812 */ /* 0x000fe400078ec0ff */
[----:B------:R-:W-:-:S02]  /*3aa90*/  LOP3.LUT R105, R166, 0xffff, RZ, 0xc0, !PT ;  /* 0x0000ffffa6697812 */ /* 0x000fc400078ec0ff */
[----:B------:R-:W-:Y:S02]  /*3aaa0*/  LOP3.LUT R102, R102, 0xffff, RZ, 0xc0, !PT ;  /* 0x0000ffff66667812 */ /* 0x000fe400078ec0ff */
[----:B------:R-:W-:Y:S02]  /*3aab0*/  LOP3.LUT R192, R192, 0xffff, RZ, 0xc0, !PT ;  /* 0x0000ffffc0c07812 */ /* 0x000fe400078ec0ff */
[----:B------:R-:W-:Y:S02]  /*3aac0*/  LOP3.LUT R9, R35, 0xffff, RZ, 0xc0, !PT ;  /* 0x0000ffff23097812 */ /* 0x000fe400078ec0ff */
[----:B------:R-:W-:Y:S02]  /*3aad0*/  SHF.R.U32.HI R226, RZ, 0x8, R226 ;  /* 0x00000008ffe27819 */ /* 0x000fe400000116e2 */
[----:B------:R-:W-:Y:S02]  /*3aae0*/  SHF.R.U32.HI R81, RZ, 0x8, R81 ;  /* 0x00000008ff517819 */ /* 0x000fe40000011651 */
[----:B------:R-:W-:-:S02]  /*3aaf0*/  F2FP.SATFINITE.E4M3.F32.PACK_AB_MERGE_C R234, R235, R234, RZ ;  /* 0x000000eaebea723e */ /* 0x000fc400048070ff */
[----:B------:R-:W-:Y:S02]  /*3ab00*/  F2FP.SATFINITE.E4M3.F32.PACK_AB_MERGE_C R170, R171, R170, RZ ;  /* 0x000000aaabaa723e */ /* 0x000fe400048070ff */
[----:B------:R-:W-:Y:S02]  /*3ab10*/  F2FP.SATFINITE.E4M3.F32.PACK_AB_MERGE_C R106, R107, R106, RZ ;  /* 0x0000006a6b6a723e */ /* 0x000fe400048070ff */
[----:B------:R-:W-:Y:S02]  /*3ab20*/  LOP3.LUT R8, R8, 0xffff, RZ, 0xc0, !PT ;  /* 0x0000ffff08087812 */ /* 0x000fe400078ec0ff */
[----:B------:R-:W-:Y:S02]  /*3ab30*/  LOP3.LUT R83, R200, 0xffff, RZ, 0xc0, !PT ;  /* 0x0000ffffc8537812 */ /* 0x000fe400078ec0ff */
[----:B------:R-:W-:Y:S02]  /*3ab40*/  SHF.R.U32.HI R69, RZ, 0x8, R69 ;  /* 0x00000008ff457819 */ /* 0x000fe40000011645 */
[----:B------:R-:W-:-:S02]  /*3ab50*/  SHF.R.U32.HI R196, RZ, 0x8, R196 ;  /* 0x00000008ffc47819 */ /* 0x000fc400000116c4 */
[----:B------:R-:W-:Y:S02]  /*3ab60*/  PRMT R49, R49, 0x5410, R4 ;  /* 0x0000541031317816 */ /* 0x000fe40000000004 */
[----:B------:R-:W-:Y:S02]  /*3ab70*/  F2FP.SATFINITE.E4M3.F32.PACK_AB_MERGE_C R60, R61, R60, RZ ;  /* 0x0000003c3d3c723e */ /* 0x000fe400048070ff */
[----:B------:R-:W-:Y:S02]  /*3ab80*/  PRMT R4, R41, 0x5410, R82 ;  /* 0x0000541029047816 */ /* 0x000fe40000000052 */
[----:B------:R-:W-:Y:S02]  /*3ab90*/  PRMT R35, R222, 0x3340, R59 ;  /* 0x00003340de237816 */ /* 0x000fe4000000003b */
[----:B------:R-:W-:Y:S02]  /*3aba0*/  F2FP.SATFINITE.E4M3.F32.PACK_AB_MERGE_C R110, R111, R110, RZ ;  /* 0x0000006e6f6e723e */ /* 0x000fe400048070ff */
[----:B------:R-:W-:-:S02]  /*3abb0*/  PRMT R82, R102, 0x3340, R1 ;  /* 0x0000334066527816 */ /* 0x000fc40000000001 */
[----:B------:R-:W-:Y:S02]  /*3abc0*/  PRMT R61, R230, 0x3340, R105 ;  /* 0x00003340e63d7816 */ /* 0x000fe40000000069 */
[----:B------:R-:W-:Y:S02]  /*3abd0*/  PRMT R59, R9, 0x3340, R192 ;  /* 0x00003340093b7816 */ /* 0x000fe400000000c0 */
[----:B------:R-:W-:Y:S02]  /*3abe0*/  LOP3.LUT R81, R81, 0xffff, RZ, 0xc0, !PT ;  /* 0x0000ffff51517812 */ /* 0x000fe400078ec0ff */
[----:B------:R-:W-:Y:S02]  /*3abf0*/  LOP3.LUT R226, R226, 0xffff, RZ, 0xc0, !PT ;  /* 0x0000ffffe2e27812 */ /* 0x000fe400078ec0ff */
[----:B------:R-:W-:Y:S02]  /*3ac00*/  PRMT R41, R8, 0x3340, R83 ;  /* 0x0000334008297816 */ /* 0x000fe40000000053 */
        /* <DEDUP_REMOVED lines=18> */
[----:B------:R-:W-:-:S02]  /*3ad30*/  LOP3.LUT R105, R105, 0xffff, RZ, 0xc0, !PT ;  /* 0x0000ffff69697812 */ /* 0x000fc400078ec0ff */
[----:B------:R-:W-:Y:S02]  /*3ad40*/  LOP3.LUT R230, R230, 0xffff, RZ, 0xc0, !PT ;  /* 0x0000ffffe6e67812 */ /* 0x000fe400078ec0ff */
[----:B------:R-:W-:Y:S02]  /*3ad50*/  LOP3.LUT R238, R238, 0xffff, RZ, 0xc0, !PT ;  /* 0x0000ffffeeee7812 */ /* 0x000fe400078ec0ff */
[----:B------:R-:W-:Y:S02]  /*3ad60*/  LOP3.LUT R117, R174, 0xffff, RZ, 0xc0, !PT ;  /* 0x0000ffffae757812 */ /* 0x000fe400078ec0ff */
[----:B------:R-:W-:Y:S02]  /*3ad70*/  LOP3.LUT R110, R110, 0xffff, RZ, 0xc0, !PT ;  /* 0x0000ffff6e6e7812 */ /* 0x000fe400078ec0ff */
[----:B------:R-:W-:Y:S02]  /*3ad80*/  LOP3.LUT R9, R83, 0xffff, RZ, 0xc0, !PT ;  /* 0x0000ffff53097812 */ /* 0x000fe400078ec0ff */
[----:B------:R-:W-:-:S02]  /*3ad90*/  LOP3.LUT R8, R8, 0xffff, RZ, 0xc0, !PT ;  /* 0x0000ffff08087812 */ /* 0x000fc400078ec0ff */
[----:B------:R-:W-:Y:S02]  /*3ada0*/  SHF.R.U32.HI R234, RZ, 0x8, R234 ;  /* 0x00000008ffea7819 */ /* 0x000fe400000116ea */
[----:B------:R-:W-:Y:S02]  /*3adb0*/  SHF.R.U32.HI R111, RZ, 0x8, R111 ;  /* 0x00000008ff6f7819 */ /* 0x000fe4000001166f */
[----:B------:R-:W-:Y:S02]  /*3adc0*/  F2FP.SATFINITE.E4M3.F32.PACK_AB_MERGE_C R242, R243, R242, RZ ;  /* 0x000000f2f3f2723e */ /* 0x000fe400048070ff */
[----:B------:R-:W-:Y:S02]  /*3add0*/  F2FP.SATFINITE.E4M3.F32.PACK_AB_MERGE_C R178, R179, R178, RZ ;  /* 0x000000b2b3b2723e */ /* 0x000fe400048070ff */
[----:B------:R-:W-:Y:S02]  /*3ade0*/  LOP3.LUT R12, R12, 0xffff, RZ, 0xc0, !PT ;  /* 0x0000ffff0c0c7812 */ /* 0x000fe400078ec0ff */
[----:B------:R-:W-:-:S02]  /*3adf0*/  LOP3.LUT R107, R206, 0xffff, RZ, 0xc0, !PT ;  /* 0x0000ffffce6b7812 */ /* 0x000fc400078ec0ff */
[----:B------:R-:W-:Y:S02]  /*3ae00*/  SHF.R.U32.HI R106, RZ, 0x8, R106 ;  /* 0x00000008ff6a7819 */ /* 0x000fe4000001166a */
[----:B------:R-:W-:Y:S02]  /*3ae10*/  F2FP.SATFINITE.E4M3.F32.PACK_AB_MERGE_C R202, R203, R202, RZ ;  /* 0x000000cacbca723e */ /* 0x000fe400048070ff */
[----:B------:R-:W-:Y:S02]  /*3ae20*/  F2FP.SATFINITE.E4M3.F32.PACK_AB_MERGE_C R210, R211, R210, RZ ;  /* 0x000000d2d3d2723e */ /* 0x000fe400048070ff */
[----:B------:R-:W-:Y:S02]  /*3ae30*/  F2FP.SATFINITE.E4M3.F32.PACK_AB_MERGE_C R208, R209, R208, RZ ;  /* 0x000000d0d1d0723e */ /* 0x000fe400048070ff */
[----:B------:R-:W-:Y:S02]  /*3ae40*/  F2FP.SATFINITE.E4M3.F32.PACK_AB_MERGE_C R212, R213, R212, RZ ;  /* 0x000000d4d5d4723e */ /* 0x000fe400048070ff */
[----:B------:R-:W-:-:S02]  /*3ae50*/  PRMT R75, R75, 0x5410, R82 ;  /* 0x000054104b4b7816 */ /* 0x000fc40000000052 */
[----:B------:R-:W-:Y:S02]  /*3ae60*/  PRMT R83, R230, 0x3340, R105 ;  /* 0x00003340e6537816 */ /* 0x000fe40000000069 */
[----:B------:R-:W-:Y:S02]  /*3ae70*/  F2FP.SATFINITE.E4M3.F32.PACK_AB_MERGE_C R50, R51, R50, RZ ;  /* 0x000000323332723e */ /* 0x000fe400048070ff */
[----:B------:R-:W-:Y:S02]  /*3ae80*/  PRMT R82, R110, 0x3340, R1 ;  /* 0x000033406e527816 */ /* 0x000fe40000000001 */
[----:B------:R-:W-:Y:S02]  /*3ae90*/  PRMT R91, R238, 0x3340, R117 ;  /* 0x00003340ee5b7816 */ /* 0x000fe40000000075 */
[----:B------:R-:W-:Y:S02]  /*3aea0*/  PRMT R105, R8, 0x3340, R9 ;  /* 0x0000334008697816 */ /* 0x000fe40000000009 */
[----:B------:R-:W-:-:S02]  /*3aeb0*/  LOP3.LUT R111, R111, 0xffff, RZ, 0xc0, !PT ;  /* 0x0000ffff6f6f7812 */ /* 0x000fc400078ec0ff */
[----:B------:R-:W-:Y:S02]  /*3aec0*/  LOP3.LUT R234, R234, 0xffff, RZ, 0xc0, !PT ;  /* 0x0000ffffeaea7812 */ /* 0x000fe400078ec0ff */
[----:B------:R-:W-:Y:S02]  /*3aed0*/  PRMT R51, R12, 0x3340, R107 ;  /* 0x000033400c337816 */ /* 0x000fe4000000006b */
[----:B------:R-:W-:Y:S02]  /*3aee0*/  LOP3.LUT R242, R242, 0xffff, RZ, 0xc0, !PT ;  /* 0x0000fffff2f27812 */ /* 0x000fe400078ec0ff */
[----:B------:R-:W-:Y:S02]  /*3aef0*/  LOP3.LUT R123, R178, 0xffff, RZ, 0xc0, !PT ;  /* 0x0000ffffb27b7812 */ /* 0x000fe400078ec0ff */
[----:B------:R-:W-:Y:S02]  /*3af00*/  LOP3.LUT R114, R114, 0xffff, RZ, 0xc0, !PT ;  /* 0x0000ffff72727812 */ /* 0x000fe400078ec0ff */
[----:B------:R-:W-:-:S02]  /*3af10*/  LOP3.LUT R8, R106, 0xffff, RZ, 0xc0, !PT ;  /* 0x0000ffff6a087812 */ /* 0x000fc400078ec0ff */
[----:B------:R-:W-:Y:S02]  /*3af20*/  F2FP.SATFINITE.E4M3.F32.PACK_AB_MERGE_C R246, R247, R246, RZ ;  /* 0x000000f6f7f6723e */ /* 0x000fe400048070ff */
[----:B------:R-:W-:Y:S02]  /*3af30*/  F2FP.SATFINITE.E4M3.F32.PACK_AB_MERGE_C R182, R183, R182, RZ ;  /* 0x000000b6b7b6723e */ /* 0x000fe400048070ff */
[----:B------:R-:W-:Y:S02]  /*3af40*/  F2FP.SATFINITE.E4M3.F32.PACK_AB_MERGE_C R118, R119, R118, RZ ;  /* 0x000000767776723e */ /* 0x000fe400048070ff */
[----:B------:R-:W-:Y:S02]  /*3af50*/  LOP3.LUT R10, R10, 0xffff, RZ, 0xc0, !PT ;  /* 0x0000ffff0a0a7812 */ /* 0x000fe400078ec0ff */
[----:B------:R-:W-:Y:S02]  /*3af60*/  LOP3.LUT R14, R14, 0xffff, RZ, 0xc0, !PT ;  /* 0x0000ffff0e0e7812 */ /* 0x000fe400078ec0ff */
[----:B------:R-:W-:-:S02]  /*3af70*/  F2FP.SATFINITE.E4M3.F32.PACK_AB_MERGE_C R204, R205, R204, RZ ;  /* 0x000000cccdcc723e */ /* 0x000fc400048070ff */
[----:B------:R-:W-:Y:S02]  /*3af80*/  LOP3.LUT R13, R13, 0xffff, RZ, 0xc0, !PT ;  /* 0x0000ffff0d0d7812 */ /* 0x000fe400078ec0ff */
[----:B------:R-:W-:Y:S02]  /*3af90*/  LOP3.LUT R15, R15, 0xffff, RZ, 0xc0, !PT ;  /* 0x0000ffff0f0f7812 */ /* 0x000fe400078ec0ff */
[----:B------:R-:W-:Y:S02]  /*3afa0*/  F2FP.SATFINITE.E4M3.F32.PACK_AB_MERGE_C R64, R65, R64, RZ ;  /* 0x000000404140723e */ /* 0x000fe400048070ff */
[----:B------:R-:W-:Y:S02]  /*3afb0*/  F2FP.SATFINITE.E4M3.F32.PACK_AB_MERGE_C R136, R137, R136, RZ ;  /* 0x000000888988723e */ /* 0x000fe400048070ff */
[----:B------:R-:W-:Y:S02]  /*3afc0*/  F2FP.SATFINITE.E4M3.F32.PACK_AB_MERGE_C R62, R63, R62, RZ ;  /* 0x0000003e3f3e723e */ /* 0x000fe400048070ff */
[----:B------:R-:W-:-:S02]  /*3afd0*/  F2FP.SATFINITE.E4M3.F32.PACK_AB_MERGE_C R86, R87, R86, RZ ;  /* 0x000000565756723e */ /* 0x000fc400048070ff */
[----:B------:R-:W-:Y:S02]  /*3afe0*/  LOP3.LUT R11, R11, 0xffff, RZ, 0xc0, !PT ;  /* 0x0000ffff0b0b7812 */ /* 0x000fe400078ec0ff */
[----:B------:R-:W-:Y:S02]  /*3aff0*/  SHF.R.U32.HI R240, RZ, 0x8, R240 ;  /* 0x00000008fff07819 */ /* 0x000fe400000116f0 */
[----:B------:R-:W-:Y:S01]  /*3b000*/  SHF.R.U32.HI R121, RZ, 0x8, R121 ;  /* 0x00000008ff797819 */ /* 0x000fe20000011679 */
[----:B------:R-:W-:Y:S01]  /*3b010*/  IMAD.SHL.U32 R18, R18, 0x8, RZ ;  /* 0x0000000812127824 */ /* 0x000fe200078e00ff */
[----:B------:R-:W-:Y:S01]  /*3b020*/  LOP3.LUT R101, R202, 0xffff, RZ, 0xc0, !PT ;  /* 0x0000ffffca657812 */ /* 0x000fe200078ec0ff */
[----:B------:R-:W2:Y:S01]  /*3b030*/  LDL.LU R247, [R1+0xa0] ;  /* 0x0000a00001f77983 */ /* 0x000ea20000300800 */
[----:B------:R-:W-:Y:S02]  /*3b040*/  LOP3.LUT R113, R210, 0xffff, RZ, 0xc0, !PT ;  /* 0x0000ffffd2717812 */ /* 0x000fe400078ec0ff */
[----:B------:R-:W-:Y:S01]  /*3b050*/  SHF.R.U32.HI R12, RZ, 0x8, R12 ;  /* 0x00000008ff0c7819 */ /* 0x000fe2000001160c */
[----:B------:R-:W4:Y:S01]  /*3b060*/  LDL.LU R245, [R1+0x54c] ;  /* 0x00054c0001f57983 */ /* 0x000f220000300800 */
[----:B------:R-:W-:-:S02]  /*3b070*/  SHF.R.U32.HI R107, RZ, 0x8, R107 ;  /* 0x00000008ff6b7819 */ /* 0x000fc4000001166b */
[----:B------:R-:W-:Y:S01]  /*3b080*/  LOP3.LUT R208, R208, 0xffff, RZ, 0xc0, !PT ;  /* 0x0000ffffd0d07812 */ /* 0x000fe200078ec0ff */
[----:B------:R-:W2:Y:S01]  /*3b090*/  LDL.LU R243, [R1+0x5b4] ;  /* 0x0005b40001f37983 */ /* 0x000ea20000300800 */
[----:B------:R-:W-:Y:S02]  /*3b0a0*/  LOP3.LUT R212, R212, 0xffff, RZ, 0xc0, !PT ;  /* 0x0000ffffd4d47812 */ /* 0x000fe400078ec0ff */
[----:B------:R-:W-:Y:S01]  /*3b0b0*/  PRMT R91, R91, 0x5410, R82 ;  /* 0x000054105b5b7816 */ /* 0x000fe20000000052 */
[----:B------:R-:W2:Y:S01]  /*3b0c0*/  LDL.LU R241, [R1+0x5b0] ;  /* 0x0005b00001f17983 */ /* 0x000ea20000300800 */
[----:B------:R-:W-:Y:S02]  /*3b0d0*/  PRMT R106, R234, 0x3340, R111 ;  /* 0x00003340ea6a7816 */ /* 0x000fe4000000006f */
[----:B------:R-:W-:Y:S01]  /*3b0e0*/  PRMT R82, R114, 0x3340, R1 ;  /* 0x0000334072527816 */ /* 0x000fe20000000001 */
[----:B------:R-:W2:Y:S01]  /*3b0f0*/  LDL.LU R239, [R1+0x5ac] ;  /* 0x0005ac0001ef7983 */ /* 0x000ea20000300800 */
[----:B------:R-:W-:Y:S01]  /*3b100*/  PRMT R93, R242, 0x3340, R123 ;  /* 0x00003340f25d7816 */ /* 0x000fe2000000007b */
[----:B------:R-:W1:Y:S01]  /*3b110*/  LDC R234, c[0x0][0x22c] ;  /* 0x00008b00ffea7b82 */ /* 0x000e620000000800 */
        /* <DEDUP_REMOVED lines=8> */
[----:B------:R-:W-:Y:S02]  /*3b1a0*/  SHF.R.U32.HI R110, RZ, 0x8, R110 ;  /* 0x00000008ff6e7819 */ /* 0x000fe4000001166e */
[----:B------:R-:W-:Y:S02]  /*3b1b0*/  LOP3.LUT R204, R204, 0xffff, RZ, 0xc0, !PT ;  /* 0x0000ffffcccc7812 */ /* 0x000fe400078ec0ff */
[----:B------:R-:W-:Y:S02]  /*3b1c0*/  PRMT R63, R13, 0x3340, R208 ;  /* 0x000033400d3f7816 */ /* 0x000fe400000000d0 */
[----:B------:R-:W-:Y:S02]  /*3b1d0*/  PRMT R87, R15, 0x3340, R212 ;  /* 0x000033400f577816 */ /* 0x000fe400000000d4 */
[----:B------:R-:W-:-:S02]  /*3b1e0*/  SHF.R.U32.HI R10, RZ, 0x8, R10 ;  /* 0x00000008ff0a7819 */ /* 0x000fc4000001160a */
[----:B------:R-:W-:Y:S02]  /*3b1f0*/  SHF.R.U32.HI R101, RZ, 0x8, R101 ;  /* 0x00000008ff657819 */ /* 0x000fe40000011665 */
[----:B------:R-:W-:Y:S02]  /*3b200*/  SHF.R.U32.HI R14, RZ, 0x8, R14 ;  /* 0x00000008ff0e7819 */ /* 0x000fe4000001160e */
[----:B------:R-:W-:Y:S02]  /*3b210*/  SHF.R.U32.HI R113, RZ, 0x8, R113 ;  /* 0x00000008ff717819 */ /* 0x000fe40000011671 */
[----:B------:R-:W-:Y:S02]  /*3b220*/  SHF.R.U32.HI R13, RZ, 0x8, R13 ;  /* 0x00000008ff0d7819 */ /* 0x000fe4000001160d */
[----:B------:R-:W-:Y:S02]  /*3b230*/  SHF.R.U32.HI R208, RZ, 0x8, R208 ;  /* 0x00000008ffd07819 */ /* 0x000fe400000116d0 */
[----:B------:R-:W-:-:S02]  /*3b240*/  SHF.R.U32.HI R15, RZ, 0x8, R15 ;  /* 0x00000008ff0f7819 */ /* 0x000fc4000001160f */
[----:B------:R-:W-:Y:S02]  /*3b250*/  SHF.R.U32.HI R212, RZ, 0x8, R212 ;  /* 0x00000008ffd47819 */ /* 0x000fe400000116d4 */
[----:B------:R-:W-:Y:S02]  /*3b260*/  PRMT R93, R93, 0x5410, R82 ;  /* 0x000054105d5d7816 */ /* 0x000fe40000000052 */
[----:B---3--:R-:W-:Y:S02]  /*3b270*/  F2FP.SATFINITE.E4M3.F32.PACK_AB_MERGE_C R54, R55, R54, RZ ;  /* 0x000000363736723e */ /* 0x008fe400048070ff */
[----:B------:R-:W-:Y:S02]  /*3b280*/  LOP3.LUT R136, R136, 0xffff, RZ, 0xc0, !PT ;  /* 0x0000ffff88887812 */ /* 0x000fe400078ec0ff */
[----:B------:R-:W-:Y:S02]  /*3b290*/  PRMT R82, R118, 0x3340, R1 ;  /* 0x0000334076527816 */ /* 0x000fe40000000001 */
[----:B------:R-:W-:-:S02]  /*3b2a0*/  PRMT R99, R246, 0x3340, R127 ;  /* 0x00003340f6637816 */ /* 0x000fc4000000007f */
[----:B------:R-:W-:Y:S02]  /*3b2b0*/  PRMT R107, R8, 0x3340, R107 ;  /* 0x00003340086b7816 */ /* 0x000fe4000000006b */
[----:B------:R-:W-:Y:S02]  /*3b2c0*/  LOP3.LUT R110, R110, 0xffff, RZ, 0xc0, !PT ;  /* 0x0000ffff6e6e7812 */ /* 0x000fe400078ec0ff */
[----:B------:R-:W-:Y:S02]  /*3b2d0*/  PRMT R55, R11, 0x3340, R204 ;  /* 0x000033400b377816 */ /* 0x000fe400000000cc */
[----:B------:R-:W-:Y:S02]  /*3b2e0*/  SHF.R.U32.HI R88, RZ, 0x8, R88 ;  /* 0x00000008ff587819 */ /* 0x000fe40000011658 */
        /* <DEDUP_REMOVED lines=8> */
[----:B------:R-:W-:Y:S02]  /*3b370*/  SHF.R.U32.HI R204, RZ, 0x8, R204 ;  /* 0x00000008ffcc7819 */ /* 0x000fe400000116cc */
[----:B------:R-:W-:Y:S02]  /*3b380*/  LOP3.LUT R208, R208, 0xffff, RZ, 0xc0, !PT ;  /* 0x0000ffffd0d07812 */ /* 0x000fe400078ec0ff */
[----:B------:R-:W-:Y:S02]  /*3b390*/  LOP3.LUT R13, R13, 0xffff, RZ, 0xc0, !PT ;  /* 0x0000ffff0d0d7812 */ /* 0x000fe400078ec0ff */
[----:B------:R-:W-:Y:S02]  /*3b3a0*/  LOP3.LUT R212, R212, 0xffff, RZ, 0xc0, !PT ;  /* 0x0000ffffd4d47812 */ /* 0x000fe400078ec0ff */
[----:B------:R-:W-:Y:S02]  /*3b3b0*/  LOP3.LUT R15, R15, 0xffff, RZ, 0xc0, !PT ;  /* 0x0000ffff0f0f7812 */ /* 0x000fe400078ec0ff */
[----:B------:R-:W-:-:S02]  /*3b3c0*/  SHF.R.U32.HI R244, RZ, 0x8, R244 ;  /* 0x00000008fff47819 */ /* 0x000fc400000116f4 */
[----:B------:R-:W-:Y:S02]  /*3b3d0*/  SHF.R.U32.HI R125, RZ, 0x8, R125 ;  /* 0x00000008ff7d7819 */ /* 0x000fe4000001167d */
[----:B------:R-:W-:Y:S02]  /*3b3e0*/  SHF.R.U32.HI R124, RZ, 0x8, R124 ;  /* 0x00000008ff7c7819 */ /* 0x000fe4000001167c */
[--C-:B------:R-:W-:Y:S02]  /*3b3f0*/  PRMT R152, R136, 0x3340, R1.reuse ;  /* 0x0000334088987816 */ /* 0x100fe40000000001 */
[----:B------:R-:W-:Y:S02]  /*3b400*/  PRMT R99, R99, 0x5410, R82 ;  /* 0x0000541063637816 */ /* 0x000fe40000000052 */
[----:B------:R-:W-:Y:S02]  /*3b410*/  SHF.R.U32.HI R130, RZ, 0x8, R130 ;  /* 0x00000008ff827819 */ /* 0x000fe40000011682 */
[----:B------:R-:W-:-:S02]  /*3b420*/  PRMT R131, R110, 0x3340, R1 ;  /* 0x000033406e837816 */ /* 0x000fc40000000001 */
[----:B------:R-:W-:Y:S02]  /*3b430*/  LOP3.LUT R82, R88, 0xffff, RZ, 0xc0, !PT ;  /* 0x0000ffff58527812 */ /* 0x000fe400078ec0ff */
[----:B------:R-:W-:Y:S02]  /*3b440*/  SHF.R.U32.HI R136, RZ, 0x8, R136 ;  /* 0x00000008ff887819 */ /* 0x000fe40000011688 */
[----:B------:R-:W-:Y:S02]  /*3b450*/  PRMT R101, R10, 0x3340, R101 ;  /* 0x000033400a657816 */ /* 0x000fe40000000065 */
[----:B------:R-:W-:Y:S02]  /*3b460*/  PRMT R110, R14, 0x3340, R113 ;  /* 0x000033400e6e7816 */ /* 0x000fe40000000071 */
[----:B------:R-:W-:Y:S02]  /*3b470*/  PRMT R135, R9, 0x3340, R8 ;  /* 0x0000334009877816 */ /* 0x000fe40000000008 */
[----:B------:R-:W-:-:S02]  /*3b480*/  LOP3.LUT R18, R18, 0x300, RZ, 0xc0, !PT ;  /* 0x0000030012127812 */ /* 0x000fc400078ec0ff */
[----:B------:R-:W-:Y:S02]  /*3b490*/  LOP3.LUT R88, R90, 0xffff, RZ, 0xc0, !PT ;  /* 0x0000ffff5a587812 */ /* 0x000fe400078ec0ff */
[----:B------:R-:W-:Y:S02]  /*3b4a0*/  LOP3.LUT R129, R204, 0xffff, RZ, 0xc0, !PT ;  /* 0x0000ffffcc817812 */ /* 0x000fe400078ec0ff */
[----:B------:R-:W-:Y:S02]  /*3b4b0*/  LOP3.LUT R10, R11, 0xffff, RZ, 0xc0, !PT ;  /* 0x0000ffff0b0a7812 */ /* 0x000fe400078ec0ff */
        /* <DEDUP_REMOVED lines=11> */
[----:B------:R-:W-:Y:S01]  /*3b570*/  F2FP.SATFINITE.E4M3.F32.PACK_AB_MERGE_C R84, R85, R84, RZ ;  /* 0x000000545554723e */ /* 0x000fe200048070ff */
[----:B------:R-:W-:Y:S01]  /*3b580*/  IMAD.IADD R85, R18, 0x1, R25 ;  /* 0x0000000112557824 */ /* 0x000fe200078e0219 */
[----:B------:R-:W-:Y:S02]  /*3b590*/  PRMT R129, R10, 0x3340, R129 ;  /* 0x000033400a817816 */ /* 0x000fe40000000081 */
[----:B------:R-:W-:Y:S02]  /*3b5a0*/  PRMT R136, R9, 0x3340, R8 ;  /* 0x0000334009887816 */ /* 0x000fe40000000008 */
[----:B------:R-:W-:-:S02]  /*3b5b0*/  PRMT R8, R23, 0x4210, R14 ;  /* 0x0000421017087816 */ /* 0x000fc4000000000e */
[----:B------:R-:W-:Y:S02]  /*3b5c0*/  PRMT R9, R22, 0x4210, R13 ;  /* 0x0000421016097816 */ /* 0x000fe4000000000d */
[----:B------:R-:W-:Y:S02]  /*3b5d0*/  PRMT R10, R34, 0x4210, R15 ;  /* 0x00004210220a7816 */ /* 0x000fe4000000000f */
[----:B------:R-:W-:Y:S01]  /*3b5e0*/  PRMT R11, R32, 0x4210, R17 ;  /* 0x00004210200b7816 */ /* 0x000fe20000000011 */
[----:B------:R-:W-:Y:S01]  /*3b5f0*/  BAR.SYNC.DEFER_BLOCKING 0x0 ;  /* 0x0000000000007b1d */ /* 0x000fe20000010000 */
[----:B------:R-:W-:Y:S02]  /*3b600*/  SHF.R.U32.HI R21, RZ, 0x8, R21 ;  /* 0x00000008ff157819 */ /* 0x000fe40000011615 */
[----:B------:R-:W-:Y:S02]  /*3b610*/  SHF.R.U32.HI R184, RZ, 0x8, R184 ;  /* 0x00000008ffb87819 */ /* 0x000fe400000116b8 */
[----:B------:R-:W-:-:S02]  /*3b620*/  LOP3.LUT R21, R21, 0xffff, RZ, 0xc0, !PT ;  /* 0x0000ffff15157812 */ /* 0x000fc400078ec0ff */
[----:B------:R-:W-:Y:S02]  /*3b630*/  LOP3.LUT R184, R184, 0xffff, RZ, 0xc0, !PT ;  /* 0x0000ffffb8b87812 */ /* 0x000fe400078ec0ff */
[----:B------:R-:W-:Y:S02]  /*3b640*/  SHF.R.U32.HI R186, RZ, 0x8, R186 ;  /* 0x00000008ffba7819 */ /* 0x000fe400000116ba */
[----:B------:R-:W-:Y:S01]  /*3b650*/  SHF.R.U32.HI R122, RZ, 0x8, R122 ;  /* 0x00000008ff7a7819 */ /* 0x000fe2000001167a */
[----:B------:R3:W-:Y:S01]  /*3b660*/  STSM.16.M88.4 [R85], R8 ;  /* 0x0000000855007844 */ /* 0x0007e20000000200 */
[----:B------:R-:W-:Y:S02]  /*3b670*/  SHF.R.U32.HI R94, RZ, 0x8, R94 ;  /* 0x00000008ff5e7819 */ /* 0x000fe4000001165e */
[----:B------:R-:W-:Y:S02]  /*3b680*/  PRMT R18, R21, 0x3340, R184 ;  /* 0x0000334015127816 */ /* 0x000fe400000000b8 */
[----:B------:R-:W-:-:S02]  /*3b690*/  LOP3.LUT R21, R186, 0xffff, RZ, 0xc0, !PT ;  /* 0x0000ffffba157812 */ /* 0x000fc400078ec0ff */
[----:B------:R-:W-:Y:S02]  /*3b6a0*/  LOP3.LUT R122, R122, 0xffff, RZ, 0xc0, !PT ;  /* 0x0000ffff7a7a7812 */ /* 0x000fe400078ec0ff */
[----:B------:R-:W-:Y:S02]  /*3b6b0*/  LOP3.LUT R94, R94, 0xffff, RZ, 0xc0, !PT ;  /* 0x0000ffff5e5e7812 */ /* 0x000fe400078ec0ff */
[----:B------:R-:W-:Y:S02]  /*3b6c0*/  PRMT R21, R80, 0x3340, R21 ;  /* 0x0000334050157816 */ /* 0x000fe40000000015 */
[--C-:B------:R-:W-:Y:S02]  /*3b6d0*/  PRMT R80, R122, 0x3340, R1.reuse ;  /* 0x000033407a507816 */ /* 0x100fe40000000001 */
[--C-:B------:R-:W-:Y:S02]  /*3b6e0*/  PRMT R88, R88, 0x3340, R1.reuse ;  /* 0x0000334058587816 */ /* 0x100fe40000000001 */
[----:B------:R-:W-:-:S02]  /*3b6f0*/  PRMT R90, R90, 0x3340, R1 ;  /* 0x000033405a5a7816 */ /* 0x000fc40000000001 */
[----:B------:R-:W-:Y:S02]  /*3b700*/  PRMT R94, R94, 0x3340, R1 ;  /* 0x000033405e5e7816 */ /* 0x000fe40000000001 */
[----:B------:R-:W-:Y:S02]  /*3b710*/  PRMT R80, R21, 0x5410, R80 ;  /* 0x0000541015507816 */ /* 0x000fe40000000050 */
[----:B------:R-:W-:Y:S02]  /*3b720*/  PRMT R88, R5, 0x5410, R88 ;  /* 0x0000541005587816 */ /* 0x000fe40000000058 */
[----:B------:R-:W-:Y:S02]  /*3b730*/  PRMT R5, R33, 0x5410, R90 ;  /* 0x0000541021057816 */ /* 0x000fe4000000005a */
[----:B------:R-:W-:Y:S01]  /*3b740*/  PRMT R21, R35, 0x5410, R94 ;  /* 0x0000541023157816 */ /* 0x000fe2000000005e */
[----:B------:R-:W-:Y:S01]  /*3b750*/  BAR.SYNC.DEFER_BLOCKING 0x0 ;  /* 0x0000000000007b1d */ /* 0x000fe20000010000 */
[----:B------:R-:W-:-:S02]  /*3b760*/  SHF.R.U32.HI R120, RZ, 0x8, R120 ;  /* 0x00000008ff787819 */ /* 0x000fc40000011678 */
[----:B------:R-:W-:Y:S02]  /*3b770*/  SHF.R.U32.HI R216, RZ, 0x8, R216 ;  /* 0x00000008ffd87819 */ /* 0x000fe400000116d8 */
[----:B------:R-:W-:Y:S02]  /*3b780*/  SHF.R.U32.HI R31, RZ, 0x8, R31 ;  /* 0x00000008ff1f7819 */ /* 0x000fe4000001161f */
[----:B------:R-:W-:Y:S02]  /*3b790*/  LOP3.LUT R120, R120, 0xffff, RZ, 0xc0, !PT ;  /* 0x0000ffff78787812 */ /* 0x000fe400078ec0ff */
[----:B------:R-:W-:Y:S02]  /*3b7a0*/  LOP3.LUT R31, R31, 0xffff, RZ, 0xc0, !PT ;  /* 0x0000ffff1f1f7812 */ /* 0x000fe400078ec0ff */
[----:B------:R-:W-:Y:S01]  /*3b7b0*/  LOP3.LUT R216, R216, 0xffff, RZ, 0xc0, !PT ;  /* 0x0000ffffd8d87812 */ /* 0x000fe200078ec0ff */
[----:B------:R-:W-:Y:S01]  /*3b7c0*/  LDS.128 R32, [R7] ;  /* 0x0000000007207984 */ /* 0x000fe20000000c00 */
[----:B------:R-:W-:-:S02]  /*3b7d0*/  F2FP.SATFINITE.E4M3.F32.PACK_AB_MERGE_C R138, R139, R138, RZ ;  /* 0x0000008a8b8a723e */ /* 0x000fc400048070ff */
[----:B------:R-:W-:Y:S02]  /*3b7e0*/  PRMT R25, R120, 0x3340, R1 ;  /* 0x0000334078197816 */ /* 0x000fe40000000001 */
[----:B------:R-:W-:Y:S02]  /*3b7f0*/  PRMT R31, R216, 0x3340, R31 ;  /* 0x00003340d81f7816 */ /* 0x000fe4000000001f */
[----:B------:R-:W-:Y:S02]  /*3b800*/  PRMT R82, R82, 0x3340, R1 ;  /* 0x0000334052527816 */ /* 0x000fe40000000001 */
[----:B------:R-:W-:Y:S02]  /*3b810*/  LOP3.LUT R138, R138, 0xffff, RZ, 0xc0, !PT ;  /* 0x0000ffff8a8a7812 */ /* 0x000fe400078ec0ff */
[----:B------:R-:W-:Y:S02]  /*3b820*/  PRMT R25, R18, 0x5410, R25 ;  /* 0x0000541012197816 */ /* 0x000fe40000000019 */
[----:B------:R-:W-:-:S02]  /*3b830*/  PRMT R82, R31, 0x5410, R82 ;  /* 0x000054101f527816 */ /* 0x000fc40000000052 */
[----:B------:R-:W-:Y:S02]  /*3b840*/  F2FP.SATFINITE.E4M3.F32.PACK_AB_MERGE_C R142, R143, R142, RZ ;  /* 0x0000008e8f8e723e */ /* 0x000fe400048070ff */
[----:B------:R-:W-:Y:S02]  /*3b850*/  PRMT R154, R138, 0x3340, R1 ;  /* 0x000033408a9a7816 */ /* 0x000fe40000000001 */
[----:B---3--:R-:W-:Y:S02]  /*3b860*/  PRMT R8, R25, 0x5210, R14 ;  /* 0x0000521019087816 */ /* 0x008fe4000000000e */
[----:B------:R-:W-:Y:S02]  /*3b870*/  PRMT R9, R80, 0x5210, R13 ;  /* 0x0000521050097816 */ /* 0x000fe4000000000d */
[----:B------:R-:W-:Y:S02]  /*3b880*/  PRMT R10, R82, 0x5210, R15 ;  /* 0x00005210520a7816 */ /* 0x000fe4000000000f */
[----:B------:R-:W-:Y:S01]  /*3b890*/  PRMT R11, R88, 0x5210, R17 ;  /* 0x00005210580b7816 */ /* 0x000fe20000000011 */
[----:B------:R-:W-:Y:S01]  /*3b8a0*/  BAR.SYNC.DEFER_BLOCKING 0x0 ;  /* 0x0000000000007b1d */ /* 0x000fe20000010000 */
[----:B------:R-:W-:-:S02]  /*3b8b0*/  LOP3.LUT R142, R142, 0xffff, RZ, 0xc0, !PT ;  /* 0x0000ffff8e8e7812 */ /* 0x000fc400078ec0ff */
[----:B------:R-:W-:Y:S02]  /*3b8c0*/  F2FP.SATFINITE.E4M3.F32.PACK_AB_MERGE_C R146, R147, R146, RZ ;  /* 0x000000929392723e */ /* 0x000fe400048070ff */
[----:B------:R-:W-:Y:S02]  /*3b8d0*/  PRMT R39, R39, 0x5410, R154 ;  /* 0x0000541027277816 */ /* 0x000fe4000000009a */
[----:B------:R-:W-:Y:S02]  /*3b8e0*/  PRMT R154, R142, 0x3340, R1 ;  /* 0x000033408e9a7816 */ /* 0x000fe40000000001 */
[----:B------:R-:W-:Y:S02]  /*3b8f0*/  LOP3.LUT R146, R146, 0xffff, RZ, 0xc0, !PT ;  /* 0x0000ffff92927812 */ /* 0x000fe400078ec0ff */
[----:B------:R-:W-:Y:S02]  /*3b900*/  F2FP.SATFINITE.E4M3.F32.PACK_AB_MERGE_C R214, R215, R214, RZ ;  /* 0x000000d6d7d6723e */ /* 0x000fe400048070ff */
[----:B------:R-:W-:-:S02]  /*3b910*/  F2FP.SATFINITE.E4M3.F32.PACK_AB_MERGE_C R140, R141, R140, RZ ;  /* 0x0000008c8d8c723e */ /* 0x000fc400048070ff */
[----:B------:R-:W-:Y:S02]  /*3b920*/  F2FP.SATFINITE.E4M3.F32.PACK_AB_MERGE_C R150, R151, R150, RZ ;  /* 0x000000969796723e */ /* 0x000fe400048070ff */
[----:B------:R-:W-:Y:S02]  /*3b930*/  PRMT R51, R51, 0x5410, R154 ;  /* 0x0000541033337816 */ /* 0x000fe4000000009a */
[----:B------:R-:W-:Y:S01]  /*3b940*/  PRMT R154, R146, 0x3340, R1 ;  /* 0x00003340929a7816 */ /* 0x000fe20000000001 */
[----:B------:R3:W-:Y:S01]  /*3b950*/  STSM.16.M88.4 [R85], R8 ;  /* 0x0000000855007844 */ /* 0x0007e20000000200 */
[----:B------:R-:W-:Y:S02]  /*3b960*/  LOP3.LUT R140, R140, 0xffff, RZ, 0xc0, !PT ;  /* 0x0000ffff8c8c7812 */ /* 0x000fe400078ec0ff */
[----:B------:R-:W-:Y:S02]  /*3b970*/  LOP3.LUT R16, R16, 0xffff, RZ, 0xc0, !PT ;  /* 0x0000ffff10107812 */ /* 0x000fe400078ec0ff */
[----:B------:R-:W-:-:S02]  /*3b980*/  LOP3.LUT R119, R214, 0xffff, RZ, 0xc0, !PT ;  /* 0x0000ffffd6777812 */ /* 0x000fc400078ec0ff */
[----:B------:R-:W-:Y:S02]  /*3b990*/  LOP3.LUT R150, R150, 0xffff, RZ, 0xc0, !PT ;  /* 0x0000ffff96967812 */ /* 0x000fe400078ec0ff */
[----:B------:R-:W-:Y:S02]  /*3b9a0*/  PRMT R41, R41, 0x5410, R152 ;  /* 0x0000541029297816 */ /* 0x000fe40000000098 */
[----:B------:R-:W-:Y:S02]  /*3b9b0*/  PRMT R65, R65, 0x5410, R154 ;  /* 0x0000541041417816 */ /* 0x000fe4000000009a */
[--C-:B------:R-:W-:Y:S02]  /*3b9c0*/  PRMT R152, R140, 0x3340, R1.reuse ;  /* 0x000033408c987816 */ /* 0x100fe40000000001 */
[----:B------:R-:W-:Y:S02]  /*3b9d0*/  PRMT R154, R150, 0x3340, R1 ;  /* 0x00003340969a7816 */ /* 0x000fe40000000001 */
[----:B------:R-:W-:-:S02]  /*3b9e0*/  PRMT R89, R16, 0x3340, R119 ;  /* 0x0000334010597816 */ /* 0x000fc40000000077 */
[----:B------:R-:W-:Y:S02]  /*3b9f0*/  SHF.R.U32.HI R140, RZ, 0x8, R140 ;  /* 0x00000008ff8c7819 */ /* 0x000fe4000001168c */
[----:B------:R-:W-:Y:S02]  /*3ba00*/  SHF.R.U32.HI R16, RZ, 0x8, R16 ;  /* 0x00000008ff107819 */ /* 0x000fe40000011610 */
[----:B------:R-:W-:Y:S02]  /*3ba10*/  SHF.R.U32.HI R119, RZ, 0x8, R119 ;  /* 0x00000008ff777819 */ /* 0x000fe40000011677 */
[----:B------:R-:W-:Y:S02]  /*3ba20*/  SHF.R.U32.HI R150, RZ, 0x8, R150 ;  /* 0x00000008ff967819 */ /* 0x000fe40000011696 */
[----:B------:R-:W-:Y:S02]  /*3ba30*/  LOP3.LUT R140, R140, 0xffff, RZ, 0xc0, !PT ;  /* 0x0000ffff8c8c7812 */ /* 0x000fe400078ec0ff */
[----:B------:R-:W-:-:S02]  /*3ba40*/  LOP3.LUT R119, R119, 0xffff, RZ, 0xc0, !PT ;  /* 0x0000ffff77777812 */ /* 0x000fc400078ec0ff */
[----:B------:R-:W-:Y:S02]  /*3ba50*/  LOP3.LUT R16, R16, 0xffff, RZ, 0xc0, !PT ;  /* 0x0000ffff10107812 */ /* 0x000fe400078ec0ff */
[----:B------:R-:W-:Y:S02]  /*3ba60*/  LOP3.LUT R150, R150, 0xffff, RZ, 0xc0, !PT ;  /* 0x0000ffff96967812 */ /* 0x000fe400078ec0ff */
[----:B------:R-:W-:Y:S02]  /*3ba70*/  PRMT R12, R140, 0x3340, R1 ;  /* 0x000033408c0c7816 */ /* 0x000fe40000000001 */
[----:B------:R-:W-:Y:S02]  /*3ba80*/  PRMT R16, R16, 0x3340, R119 ;  /* 0x0000334010107816 */ /* 0x000fe40000000077 */
[----:B------:R-:W-:Y:S02]  /*3ba90*/  PRMT R137, R150, 0x3340, R1 ;  /* 0x0000334096897816 */ /* 0x000fe40000000001 */
[----:B------:R-:W-:-:S02]  /*3baa0*/  LOP3.LUT R60, R60, 0xffff, RZ, 0xc0, !PT ;  /* 0x0000ffff3c3c7812 */ /* 0x000fc400078ec0ff */
[----:B------:R-:W-:Y:S02]  /*3bab0*/  PRMT R129, R129, 0x5410, R12 ;  /* 0x0000541081817816 */ /* 0x000fe4000000000c */
[----:B------:R-:W-:Y:S02]  /*3bac0*/  PRMT R137, R16, 0x5410, R137 ;  /* 0x0000541010897816 */ /* 0x000fe40000000089 */
[----:B------:R-:W-:Y:S02]  /*3bad0*/  LOP3.LUT R82, R28, 0xffff, RZ, 0xc0, !PT ;  /* 0x0000ffff1c527812 */ /* 0x000fe400078ec0ff */
[----:B------:R-:W-:Y:S02]  /*3bae0*/  LOP3.LUT R16, R30, 0xffff, RZ, 0xc0, !PT ;  /* 0x0000ffff1e107812 */ /* 0x000fe400078ec0ff */
[----:B------:R-:W-:Y:S01]  /*3baf0*/  PRMT R12, R29, 0x4210, R60 ;  /* 0x000042101d0c7816 */ /* 0x000fe2000000003c */
[----:B------:R-:W-:Y:S01]  /*3bb00*/  BAR.SYNC.DEFER_BLOCKING 0x0 ;  /* 0x0000000000007b1d */ /* 0x000fe20000010000 */
[----:B------:R-:W-:-:S02]  /*3bb10*/  LOP3.LUT R62, R62, 0xffff, RZ, 0xc0, !PT ;  /* 0x0000ffff3e3e7812 */ /* 0x000fc400078ec0ff */
[----:B------:R-:W-:-:S03]  /*3bb20*/  PRMT R14, R45, 0x4210, R82 ;  /* 0x000042102d0e7816 */ /* 0x000fc60000000052 */
[----:B------:R-:W0:Y:S01]  /*3bb30*/  LDS.128 R28, [R7] ;  /* 0x00000000071c7984 */ /* 0x000e220000000c00 */
[----:B------:R-:W-:Y:S01]  /*3bb40*/  PRMT R13, R27, 0x4210, R62 ;  /* 0x000042101b0d7816 */ /* 0x000fe2000000003e */
[----:B------:R-:W-:Y:S01]  /*3bb50*/  BAR.SYNC.DEFER_BLOCKING 0x0 ;  /* 0x0000000000007b1d */ /* 0x000fe20000010000 */
[----:B------:R-:W-:-:S05]  /*3bb60*/  PRMT R15, R43, 0x4210, R16 ;  /* 0x000042102b0f7816 */ /* 0x000fca0000000010 */
[----:B------:R-:W-:Y:S02]  /*3bb70*/  STSM.16.M88.4 [R85], R12 ;  /* 0x0000000c55007844 */ /* 0x000fe40000000200 */
[----:B------:R-:W-:Y:S01]  /*3bb80*/  BAR.SYNC.DEFER_BLOCKING 0x0 ;  /* 0x0000000000007b1d */ /* 0x000fe20000010000 */
[----:B------:R-:W-:Y:S02]  /*3bb90*/  SHF.R.U32.HI R3, RZ, 0x8, R3 ;  /* 0x00000008ff037819 */ /* 0x000fe40000011603 */
[----:B------:R-:W-:Y:S02]  /*3bba0*/  SHF.R.U32.HI R190, RZ, 0x8, R190 ;  /* 0x00000008ffbe7819 */ /* 0x000fe400000116be */
[----:B------:R-:W-:Y:S02]  /*3bbb0*/  SHF.R.U32.HI R126, RZ, 0x8, R126 ;  /* 0x00000008ff7e7819 */ /* 0x000fe4000001167e */
[----:B------:R-:W-:Y:S02]  /*3bbc0*/  SHF.R.U32.HI R220, RZ, 0x8, R220 ;  /* 0x00000008ffdc7819 */ /* 0x000fe400000116dc */
[----:B------:R-:W-:-:S02]  /*3bbd0*/  SHF.R.U32.HI R47, RZ, 0x8, R47 ;  /* 0x00000008ff2f7819 */ /* 0x000fc4000001162f */
[----:B------:R-:W-:Y:S02]  /*3bbe0*/  SHF.R.U32.HI R92, RZ, 0x8, R92 ;  /* 0x00000008ff5c7819 */ /* 0x000fe4000001165c */
[----:B------:R-:W-:Y:S02]  /*3bbf0*/  SHF.R.U32.HI R128, RZ, 0x8, R128 ;  /* 0x00000008ff807819 */ /* 0x000fe40000011680 */
[----:B------:R-:W-:Y:S02]  /*3bc00*/  SHF.R.U32.HI R132, RZ, 0x8, R132 ;  /* 0x00000008ff847819 */ /* 0x000fe40000011684 */
[----:B------:R-:W-:Y:S01]  /*3bc10*/  SHF.R.U32.HI R102, RZ, 0x8, R102 ;  /* 0x00000008ff667819 */ /* 0x000fe20000011666 */
[----:B------:R-:W1:Y:S01]  /*3bc20*/  LDS.128 R24, [R7] ;  /* 0x0000000007187984 */ /* 0x000e620000000c00 */
[----:B------:R-:W-:Y:S02]  /*3bc30*/  LOP3.LUT R190, R190, 0xffff, RZ, 0xc0, !PT ;  /* 0x0000ffffbebe7812 */ /* 0x000fe400078ec0ff */
        /* <DEDUP_REMOVED lines=8> */
[----:B------:R-:W-:Y:S02]  /*3bcc0*/  PRMT R3, R3, 0x3340, R190 ;  /* 0x0000334003037816 */ /* 0x000fe400000000be */
[----:B------:R-:W-:Y:S02]  /*3bcd0*/  PRMT R120, R120, 0x3340, R1 ;  /* 0x0000334078787816 */ /* 0x000fe40000000001 */
[----:B------:R-:W-:Y:S02]  /*3bce0*/  PRMT R47, R220, 0x3340, R47 ;  /* 0x00003340dc2f7816 */ /* 0x000fe4000000002f */
[--C-:B------:R-:W-:Y:S02]  /*3bcf0*/  PRMT R92, R92, 0x3340, R1.reuse ;  /* 0x000033405c5c7816 */ /* 0x100fe40000000001 */
[----:B------:R-:W-:-:S02]  /*3bd00*/  PRMT R122, R122, 0x3340, R1 ;  /* 0x000033407a7a7816 */ /* 0x000fc40000000001 */
[--C-:B------:R-:W-:Y:S02]  /*3bd10*/  PRMT R126, R126, 0x3340, R1.reuse ;  /* 0x000033407e7e7816 */ /* 0x100fe40000000001 */
[----:B------:R-:W-:Y:S02]  /*3bd20*/  PRMT R102, R102, 0x3340, R1 ;  /* 0x0000334066667816 */ /* 0x000fe40000000001 */
[----:B------:R-:W-:Y:S02]  /*3bd30*/  PRMT R3, R3, 0x5410, R120 ;  /* 0x0000541003037816 */ /* 0x000fe40000000078 */
[----:B------:R-:W-:Y:S02]  /*3bd40*/  PRMT R47, R47, 0x5410, R92 ;  /* 0x000054102f2f7816 */ /* 0x000fe4000000005c */
[----:B------:R-:W-:Y:S02]  /*3bd50*/  PRMT R122, R59, 0x5410, R122 ;  /* 0x000054103b7a7816 */ /* 0x000fe4000000007a */
[----:B------:R-:W-:-:S02]  /*3bd60*/  PRMT R126, R81, 0x5410, R126 ;  /* 0x00005410517e7816 */ /* 0x000fc4000000007e */
[----:B------:R-:W-:Y:S02]  /*3bd70*/  PRMT R59, R83, 0x5410, R102 ;  /* 0x00005410533b7816 */ /* 0x000fe40000000066 */
[----:B------:R-:W-:Y:S02]  /*3bd80*/  PRMT R80, R5, 0x5210, R60 ;  /* 0x0000521005507816 */ /* 0x000fe4000000003c */
[----:B------:R-:W-:Y:S02]  /*3bd90*/  PRMT R81, R3, 0x5210, R62 ;  /* 0x0000521003517816 */ /* 0x000fe4000000003e */
[----:B------:R-:W-:Y:S02]  /*3bda0*/  PRMT R82, R47, 0x5210, R82 ;  /* 0x000052102f527816 */ /* 0x000fe40000000052 */
[----:B------:R-:W-:Y:S01]  /*3bdb0*/  PRMT R83, R21, 0x5210, R16 ;  /* 0x0000521015537816 */ /* 0x000fe20000000010 */
[----:B------:R-:W-:Y:S06]  /*3bdc0*/  BAR.SYNC.DEFER_BLOCKING 0x0 ;  /* 0x0000000000007b1d */ /* 0x000fec0000010000 */
[----:B------:R-:W-:Y:S02]  /*3bdd0*/  STSM.16.M88.4 [R85], R80 ;  /* 0x0000005055007844 */ /* 0x000fe40000000200 */
[----:B------:R-:W-:Y:S01]  /*3bde0*/  BAR.SYNC.DEFER_BLOCKING 0x0 ;  /* 0x0000000000007b1d */ /* 0x000fe20000010000 */
[----:B------:R-:W-:-:S02]  /*3bdf0*/  SHF.R.U32.HI R138, RZ, 0x8, R138 ;  /* 0x00000008ff8a7819 */ /* 0x000fc4000001168a */
[----:B------:R-:W-:Y:S02]  /*3be00*/  SHF.R.U32.HI R238, RZ, 0x8, R238 ;  /* 0x00000008ffee7819 */ /* 0x000fe400000116ee */
[----:B------:R-:W-:Y:S02]  /*3be10*/  SHF.R.U32.HI R117, RZ, 0x8, R117 ;  /* 0x00000008ff757819 */ /* 0x000fe40000011675 */
[----:B------:R-:W-:Y:S02]  /*3be20*/  LOP3.LUT R132, R138, 0xffff, RZ, 0xc0, !PT ;  /* 0x0000ffff8a847812 */ /* 0x000fe400078ec0ff */
[----:B------:R-:W-:Y:S02]  /*3be30*/  LOP3.LUT R117, R117, 0xffff, RZ, 0xc0, !PT ;  /* 0x0000ffff75757812 */ /* 0x000fe400078ec0ff */
[----:B------:R-:W-:Y:S02]  /*3be40*/  LOP3.LUT R238, R238, 0xffff, RZ, 0xc0, !PT ;  /* 0x0000ffffeeee7812 */ /* 0x000fe400078ec0ff */
[----:B------:R-:W-:Y:S01]  /*3be50*/  PRMT R132, R132, 0x3340, R1 ;  /* 0x0000334084847816 */ /* 0x000fe20000000001 */
[----:B------:R-:W4:Y:S01]  /*3be60*/  LDS.128 R12, [R7] ;  /* 0x00000000070c7984 */ /* 0x000f220000000c00 */
[----:B------:R-:W-:-:S02]  /*3be70*/  PRMT R238, R238, 0x3340, R117 ;  /* 0x00003340eeee7816 */ /* 0x000fc40000000075 */
[----:B------:R-:W-:Y:S02]  /*3be80*/  PRMT R117, R101, 0x5410, R132 ;  /* 0x0000541065757816 */ /* 0x000fe40000000084 */
[----:B------:R-:W-:Y:S02]  /*3be90*/  LOP3.LUT R3, R64, 0xffff, RZ, 0xc0, !PT ;  /* 0x0000ffff40037812 */ /* 0x000fe400078ec0ff */
[----:B------:R-:W-:Y:S02]  /*3bea0*/  LOP3.LUT R101, R66, 0xffff, RZ, 0xc0, !PT ;  /* 0x0000ffff42657812 */ /* 0x000fe400078ec0ff */
[----:B------:R-:W-:Y:S01]  /*3beb0*/  LOP3.LUT R102, R19, 0xffff, RZ, 0xc0, !PT ;  /* 0x0000ffff13667812 */ /* 0x000fe200078ec0ff */
[----:B------:R-:W-:Y:S01]  /*3bec0*/  BAR.SYNC.DEFER_BLOCKING 0x0 ;  /* 0x0000000000007b1d */ /* 0x000fe20000010000 */
[----:B------:R-:W-:Y:S02]  /*3bed0*/  LOP3.LUT R20, R20, 0xffff, RZ, 0xc0, !PT ;  /* 0x0000ffff14147812 */ /* 0x000fe400078ec0ff */
[----:B---3--:R-:W-:-:S02]  /*3bee0*/  PRMT R8, R2, 0x4210, R3 ;  /* 0x0000421002087816 */ /* 0x008fc40000000003 */
[----:B------:R-:W-:Y:S02]  /*3bef0*/  PRMT R9, R0, 0x4210, R101 ;  /* 0x0000421000097816 */ /* 0x000fe40000000065 */
[----:B------:R-:W-:Y:S02]  /*3bf00*/  PRMT R10, R49, 0x4210, R102 ;  /* 0x00004210310a7816 */ /* 0x000fe40000000066 */
[----:B------:R-:W-:-:S05]  /*3bf10*/  PRMT R11, R53, 0x4210, R20 ;  /* 0x00004210350b7816 */ /* 0x000fca0000000014 */
[----:B------:R-:W-:Y:S01]  /*3bf20*/  STSM.16.M88.4 [R85], R8 ;  /* 0x0000000855007844 */ /* 0x000fe20000000200 */
        /* <DEDUP_REMOVED lines=10> */
[----:B------:R-:W-:Y:S01]  /*3bfd0*/  LDS.128 R16, [R7] ;  /* 0x0000000007107984 */ /* 0x000fe20000000c00 */
        /* <DEDUP_REMOVED lines=23> */
[----:B------:R-:W-:Y:S01]  /*3c150*/  PRMT R103, R69, 0x5210, R20 ;  /* 0x0000521045677816 */ /* 0x000fe20000000014 */
[----:B------:R-:W-:Y:S01]  /*3c160*/  BAR.SYNC.DEFER_BLOCKING 0x0 ;  /* 0x0000000000007b1d */ /* 0x000fe20000010000 */
[----:B------:R-:W-:Y:S02]  /*3c170*/  SHF.R.U32.HI R116, RZ, 0x8, R116 ;  /* 0x00000008ff747819 */ /* 0x000fe40000011674 */
[----:B------:R-:W-:-:S02]  /*3c180*/  SHF.R.U32.HI R127, RZ, 0x8, R127 ;  /* 0x00000008ff7f7819 */ /* 0x000fc4000001167f */
[----:B------:R-:W-:Y:S02]  /*3c190*/  SHF.R.U32.HI R246, RZ, 0x8, R246 ;  /* 0x00000008fff67819 */ /* 0x000fe400000116f6 */
[----:B------:R-:W-:Y:S01]  /*3c1a0*/  LOP3.LUT R116, R116, 0xffff, RZ, 0xc0, !PT ;  /* 0x0000ffff74747812 */ /* 0x000fe200078ec0ff */
[----:B------:R-:W-:Y:S01]  /*3c1b0*/  STSM.16.M88.4 [R85], R100 ;  /* 0x0000006455007844 */ /* 0x000fe20000000200 */
[----:B------:R-:W-:Y:S02]  /*3c1c0*/  LOP3.LUT R127, R127, 0xffff, RZ, 0xc0, !PT ;  /* 0x0000ffff7f7f7812 */ /* 0x000fe400078ec0ff */
[----:B------:R-:W-:Y:S02]  /*3c1d0*/  LOP3.LUT R246, R246, 0xffff, RZ, 0xc0, !PT ;  /* 0x0000fffff6f67812 */ /* 0x000fe400078ec0ff */
[----:B------:R-:W-:Y:S02]  /*3c1e0*/  PRMT R23, R116, 0x3340, R1 ;  /* 0x0000334074177816 */ /* 0x000fe40000000001 */
[----:B------:R-:W-:-:S02]  /*3c1f0*/  PRMT R246, R246, 0x3340, R127 ;  /* 0x00003340f6f67816 */ /* 0x000fc4000000007f */
[----:B------:R-:W-:Y:S01]  /*3c200*/  PRMT R127, R136, 0x5410, R23 ;  /* 0x00005410887f7816 */ /* 0x000fe20000000017 */
[----:B------:R-:W-:Y:S01]  /*3c210*/  BAR.SYNC.DEFER_BLOCKING 0x0 ;  /* 0x0000000000007b1d */ /* 0x000fe20000010000 */
[----:B------:R-:W-:Y:S02]  /*3c220*/  SHF.R.U32.HI R71, RZ, 0x8, R71 ;  /* 0x00000008ff477819 */ /* 0x000fe40000011647 */
[----:B------:R-:W-:Y:S02]  /*3c230*/  SHF.R.U32.HI R198, RZ, 0x8, R198 ;  /* 0x00000008ffc67819 */ /* 0x000fe400000116c6 */
[----:B------:R-:W-:-:S03]  /*3c240*/  SHF.R.U32.HI R134, RZ, 0x8, R134 ;  /* 0x00000008ff867819 */ /* 0x000fc60000011686 */
[----:B------:R-:W2:Y:S01]  /*3c250*/  LDC R136, c[0x0][0x248] ;  /* 0x00009200ff887b82 */ /* 0x000ea20000000800 */
[----:B------:R-:W-:Y:S02]  /*3c260*/  LOP3.LUT R198, R198, 0xffff, RZ, 0xc0, !PT ;  /* 0x0000ffffc6c67812 */ /* 0x000fe400078ec0ff */
[----:B------:R-:W-:Y:S02]  /*3c270*/  LOP3.LUT R71, R71, 0xffff, RZ, 0xc0, !PT ;  /* 0x0000ffff47477812 */ /* 0x000fe400078ec0ff */
[----:B------:R-:W-:Y:S02]  /*3c280*/  LOP3.LUT R128, R134, 0xffff, RZ, 0xc0, !PT ;  /* 0x0000ffff86807812 */ /* 0x000fe400078ec0ff */
[--C-:B------:R-:W-:Y:S01]  /*3c290*/  PRMT R130, R130, 0x3340, R1.reuse ;  /* 0x0000334082827816 */ /* 0x100fe20000000001 */
[----:B------:R-:W3:Y:S01]  /*3c2a0*/  LDS.128 R20, [R7] ;  /* 0x0000000007147984 */ /* 0x000ee20000000c00 */
[----:B------:R-:W-:Y:S02]  /*3c2b0*/  PRMT R71, R71, 0x3340, R198 ;  /* 0x0000334047477816 */ /* 0x000fe400000000c6 */
[----:B------:R-:W-:-:S02]  /*3c2c0*/  PRMT R128, R128, 0x3340, R1 ;  /* 0x0000334080807816 */ /* 0x000fc40000000001 */
[----:B------:R-:W-:Y:S02]  /*3c2d0*/  PRMT R113, R105, 0x5410, R130 ;  /* 0x0000541069717816 */ /* 0x000fe40000000082 */
[----:B------:R-:W-:Y:S02]  /*3c2e0*/  LOP3.LUT R3, R68, 0xffff, RZ, 0xc0, !PT ;  /* 0x0000ffff44037812 */ /* 0x000fe400078ec0ff */
[----:B------:R-:W-:Y:S02]  /*3c2f0*/  LOP3.LUT R105, R70, 0xffff, RZ, 0xc0, !PT ;  /* 0x0000ffff46697812 */ /* 0x000fe400078ec0ff */
[----:B------:R-:W-:Y:S02]  /*3c300*/  LOP3.LUT R36, R36, 0xffff, RZ, 0xc0, !PT ;  /* 0x0000ffff24247812 */ /* 0x000fe400078ec0ff */
[----:B------:R-:W-:Y:S02]  /*3c310*/  LOP3.LUT R38, R38, 0xffff, RZ, 0xc0, !PT ;  /* 0x0000ffff26267812 */ /* 0x000fe400078ec0ff */
[----:B------:R-:W-:-:S02]  /*3c320*/  PRMT R128, R71, 0x5410, R128 ;  /* 0x0000541047807816 */ /* 0x000fc40000000080 */
[----:B------:R-:W-:Y:S02]  /*3c330*/  PRMT R68, R6, 0x4210, R3 ;  /* 0x0000421006447816 */ /* 0x000fe40000000003 */
[----:B------:R-:W-:Y:S02]  /*3c340*/  PRMT R69, R4, 0x4210, R105 ;  /* 0x0000421004457816 */ /* 0x000fe40000000069 */
[----:B------:R-:W-:Y:S02]  /*3c350*/  PRMT R70, R67, 0x4210, R36 ;  /* 0x0000421043467816 */ /* 0x000fe40000000024 */
[----:B------:R-:W-:Y:S01]  /*3c360*/  PRMT R71, R61, 0x4210, R38 ;  /* 0x000042103d477816 */ /* 0x000fe20000000026 */
[----:B------:R-:W-:Y:S06]  /*3c370*/  BAR.SYNC.DEFER_BLOCKING 0x0 ;  /* 0x0000000000007b1d */ /* 0x000fec0000010000 */
[----:B------:R0:W-:Y:S02]  /*3c380*/  STSM.16.M88.4 [R85], R68 ;  /* 0x0000004455007844 */ /* 0x0001e40000000200 */
[----:B------:R-:W-:Y:S01]  /*3c390*/  BAR.SYNC.DEFER_BLOCKING 0x0 ;  /* 0x0000000000007b1d */ /* 0x000fe20000010000 */
[----:B------:R-:W-:-:S02]  /*3c3a0*/  SHF.R.U32.HI R232, RZ, 0x8, R232 ;  /* 0x00000008ffe87819 */ /* 0x000fc400000116e8 */
[----:B------:R-:W-:Y:S02]  /*3c3b0*/  SHF.R.U32.HI R109, RZ, 0x8, R109 ;  /* 0x00000008ff6d7819 */ /* 0x000fe4000001166d */
[----:B------:R-:W-:Y:S02]  /*3c3c0*/  SHF.R.U32.HI R104, RZ, 0x8, R104 ;  /* 0x00000008ff687819 */ /* 0x000fe40000011668 */
[----:B------:R-:W-:Y:S02]  /*3c3d0*/  SHF.R.U32.HI R142, RZ, 0x8, R142 ;  /* 0x00000008ff8e7819 */ /* 0x000fe4000001168e */
[----:B------:R-:W-:Y:S02]  /*3c3e0*/  LOP3.LUT R109, R109, 0xffff, RZ, 0xc0, !PT ;  /* 0x0000ffff6d6d7812 */ /* 0x000fe400078ec0ff */
[----:B------:R-:W-:Y:S02]  /*3c3f0*/  LOP3.LUT R232, R232, 0xffff, RZ, 0xc0, !PT ;  /* 0x0000ffffe8e87812 */ /* 0x000fe400078ec0ff */
[----:B------:R-:W-:Y:S01]  /*3c400*/  LOP3.LUT R104, R104, 0xffff, RZ, 0xc0, !PT ;  /* 0x0000ffff68687812 */ /* 0x000fe200078ec0ff */
[----:B------:R-:W2:Y:S01]  /*3c410*/  LDS.128 R8, [R7] ;  /* 0x0000000007087984 */ /* 0x000ea20000000c00 */
[----:B------:R-:W-:-:S02]  /*3c420*/  LOP3.LUT R134, R142, 0xffff, RZ, 0xc0, !PT ;  /* 0x0000ffff8e867812 */ /* 0x000fc400078ec0ff */
[----:B------:R-:W-:Y:S02]  /*3c430*/  PRMT R109, R232, 0x3340, R109 ;  /* 0x00003340e86d7816 */ /* 0x000fe4000000006d */
[--C-:B------:R-:W-:Y:S02]  /*3c440*/  PRMT R104, R104, 0x3340, R1.reuse ;  /* 0x0000334068687816 */ /* 0x100fe40000000001 */
        /* <DEDUP_REMOVED lines=8> */
[----:B------:R-:W-:Y:S06]  /*3c4d0*/  BAR.SYNC.DEFER_BLOCKING 0x0 ;  /* 0x0000000000007b1d */ /* 0x000fec0000010000 */
[----:B------:R-:W-:Y:S02]  /*3c4e0*/  STSM.16.M88.4 [R85], R104 ;  /* 0x0000006855007844 */ /* 0x000fe40000000200 */
[----:B------:R-:W-:Y:S01]  /*3c4f0*/  BAR.SYNC.DEFER_BLOCKING 0x0 ;  /* 0x0000000000007b1d */ /* 0x000fe20000010000 */
[----:B------:R-:W-:-:S02]  /*3c500*/  LOP3.LUT R74, R74, 0xffff, RZ, 0xc0, !PT ;  /* 0x0000ffff4a4a7812 */ /* 0x000fc400078ec0ff */
[----:B------:R-:W-:Y:S02]  /*3c510*/  LOP3.LUT R72, R72, 0xffff, RZ, 0xc0, !PT ;  /* 0x0000ffff48487812 */ /* 0x000fe400078ec0ff */
[----:B------:R-:W-:Y:S02]  /*3c520*/  LOP3.LUT R0, R40, 0xffff, RZ, 0xc0, !PT ;  /* 0x0000ffff28007812 */ /* 0x000fe400078ec0ff */
[----:B------:R-:W-:Y:S01]  /*3c530*/  LOP3.LUT R2, R42, 0xffff, RZ, 0xc0, !PT ;  /* 0x0000ffff2a027812 */ /* 0x000fe200078ec0ff */
[----:B------:R-:W2:Y:S01]  /*3c540*/  LDS.128 R80, [R7] ;  /* 0x0000000007507984 */ /* 0x000ea20000000c00 */
[----:B------:R-:W-:Y:S02]  /*3c550*/  PRMT R37, R39, 0x4210, R74 ;  /* 0x0000421027257816 */ /* 0x000fe4000000004a */
[----:B------:R-:W-:Y:S02]  /*3c560*/  PRMT R36, R41, 0x4210, R72 ;  /* 0x0000421029247816 */ /* 0x000fe40000000048 */
[----:B------:R-:W-:-:S02]  /*3c570*/  PRMT R38, R73, 0x4210, R0 ;  /* 0x0000421049267816 */ /* 0x000fc40000000000 */
[----:B------:R-:W-:Y:S01]  /*3c580*/  PRMT R39, R75, 0x4210, R2 ;  /* 0x000042104b277816 */ /* 0x000fe20000000002 */
[----:B------:R-:W-:Y:S01]  /*3c590*/  BAR.SYNC.DEFER_BLOCKING 0x0 ;  /* 0x0000000000007b1d */ /* 0x000fe20000010000 */
[----:B------:R-:W-:-:S05]  /*3c5a0*/  LOP3.LUT R44, R44, 0xffff, RZ, 0xc0, !PT ;  /* 0x0000ffff2c2c7812 */ /* 0x000fca00078ec0ff */
[----:B------:R1:W-:Y:S01]  /*3c5b0*/  STSM.16.M88.4 [R85], R36 ;  /* 0x0000002455007844 */ /* 0x0003e20000000200 */
[----:B------:R-:W-:Y:S02]  /*3c5c0*/  PRMT R42, R109, 0x5210, R0 ;  /* 0x000052106d2a7816 */ /* 0x000fe40000000000 */
[----:B------:R-:W-:Y:S02]  /*3c5d0*/  PRMT R43, R111, 0x5210, R2 ;  /* 0x000052106f2b7816 */ /* 0x000fe40000000002 */
[----:B------:R-:W-:Y:S02]  /*3c5e0*/  LOP3.LUT R0, R76, 0xffff, RZ, 0xc0, !PT ;  /* 0x0000ffff4c007812 */ /* 0x000fe400078ec0ff */
[----:B------:R-:W-:Y:S02]  /*3c5f0*/  LOP3.LUT R2, R78, 0xffff, RZ, 0xc0, !PT ;  /* 0x0000ffff4e027812 */ /* 0x000fe400078ec0ff */
[----:B0-----:R-:W-:Y:S01]  /*3c600*/  PRMT R70, R79, 0x4210, R44 ;  /* 0x000042104f467816 */ /* 0x001fe2000000002c */
[----:B------:R-:W-:Y:S01]  /*3c610*/  BAR.SYNC.DEFER_BLOCKING 0x0 ;  /* 0x0000000000007b1d */ /* 0x000fe20000010000 */
[----:B------:R-:W-:-:S02]  /*3c620*/  PRMT R40, R113, 0x5210, R72 ;  /* 0x0000521071287816 */ /* 0x000fc40000000048 */
[----:B------:R-:W-:Y:S02]  /*3c630*/  PRMT R41, R117, 0x5210, R74 ;  /* 0x0000521075297816 */ /* 0x000fe4000000004a */
[----:B------:R-:W-:-:S03]  /*3c640*/  PRMT R55, R55, 0x5410, R152 ;  /* 0x0000541037377816 */ /* 0x000fc60000000098 */
[----:B------:R-:W0:Y:S01]  /*3c650*/  LDC.64 R116, c[0x0][0x228] ;  /* 0x00008a00ff747b82 */ /* 0x000e220000000a00 */
[----:B------:R-:W-:Y:S07]  /*3c660*/  LDS.128 R76, [R7] ;  /* 0x00000000074c7984 */ /* 0x000fee0000000c00 */
[----:B------:R-:W-:Y:S06]  /*3c670*/  BAR.SYNC.DEFER_BLOCKING 0x0 ;  /* 0x0000000000007b1d */ /* 0x000fec0000010000 */
[----:B------:R4:W-:Y:S02]  /*3c680*/  STSM.16.M88.4 [R85], R40 ;  /* 0x0000002855007844 */ /* 0x0009e40000000200 */
[----:B------:R-:W-:Y:S01]  /*3c690*/  BAR.SYNC.DEFER_BLOCKING 0x0 ;  /* 0x0000000000007b1d */ /* 0x000fe20000010000 */
[----:B------:R-:W-:-:S02]  /*3c6a0*/  LOP3.LUT R46, R46, 0xffff, RZ, 0xc0, !PT ;  /* 0x0000ffff2e2e7812 */ /* 0x000fc400078ec0ff */
[----:B------:R-:W-:-:S03]  /*3c6b0*/  PRMT R68, R55, 0x4210, R0 ;  /* 0x0000421037447816 */ /* 0x000fc60000000000 */
[----:B------:R-:W0:Y:S01]  /*3c6c0*/  LDS.128 R72, [R7] ;  /* 0x0000000007487984 */ /* 0x000e220000000c00 */
[----:B------:R-:W-:Y:S02]  /*3c6d0*/  PRMT R69, R51, 0x4210, R2 ;  /* 0x0000421033457816 */ /* 0x000fe40000000002 */
[----:B------:R-:W-:Y:S01]  /*3c6e0*/  PRMT R71, R91, 0x4210, R46 ;  /* 0x000042105b477816 */ /* 0x000fe2000000002e */
[----:B------:R-:W-:Y:S01]  /*3c6f0*/  BAR.SYNC.DEFER_BLOCKING 0x0 ;  /* 0x0000000000007b1d */ /* 0x000fe20000010000 */
[----:B-1----:R-:W-:Y:S02]  /*3c700*/  PRMT R36, R129, 0x5210, R0 ;  /* 0x0000521081247816 */ /* 0x002fe40000000000 */
[----:B------:R-:W-:Y:S02]  /*3c710*/  LOP3.LUT R0, R57, 0xffff, RZ, 0xc0, !PT ;  /* 0x0000ffff39007812 */ /* 0x000fe400078ec0ff */
[----:B------:R-:W-:-:S03]  /*3c720*/  SHF.R.U32.HI R236, RZ, 0x8, R236 ;  /* 0x00000008ffec7819 */ /* 0x000fc600000116ec */
[----:B------:R-:W1:Y:S01]  /*3c730*/  LDC.64 R128, c[0x0][0x228] ;  /* 0x00008a00ff807b82 */ /* 0x000e620000000a00 */
[----:B------:R-:W-:Y:S07]  /*3c740*/  STSM.16.M88.4 [R85], R68 ;  /* 0x0000004455007844 */ /* 0x000fee0000000200 */
[----:B------:R-:W-:Y:S01]  /*3c750*/  BAR.SYNC.DEFER_BLOCKING 0x0 ;  /* 0x0000000000007b1d */ /* 0x000fe20000010000 */
[----:B----4-:R-:W-:Y:S02]  /*3c760*/  PRMT R41, R65, 0x4210, R0 ;  /* 0x0000421041297816 */ /* 0x010fe40000000000 */
[----:B------:R-:W-:-:S02]  /*3c770*/  SHF.R.U32.HI R115, RZ, 0x8, R115 ;  /* 0x00000008ff737819 */ /* 0x000fc40000011673 */
[----:B------:R-:W-:Y:S02]  /*3c780*/  SHF.R.U32.HI R108, RZ, 0x8, R108 ;  /* 0x00000008ff6c7819 */ /* 0x000fe4000001166c */
[----:B------:R-:W-:Y:S02]  /*3c790*/  LOP3.LUT R115, R115, 0xffff, RZ, 0xc0, !PT ;  /* 0x0000ffff73737812 */ /* 0x000fe400078ec0ff */
[----:B------:R-:W-:Y:S02]  /*3c7a0*/  LOP3.LUT R236, R236, 0xffff, RZ, 0xc0, !PT ;  /* 0x0000ffffecec7812 */ /* 0x000fe400078ec0ff */
[----:B------:R-:W-:Y:S01]  /*3c7b0*/  LOP3.LUT R108, R108, 0xffff, RZ, 0xc0, !PT ;  /* 0x0000ffff6c6c7812 */ /* 0x000fe200078ec0ff */
[----:B------:R-:W4:Y:S01]  /*3c7c0*/  LDS.128 R64, [R7] ;  /* 0x0000000007407984 */ /* 0x000f220000000c00 */
        /* <DEDUP_REMOVED lines=8> */
[----:B------:R3:W-:Y:S02]  /*3c850*/  STSM.16.M88.4 [R85], R36 ;  /* 0x0000002455007844 */ /* 0x0007e40000000200 */
[----:B------:R-:W-:Y:S01]  /*3c860*/  BAR.SYNC.DEFER_BLOCKING 0x0 ;  /* 0x0000000000007b1d */ /* 0x000fe20000010000 */
[----:B------:R-:W-:-:S04]  /*3c870*/  F2FP.SATFINITE.E4M3.F32.PACK_AB_MERGE_C R144, R145, R144, RZ ;  /* 0x000000909190723e */ /* 0x000fc800048070ff */
[----:B------:R-:W-:-:S04]  /*3c880*/  LOP3.LUT R144, R144, 0xffff, RZ, 0xc0, !PT ;  /* 0x0000ffff90907812 */ /* 0x000fc800078ec0ff */
[----:B------:R-:W-:Y:S01]  /*3c890*/  PRMT R152, R144, 0x3340, R1 ;  /* 0x0000334090987816 */ /* 0x000fe20000000001 */
[----:B------:R-:W1:Y:S03]  /*3c8a0*/  LDS.128 R68, [R7] ;  /* 0x0000000007447984 */ /* 0x000e660000000c00 */
[----:B------:R-:W-:Y:S02]  /*3c8b0*/  PRMT R63, R63, 0x5410, R152 ;  /* 0x000054103f3f7816 */ /* 0x000fe40000000098 */
[----:B------:R-:W-:Y:S02]  /*3c8c0*/  LOP3.LUT R56, R56, 0xffff, RZ, 0xc0, !PT ;  /* 0x0000ffff38387812 */ /* 0x000fe400078ec0ff */
[----:B------:R-:W-:Y:S02]  /*3c8d0*/  LOP3.LUT R48, R48, 0xffff, RZ, 0xc0, !PT ;  /* 0x0000ffff30307812 */ /* 0x000fe400078ec0ff */
[----:B------:R-:W-:-:S02]  /*3c8e0*/  LOP3.LUT R50, R50, 0xffff, RZ, 0xc0, !PT ;  /* 0x0000ffff32327812 */ /* 0x000fc400078ec0ff */
[----:B------:R-:W-:Y:S01]  /*3c8f0*/  PRMT R40, R63, 0x4210, R56 ;  /* 0x000042103f287816 */ /* 0x000fe20000000038 */
[----:B------:R-:W-:Y:S01]  /*3c900*/  BAR.SYNC.DEFER_BLOCKING 0x0 ;  /* 0x0000000000007b1d */ /* 0x000fe20000010000 */
        /* <DEDUP_REMOVED lines=10> */
[----:B------:R-:W-:Y:S02]  /*3c9b0*/  LOP3.LUT R144, R144, 0xffff, RZ, 0xc0, !PT ;  /* 0x0000ffff90907812 */ /* 0x000fe400078ec0ff */
[----:B------:R-:W-:Y:S01]  /*3c9c0*/  LOP3.LUT R146, R146, 0xffff, RZ, 0xc0, !PT ;  /* 0x0000ffff92927812 */ /* 0x000fe200078ec0ff */
[----:B------:R-:W1:Y:S01]  /*3c9d0*/  LDS.128 R60, [R7] ;  /* 0x00000000073c7984 */ /* 0x000e620000000c00 */
[----:B------:R-:W-:Y:S02]  /*3c9e0*/  LOP3.LUT R112, R112, 0xffff, RZ, 0xc0, !PT ;  /* 0x0000ffff70707812 */ /* 0x000fe400078ec0ff */
[----:B------:R-:W-:Y:S02]  /*3c9f0*/  LOP3.LUT R123, R123, 0xffff, RZ, 0xc0, !PT ;  /* 0x0000ffff7b7b7812 */ /* 0x000fe400078ec0ff */
[----:B------:R-:W-:-:S02]  /*3ca00*/  LOP3.LUT R242, R242, 0xffff, RZ, 0xc0, !PT ;  /* 0x0000fffff2f27812 */ /* 0x000fc400078ec0ff */
[----:B------:R-:W-:Y:S02]  /*3ca10*/  LOP3.LUT R114, R114, 0xffff, RZ, 0xc0, !PT ;  /* 0x0000ffff72727812 */ /* 0x000fe400078ec0ff */
[--C-:B------:R-:W-:Y:S02]  /*3ca20*/  PRMT R121, R144, 0x3340, R1.reuse ;  /* 0x0000334090797816 */ /* 0x100fe40000000001 */
[--C-:B------:R-:W-:Y:S02]  /*3ca30*/  PRMT R133, R146, 0x3340, R1.reuse ;  /* 0x0000334092857816 */ /* 0x100fe40000000001 */
        /* <DEDUP_REMOVED lines=8> */
[----:B------:R-:W-:Y:S01]  /*3cac0*/  BAR.SYNC.DEFER_BLOCKING 0x0 ;  /* 0x0000000000007b1d */ /* 0x000fe20000010000 */
[----:B------:R-:W-:-:S02]  /*3cad0*/  PRMT R45, R133, 0x5210, R0 ;  /* 0x00005210852d7816 */ /* 0x000fc40000000000 */
[----:B------:R-:W-:Y:S02]  /*3cae0*/  PRMT R46, R135, 0x5210, R48 ;  /* 0x00005210872e7816 */ /* 0x000fe40000000030 */
[----:B------:R-:W-:-:S03]  /*3caf0*/  PRMT R47, R123, 0x5210, R50 ;  /* 0x000052107b2f7816 */ /* 0x000fc60000000032 */
[----:B------:R-:W1:Y:S01]  /*3cb00*/  LDC R133, c[0x0][0x244] ;  /* 0x00009100ff857b82 */ /* 0x000e620000000800 */
[----:B------:R-:W-:Y:S02]  /*3cb10*/  F2FP.SATFINITE.E4M3.F32.PACK_AB_MERGE_C R148, R149, R148, RZ ;  /* 0x000000949594723e */ /* 0x000fe400048070ff */
[----:B------:R-:W-:Y:S02]  /*3cb20*/  PRMT R89, R89, 0x5410, R154 ;  /* 0x0000541059597816 */ /* 0x000fe4000000009a */
[----:B------:R-:W-:Y:S02]  /*3cb30*/  LOP3.LUT R84, R84, 0xffff, RZ, 0xc0, !PT ;  /* 0x0000ffff54547812 */ /* 0x000fe400078ec0ff */
[----:B------:R-:W-:Y:S01]  /*3cb40*/  LOP3.LUT R86, R86, 0xffff, RZ, 0xc0, !PT ;  /* 0x0000ffff56567812 */ /* 0x000fe200078ec0ff */
[----:B------:R-:W1:Y:S01]  /*3cb50*/  LDC.64 R122, c[0x0][0x220] ;  /* 0x00008800ff7a7b82 */ /* 0x000e620000000a00 */
[----:B------:R-:W-:Y:S02]  /*3cb60*/  LOP3.LUT R52, R52, 0xffff, RZ, 0xc0, !PT ;  /* 0x0000ffff34347812 */ /* 0x000fe400078ec0ff */
[----:B------:R-:W-:-:S02]  /*3cb70*/  LOP3.LUT R54, R54, 0xffff, RZ, 0xc0, !PT ;  /* 0x0000ffff36367812 */ /* 0x000fc400078ec0ff */
[----:B------:R-:W-:-:S03]  /*3cb80*/  SHF.R.U32.HI R118, RZ, 0x8, R118 ;  /* 0x00000008ff767819 */ /* 0x000fc60000011676 */
[----:B------:R-:W1:Y:S01]  /*3cb90*/  LDC.64 R120, c[0x0][0x228] ;  /* 0x00008a00ff787b82 */ /* 0x000e620000000a00 */
[----:B------:R-:W-:Y:S07]  /*3cba0*/  STSM.16.M88.4 [R85], R44 ;  /* 0x0000002c55007844 */ /* 0x000fee0000000200 */
[----:B------:R-:W-:Y:S01]  /*3cbb0*/  BAR.SYNC.DEFER_BLOCKING 0x0 ;  /* 0x0000000000007b1d */ /* 0x000fe20000010000 */
[----:B------:R-:W-:-:S04]  /*3cbc0*/  LOP3.LUT R148, R148, 0xffff, RZ, 0xc0, !PT ;  /* 0x0000ffff94947812 */ /* 0x000fc800078ec0ff */
[----:B------:R-:W-:Y:S01]  /*3cbd0*/  PRMT R152, R148, 0x3340, R1 ;  /* 0x0000334094987816 */ /* 0x000fe20000000001 */
[----:B------:R-:W1:Y:S03]  /*3cbe0*/  LDS.128 R56, [R7] ;  /* 0x0000000007387984 */ /* 0x000e660000000c00 */
[----:B------:R-:W-:Y:S02]  /*3cbf0*/  PRMT R87, R87, 0x5410, R152 ;  /* 0x0000541057577816 */ /* 0x000fe40000000098 */
[----:B------:R-:W-:Y:S02]  /*3cc00*/  PRMT R89, R89, 0x4210, R86 ;  /* 0x0000421059597816 */ /* 0x000fe40000000056 */
[----:B------:R-:W-:Y:S02]  /*3cc10*/  PRMT R88, R87, 0x4210, R84 ;  /* 0x0000421057587816 */ /* 0x000fe40000000054 */
[----:B------:R-:W-:-:S02]  /*3cc20*/  PRMT R90, R97, 0x4210, R52 ;  /* 0x00004210615a7816 */ /* 0x000fc40000000034 */
[----:B------:R-:W-:Y:S01]  /*3cc30*/  PRMT R91, R99, 0x4210, R54 ;  /* 0x00004210635b7816 */ /* 0x000fe20000000036 */
[----:B------:R-:W-:Y:S01]  /*3cc40*/  BAR.SYNC.DEFER_BLOCKING 0x0 ;  /* 0x0000000000007b1d */ /* 0x000fe20000010000 */
[----:B------:R-:W-:-:S04]  /*3cc50*/  LOP3.LUT R118, R118, 0xffff, RZ, 0xc0, !PT ;  /* 0x0000ffff76767812 */ /* 0x000fc800078ec0ff */
[----:B------:R-:W-:Y:S02]  /*3cc60*/  PRMT R139, R118, 0x3340, R1 ;  /* 0x00003340768b7816 */ /* 0x000fe40000000001 */
[----:B------:R-:W-:Y:S01]  /*3cc70*/  SHF.R.U32.HI R148, RZ, 0x8, R148 ;  /* 0x00000008ff947819 */ /* 0x000fe20000011694 */
[----:B------:R-:W1:Y:S01]  /*3cc80*/  LDC.64 R118, c[0x0][0x228] ;  /* 0x00008a00ff767b82 */ /* 0x000e620000000a00 */
[----:B------:R-:W-:Y:S01]  /*3cc90*/  STSM.16.M88.4 [R85], R88 ;  /* 0x0000005855007844 */ /* 0x000fe20000000200 */
[----:B------:R-:W-:Y:S02]  /*3cca0*/  PRMT R139, R246, 0x5410, R139 ;  /* 0x00005410f68b7816 */ /* 0x000fe4000000008b */
[----:B---3--:R-:W-:Y:S02]  /*3ccb0*/  PRMT R38, R127, 0x5210, R52 ;  /* 0x000052107f267816 */ /* 0x008fe40000000034 */
[----:B------:R-:W-:Y:S02]  /*3ccc0*/  PRMT R39, R139, 0x5210, R54 ;  /* 0x000052108b277816 */ /* 0x000fe40000000036 */
[----:B------:R-:W-:Y:S01]  /*3ccd0*/  BAR.SYNC.DEFER_BLOCKING 0x0 ;  /* 0x0000000000007b1d */ /* 0x000fe20000010000 */
[----:B------:R-:W-:-:S04]  /*3cce0*/  LOP3.LUT R148, R148, 0xffff, RZ, 0xc0, !PT ;  /* 0x0000ffff94947812 */ /* 0x000fc800078ec0ff */
[----:B------:R-:W-:-:S03]  /*3ccf0*/  PRMT R125, R148, 0x3340, R1 ;  /* 0x00003340947d7816 */ /* 0x000fc60000000001 */
[----:B------:R-:W3:Y:S08]  /*3cd00*/  LDC R139, c[0x0][0x244] ;  /* 0x00009100ff8b7b82 */ /* 0x000ef00000000800 */
[----:B------:R-:W4:Y:S01]  /*3cd10*/  LDC R148, c[0x0][0x244] ;  /* 0x00009100ff947b82 */ /* 0x000f220000000800 */
[----:B------:R-:W-:Y:S02]  /*3cd20*/  PRMT R37, R137, 0x5210, R86 ;  /* 0x0000521089257816 */ /* 0x000fe40000000056 */
[----:B------:R-:W-:-:S05]  /*3cd30*/  PRMT R185, R28, 0x7773, RZ ;  /* 0x000077731cb97816 */ /* 0x000fca00000000ff */
[----:B------:R-:W3:Y:S01]  /*3cd40*/  LDC.64 R126, c[0x0][0x220] ;  /* 0x00008800ff7e7b82 */ /* 0x000ee20000000a00 */
[----:B------:R-:W3:Y:S01]  /*3cd50*/  LDS.128 R52, [R7] ;  /* 0x0000000007347984 */ /* 0x000ee20000000c00 */
[----:B------:R-:W-:-:S04]  /*3cd60*/  PRMT R125, R212, 0x5410, R125 ;  /* 0x00005410d47d7816 */ /* 0x000fc8000000007d */
[----:B------:R-:W-:Y:S02]  /*3cd70*/  PRMT R36, R125, 0x5210, R84 ;  /* 0x000052107d247816 */ /* 0x000fe40000000054 */
[----:B------:R-:W-:Y:S01]  /*3cd80*/  BAR.SYNC.DEFER_BLOCKING 0x0 ;  /* 0x0000000000007b1d */ /* 0x000fe20000010000 */
[C---:B------:R-:W-:Y:S02]  /*3cd90*/  PRMT R187, R28.reuse, 0x7772, RZ ;  /* 0x000077721cbb7816 */ /* 0x040fe400000000ff */
[C---:B------:R-:W-:Y:S02]  /*3cda0*/  PRMT R141, R28.reuse, 0x7771, RZ ;  /* 0x000077711c8d7816 */ /* 0x040fe400000000ff */
[----:B------:R-:W-:-:S03]  /*3cdb0*/  PRMT R140, R28, 0x7770, RZ ;  /* 0x000077701c8c7816 */ /* 0x000fc600000000ff */
[----:B------:R-:W3:Y:S01]  /*3cdc0*/  LDC.64 R124, c[0x0][0x220] ;  /* 0x00008800ff7c7b82 */ /* 0x000ee20000000a00 */
[C---:B------:R-:W-:Y:S02]  /*3cdd0*/  PRMT R50, R24.reuse, 0x7773, RZ ;  /* 0x0000777318327816 */ /* 0x040fe400000000ff */
[C---:B------:R-:W-:Y:S02]  /*3cde0*/  PRMT R153, R24.reuse, 0x7772, RZ ;  /* 0x0000777218997816 */ /* 0x040fe400000000ff */
[C---:B------:R-:W-:Y:S02]  /*3cdf0*/  PRMT R151, R24.reuse, 0x7771, RZ ;  /* 0x0000777118977816 */ /* 0x040fe400000000ff */
[----:B------:R-:W-:Y:S02]  /*3ce00*/  PRMT R152, R24, 0x7770, RZ ;  /* 0x0000777018987816 */ /* 0x000fe400000000ff */
[C---:B------:R-:W-:Y:S02]  /*3ce10*/  PRMT R166, R26.reuse, 0x7773, RZ ;  /* 0x000077731aa67816 */ /* 0x040fe400000000ff */
[----:B------:R-:W-:-:S02]  /*3ce20*/  PRMT R164, R26, 0x7772, RZ ;  /* 0x000077721aa47816 */ /* 0x000fc400000000ff */
[----:B------:R-:W-:Y:S02]  /*3ce30*/  PRMT R156, R26, 0x7771, RZ ;  /* 0x000077711a9c7816 */ /* 0x000fe400000000ff */
[C---:B------:R-:W-:Y:S02]  /*3ce40*/  PRMT R197, R15.reuse, 0x7773, RZ ;  /* 0x000077730fc57816 */ /* 0x040fe400000000ff */
[C---:B------:R-:W-:Y:S01]  /*3ce50*/  PRMT R195, R15.reuse, 0x7772, RZ ;  /* 0x000077720fc37816 */ /* 0x040fe200000000ff */
[----:B------:R0:W-:Y:S01]  /*3ce60*/  STSM.16.M88.4 [R85], R36 ;  /* 0x0000002455007844 */ /* 0x0001e20000000200 */
[C---:B------:R-:W-:Y:S02]  /*3ce70*/  PRMT R194, R15.reuse, 0x7771, RZ ;  /* 0x000077710fc27816 */ /* 0x040fe400000000ff */
[----:B------:R-:W-:Y:S02]  /*3ce80*/  PRMT R193, R15, 0x7770, RZ ;  /* 0x000077700fc17816 */ /* 0x000fe400000000ff */
[----:B------:R-:W-:-:S02]  /*3ce90*/  PRMT R228, R23, 0x7773, RZ ;  /* 0x0000777317e47816 */ /* 0x000fc400000000ff */
[C---:B------:R-:W-:Y:S02]  /*3cea0*/  PRMT R227, R23.reuse, 0x7772, RZ ;  /* 0x0000777217e37816 */ /* 0x040fe400000000ff */
[C---:B------:R-:W-:Y:S02]  /*3ceb0*/  PRMT R226, R23.reuse, 0x7771, RZ ;  /* 0x0000777117e27816 */ /* 0x040fe400000000ff */
[----:B------:R-:W-:Y:S02]  /*3cec0*/  PRMT R225, R23, 0x7770, RZ ;  /* 0x0000777017e17816 */ /* 0x000fe400000000ff */
[C---:B--2---:R-:W-:Y:S02]  /*3ced0*/  PRMT R233, R9.reuse, 0x7773, RZ ;  /* 0x0000777309e97816 */ /* 0x044fe400000000ff */
[----:B------:R-:W-:Y:S02]  /*3cee0*/  PRMT R229, R9, 0x7772, RZ ;  /* 0x0000777209e57816 */ /* 0x000fe400000000ff */
[----:B0-----:R-:W-:-:S02]  /*3cef0*/  PRMT R37, R26, 0x7770, RZ ;  /* 0x000077701a257816 */ /* 0x001fc400000000ff */
[C---:B------:R-:W-:Y:S02]  /*3cf00*/  PRMT R24, R9.reuse, 0x7771, RZ ;  /* 0x0000777109187816 */ /* 0x040fe400000000ff */
[----:B------:R-:W-:Y:S02]  /*3cf10*/  PRMT R28, R9, 0x7770, RZ ;  /* 0x00007770091c7816 */ /* 0x000fe400000000ff */
[C---:B------:R-:W-:Y:S02]  /*3cf20*/  PRMT R45, R12.reuse, 0x7773, RZ ;  /* 0x000077730c2d7816 */ /* 0x040fe400000000ff */
[C---:B------:R-:W-:Y:S02]  /*3cf30*/  PRMT R48, R12.reuse, 0x7772, RZ ;  /* 0x000077720c307816 */ /* 0x040fe400000000ff */
[C---:B------:R-:W-:Y:S02]  /*3cf40*/  PRMT R49, R12.reuse, 0x7771, RZ ;  /* 0x000077710c317816 */ /* 0x040fe400000000ff */
[----:B------:R-:W-:-:S02]  /*3cf50*/  PRMT R47, R12, 0x7770, RZ ;  /* 0x000077700c2f7816 */ /* 0x000fc400000000ff */
[C---:B------:R-:W-:Y:S02]  /*3cf60*/  PRMT R188, R14.reuse, 0x7773, RZ ;  /* 0x000077730ebc7816 */ /* 0x040fe400000000ff */
[C---:B------:R-:W-:Y:S02]  /*3cf70*/  PRMT R186, R14.reuse, 0x7772, RZ ;  /* 0x000077720eba7816 */ /* 0x040fe400000000ff */
[C---:B------:R-:W-:Y:S02]  /*3cf80*/  PRMT R184, R14.reuse, 0x7771, RZ ;  /* 0x000077710eb87816 */ /* 0x040fe400000000ff */
[----:B------:R-:W-:Y:S02]  /*3cf90*/  PRMT R167, R14, 0x7770, RZ ;  /* 0x000077700ea77816 */ /* 0x000fe400000000ff */
[C---:B------:R-:W-:Y:S02]  /*3cfa0*/  PRMT R26, R10.reuse, 0x7773, RZ ;  /* 0x000077730a1a7816 */ /* 0x040fe400000000ff */
[----:B------:R-:W-:-:S02]  /*3cfb0*/  PRMT R15, R10, 0x7772, RZ ;  /* 0x000077720a0f7816 */ /* 0x000fc400000000ff */
        /* <DEDUP_REMOVED lines=13> */
[----:B------:R-:W-:Y:S01]  /*3d090*/  PRMT R91, R73, 0x7770, RZ ;  /* 0x00007770495b7816 */ /* 0x000fe200000000ff */
[----:B----4-:R-:W-:Y:S01]  /*3d0a0*/  IMAD R148, R245, R148, RZ ;  /* 0x00000094f5947224 */ /* 0x010fe200078e02ff */
        /* <DEDUP_REMOVED lines=24> */
[----:B-1----:R-:W-:Y:S01]  /*3d230*/  IMAD R150, R133, 0x80, R148 ;  /* 0x0000008085967824 */ /* 0x002fe200078e0294 */
[----:B------:R-:W-:Y:S02]  /*3d240*/  IADD3 R67, P0, R148, R122, RZ ;  /* 0x0000007a94437210 */ /* 0x000fe40007f1e0ff */
[----:B------:R-:W-:Y:S01]  /*3d250*/  ISETP.GE.AND P1, PT, R245, R128, PT ;  /* 0x00000080f500720c */ /* 0x000fe20003f26270 */
[----:B------:R-:W-:Y:S01]  /*3d260*/  IMAD R136, R247, R136, RZ ;  /* 0x00000088f7887224 */ /* 0x000fe200078e02ff */
[C---:B------:R-:W-:Y:S02]  /*3d270*/  PRMT R110, R68.reuse, 0x7773, RZ ;  /* 0x00007773446e7816 */ /* 0x040fe400000000ff */
[----:B------:R-:W-:-:S02]  /*3d280*/  PRMT R109, R68, 0x7772, RZ ;  /* 0x00007772446d7816 */ /* 0x000fc400000000ff */
[C---:B------:R-:W-:Y:S02]  /*3d290*/  PRMT R108, R68.reuse, 0x7771, RZ ;  /* 0x00007771446c7816 */ /* 0x040fe400000000ff */
[----:B------:R-:W-:Y:S02]  /*3d2a0*/  PRMT R113, R68, 0x7770, RZ ;  /* 0x0000777044717816 */ /* 0x000fe400000000ff */
[C---:B------:R-:W-:Y:S02]  /*3d2b0*/  PRMT R112, R69.reuse, 0x7773, RZ ;  /* 0x0000777345707816 */ /* 0x040fe400000000ff */
[C---:B------:R-:W-:Y:S02]  /*3d2c0*/  PRMT R68, R69.reuse, 0x7772, RZ ;  /* 0x0000777245447816 */ /* 0x040fe400000000ff */
[C---:B------:R-:W-:Y:S02]  /*3d2d0*/  PRMT R111, R69.reuse, 0x7771, RZ ;  /* 0x00007771456f7816 */ /* 0x040fe400000000ff */
[----:B------:R-:W-:Y:S01]  /*3d2e0*/  PRMT R142, R69, 0x7770, RZ ;  /* 0x00007770458e7816 */ /* 0x000fe200000000ff */
[----:B---3--:R-:W-:Y:S01]  /*3d2f0*/  IMAD R138, R139, 0x80, R150 ;  /* 0x000000808b8a7824 */ /* 0x008fe200078e0296 */
[C---:B------:R-:W-:Y:S01]  /*3d300*/  PRMT R69, R70.reuse, 0x7773, RZ ;  /* 0x0000777346457816 */ /* 0x040fe200000000ff */
[----:B------:R-:W0:Y:S01]  /*3d310*/  LDC R139, c[0x0][0x248] ;  /* 0x00009200ff8b7b82 */ /* 0x000e220000000800 */
[----:B------:R-:W-:-:S02]  /*3d320*/  PRMT R114, R70, 0x7772, RZ ;  /* 0x0000777246727816 */ /* 0x000fc400000000ff */
[C---:B------:R-:W-:Y:S02]  /*3d330*/  PRMT R115, R70.reuse, 0x7771, RZ ;  /* 0x0000777146737816 */ /* 0x040fe400000000ff */
[----:B------:R-:W-:Y:S02]  /*3d340*/  PRMT R146, R70, 0x7770, RZ ;  /* 0x0000777046927816 */ /* 0x000fe400000000ff */
[C---:B------:R-:W-:Y:S02]  /*3d350*/  PRMT R145, R71.reuse, 0x7773, RZ ;  /* 0x0000777347917816 */ /* 0x040fe400000000ff */
[C---:B------:R-:W-:Y:S02]  /*3d360*/  PRMT R143, R71.reuse, 0x7772, RZ ;  /* 0x00007772478f7816 */ /* 0x040fe400000000ff */
[C---:B------:R-:W-:Y:S02]  /*3d370*/  PRMT R144, R71.reuse, 0x7771, RZ ;  /* 0x0000777147907816 */ /* 0x040fe400000000ff */
[----:B------:R-:W-:-:S02]  /*3d380*/  PRMT R147, R71, 0x7770, RZ ;  /* 0x0000777047937816 */ /* 0x000fc400000000ff */
[----:B------:R-:W-:Y:S01]  /*3d390*/  LEA.HI.X.SX32 R148, R148, R123, 0x1, P0 ;  /* 0x0000007b94947211 */ /* 0x000fe200000f0eff */
[----:B------:R-:W1:Y:S01]  /*3d3a0*/  LDC.64 R70, c[0x0][0x228] ;  /* 0x00008a00ff467b82 */ /* 0x000e620000000a00 */
[C---:B------:R-:W-:Y:S02]  /*3d3b0*/  ISETP.LT.AND P1, PT, R247.reuse, R121, !P1 ;  /* 0x00000079f700720c */ /* 0x040fe40004f21270 */
[----:B------:R-:W-:Y:S02]  /*3d3c0*/  ISETP.GE.AND P0, PT, R247, R129, PT ;  /* 0x00000081f700720c */ /* 0x000fe40003f06270 */
[----:B------:R-:W-:Y:S02]  /*3d3d0*/  SHF.R.S32.HI R121, RZ, 0x1f, R136 ;  /* 0x0000001fff797819 */ /* 0x000fe40000011488 */
[----:B------:R-:W-:Y:S01]  /*3d3e0*/  IADD3 R132, P4, R136, R67, RZ ;  /* 0x0000004388847210 */ /* 0x000fe20007f9e0ff */
[----:B------:R-:W2:Y:S01]  /*3d3f0*/  LDC.64 R128, c[0x0][0x220] ;  /* 0x00008800ff807b82 */ /* 0x000ea20000000a00 */
[----:B------:R-:W-:-:S02]  /*3d400*/  IADD3 R149, P2, R150, R126, RZ ;  /* 0x0000007e96957210 */ /* 0x000fc40007f5e0ff */
[----:B------:R-:W-:-:S05]  /*3d410*/  PRMT R131, R32, 0x7770, RZ ;  /* 0x0000777020837816 */ /* 0x000fca00000000ff */
[----:B------:R-:W3:Y:S01]  /*3d420*/  LDC.64 R122, c[0x0][0x228] ;  /* 0x00008a00ff7a7b82 */ /* 0x000ee20000000a00 */
[----:B------:R-:W-:Y:S01]  /*3d430*/  LEA.HI.X.SX32 R150, R150, R127, 0x1, P2 ;  /* 0x0000007f96967211 */ /* 0x000fe200010f0eff */
[----:B------:R-:W-:-:S06]  /*3d440*/  IMAD.X R133, R121, 0x1, R148, P4 ;  /* 0x0000000179857824 */ /* 0x000fcc00020e0694 */
[----:B------:R-:W-:Y:S01]  /*3d450*/  BAR.SYNC.DEFER_BLOCKING 0x0 ;  /* 0x0000000000007b1d */ /* 0x000fe20000010000 */
[----:B------:R-:W-:Y:S02]  /*3d460*/  ISETP.LT.AND P2, PT, R241, R116, !P0 ;  /* 0x00000074f100720c */ /* 0x000fe40004741270 */
[----:B------:R-:W-:Y:S02]  /*3d470*/  ISETP.LT.AND P3, PT, R243, R118, !P0 ;  /* 0x00000076f300720c */ /* 0x000fe40004761270 */
[----:B------:R-:W-:-:S03]  /*3d480*/  IADD3 R116, P4, R138, R124, RZ ;  /* 0x0000007c8a747210 */ /* 0x000fc60007f9e0ff */
[----:B------:R-:W4:Y:S01]  /*3d490*/  LDC.64 R126, c[0x0][0x228] ;  /* 0x00008a00ff7e7b82 */ /* 0x000f220000000a00 */
[----:B------:R-:W-:Y:S02]  /*3d4a0*/  IADD3 R130, P5, R136, R149, RZ ;  /* 0x0000009588827210 */ /* 0x000fe40007fbe0ff */
[----:B------:R-:W-:Y:S01]  /*3d4b0*/  LEA.HI.X.SX32 R118, R138, R125, 0x1, P4 ;  /* 0x0000007d8a767211 */ /* 0x000fe200020f0eff */
[----:B------:R-:W-:Y:S01]  /*3d4c0*/  IMAD R138, R155, 0x80, R138 ;  /* 0x000000809b8a7824 */ /* 0x000fe200078e028a */
[C---:B------:R-:W-:Y:S01]  /*3d4d0*/  PRMT R135, R32.reuse, 0x7771, RZ ;  /* 0x0000777120877816 */ /* 0x040fe200000000ff */
[----:B------:R-:W-:Y:S01]  /*3d4e0*/  VIADD R155, R247, 0x1 ;  /* 0x00000001f79b7836 */ /* 0x000fe20000000000 */
[----:B------:R-:W-:Y:S01]  /*3d4f0*/  PRMT R134, R32, 0x7772, RZ ;  /* 0x0000777220867816 */ /* 0x000fe200000000ff */
[----:B------:R-:W4:Y:S01]  /*3d500*/  LDC.64 R124, c[0x0][0x228] ;  /* 0x00008a00ff7c7b82 */ /* 0x000f220000000a00 */
[----:B------:R0:W-:Y:S01]  /*3d510*/  @P1 STG.E.U8 desc[UR60][R132.64], R131 ;  /* 0x0000008384001986 */ /* 0x0001e2000c10113c */
[----:B-1----:R-:W-:-:S02]  /*3d520*/  ISETP.LT.AND P0, PT, R239, R70, !P0 ;  /* 0x00000046ef00720c */ /* 0x002fc40004701270 */
[----:B0-----:R-:W-:Y:S01]  /*3d530*/  IADD3 R132, P1, R136, R116, RZ ;  /* 0x0000007488847210 */ /* 0x001fe20007f3e0ff */
[----:B------:R-:W-:-:S04]  /*3d540*/  IMAD.X R131, R121, 0x1, R150, P5 ;  /* 0x0000000179837824 */ /* 0x000fc800028e0696 */
[----:B------:R-:W-:Y:S01]  /*3d550*/  IMAD.X R133, R121, 0x1, R118, P1 ;  /* 0x0000000179857824 */ /* 0x000fe200008e0676 */
[----:B------:R-:W-:Y:S01]  /*3d560*/  @P3 STG.E.U8 desc[UR60][R130.64], R135 ;  /* 0x0000008782003986 */ /* 0x000fe2000c10113c */
[----:B------:R-:W-:Y:S01]  /*3d570*/  ISETP.GE.AND P1, PT, R155, R234, PT ;  /* 0x000000ea9b00720c */ /* 0x000fe20003f26270 */
[----:B------:R-:W-:Y:S02]  /*3d580*/  IMAD.IADD R70, R136, 0x1, R139 ;  /* 0x0000000188467824 */ /* 0x000fe400078e028b */
[----:B------:R0:W-:Y:S01]  /*3d590*/  @P2 STG.E.U8 desc[UR60][R132.64], R134 ;  /* 0x0000008684002986 */ /* 0x0001e2000c10113c */
[C---:B--2---:R-:W-:Y:S02]  /*3d5a0*/  IADD3 R154, P3, R138.reuse, R128, RZ ;  /* 0x000000808a9a7210 */ /* 0x044fe40007f7e0ff */
[----:B---3--:R-:W-:Y:S02]  /*3d5b0*/  ISETP.LT.AND P2, PT, R243, R122, !P1 ;  /* 0x0000007af300720c */ /* 0x008fe40004f41270 */
[----:B------:R-:W1:Y:S01]  /*3d5c0*/  LDC R122, c[0x0][0x22c] ;  /* 0x00008b00ff7a7b82 */ /* 0x000e620000000800 */
[----:B------:R-:W-:-:S07]  /*3d5d0*/  LEA.HI.X.SX32 R155, R138, R129, 0x1, P3 ;  /* 0x000000818a9b7211 */ /* 0x000fce00018f0eff */
[----:B0-----:R-:W0:Y:S01]  /*3d5e0*/  LDC.64 R134, c[0x0][0x228] ;  /* 0x00008a00ff867b82 */ /* 0x001e220000000a00 */
[----:B------:R-:W-:Y:S02]  /*3d5f0*/  IADD3 R130, P4, R136, R154, RZ ;  /* 0x0000009a88827210 */ /* 0x000fe40007f9e0ff */
[----:B------:R-:W-:Y:S02]  /*3d600*/  SHF.R.S32.HI R235, RZ, 0x1f, R70 ;  /* 0x0000001fffeb7819 */ /* 0x000fe40000011446 */
[----:B------:R-:W-:Y:S02]  /*3d610*/  IADD3 R138, P5, R70, R67, RZ ;  /* 0x00000043468a7210 */ /* 0x000fe40007fbe0ff */
[----:B----4-:R-:W-:Y:S01]  /*3d620*/  ISETP.LT.AND P3, PT, R245, R126, !P1 ;  /* 0x0000007ef500720c */ /* 0x010fe20004f61270 */
[----:B------:R-:W2:Y:S01]  /*3d630*/  LDC.64 R128, c[0x0][0x228] ;  /* 0x00008a00ff807b82 */ /* 0x000ea20000000a00 */
[----:B------:R-:W-:Y:S01]  /*3d640*/  PRMT R137, R32, 0x7773, RZ ;  /* 0x0000777320897816 */ /* 0x000fe200000000ff */
[----:B------:R-:W-:-:S02]  /*3d650*/  IMAD.X R131, R121, 0x1, R155, P4 ;  /* 0x0000000179837824 */ /* 0x000fc400020e069b */
[----:B------:R-:W-:Y:S01]  /*3d660*/  IMAD.X R139, R235, 0x1, R148, P5 ;  /* 0x00000001eb8b7824 */ /* 0x000fe200028e0694 */
[----:B------:R-:W-:-:S03]  /*3d670*/  IADD3 R136, P5, R70, R149, RZ ;  /* 0x0000009546887210 */ /* 0x000fc60007fbe0ff */
[----:B------:R-:W3:Y:S01]  /*3d680*/  LDC.64 R132, c[0x0][0x228] ;  /* 0x00008a00ff847b82 */ /* 0x000ee20000000a00 */
[----:B------:R4:W-:Y:S01]  /*3d690*/  @P0 STG.E.U8 desc[UR60][R130.64], R137 ;  /* 0x0000008982000986 */ /* 0x0009e2000c10113c */
[----:B------:R-:W-:Y:S01]  /*3d6a0*/  ISETP.LT.AND P4, PT, R241, R124, !P1 ;  /* 0x0000007cf100720c */ /* 0x000fe20004f81270 */
[----:B------:R-:W-:Y:S02]  /*3d6b0*/  VIADD R121, R247, 0x2 ;  /* 0x00000002f7797836 */ /* 0x000fe40000000000 */
[----:B------:R0:W-:Y:S03]  /*3d6c0*/  @P3 STG.E.U8 desc[UR60][R138.64], R140 ;  /* 0x0000008c8a003986 */ /* 0x0001e6000c10113c */
[----:B------:R-:W3:Y:S01]  /*3d6d0*/  LDC R124, c[0x0][0x22c] ;  /* 0x00008b00ff7c7b82 */ /* 0x000ee20000000800 */
[----:B----4-:R-:W-:Y:S01]  /*3d6e0*/  IMAD.X R137, R235, 0x1, R150, P5 ;  /* 0x00000001eb897824 */ /* 0x010fe200028e0696 */
[----:B0-----:R-:W-:-:S06]  /*3d6f0*/  ISETP.LT.AND P0, PT, R239, R134, !P1 ;  /* 0x00000086ef00720c */ /* 0x001fcc0004f01270 */
[----:B------:R-:W0:Y:S01]  /*3d700*/  LDC.64 R130, c[0x0][0x228] ;  /* 0x00008a00ff827b82 */ /* 0x000e220000000a00 */
[C---:B------:R-:W-:Y:S01]  /*3d710*/  IADD3 R140, P3, R70.reuse, R116, RZ ;  /* 0x00000074468c7210 */ /* 0x040fe20007f7e0ff */
[----:B------:R4:W-:Y:S01]  /*3d720*/  @P2 STG.E.U8 desc[UR60][R136.64], R141 ;  /* 0x0000008d88002986 */ /* 0x0009e2000c10113c */
[----:B-1----:R-:W-:Y:S02]  /*3d730*/  ISETP.GE.AND P1, PT, R121, R122, PT ;  /* 0x0000007a7900720c */ /* 0x002fe40003f26270 */
[----:B------:R-:W-:-:S03]  /*3d740*/  IADD3 R138, P2, R70, R154, RZ ;  /* 0x0000009a468a7210 */ /* 0x000fc60007f5e0ff */
[----:B------:R-:W1:Y:S08]  /*3d750*/  LDC R121, c[0x0][0x248] ;  /* 0x00009200ff797b82 */ /* 0x000e700000000800 */
[----:B----4-:R-:W4:Y:S01]  /*3d760*/  LDC.64 R136, c[0x0][0x228] ;  /* 0x00008a00ff887b82 */ /* 0x010f220000000a00 */
[----:B------:R-:W-:Y:S02]  /*3d770*/  IMAD.X R141, R235, 0x1, R118, P3 ;  /* 0x00000001eb8d7824 */ /* 0x000fe400018e0676 */
[----:B------:R-:W-:-:S02]  /*3d780*/  IMAD.IADD R70, R70, 0x1, R237 ;  /* 0x0000000146467824 */ /* 0x000fc400078e02ed */
[----:B------:R-:W-:Y:S01]  /*3d790*/  IMAD.X R139, R235, 0x1, R155, P2 ;  /* 0x00000001eb8b7824 */ /* 0x000fe200010e069b */
[----:B------:R3:W-:Y:S01]  /*3d7a0*/  @P4 STG.E.U8 desc[UR60][R140.64], R187 ;  /* 0x000000bb8c004986 */ /* 0x0007e2000c10113c */
[----:B--2---:R-:W-:Y:S01]  /*3d7b0*/  ISETP.LT.AND P4, PT, R245, R128, !P1 ;  /* 0x00000080f500720c */ /* 0x004fe20004f81270 */
[----:B------:R-:W2:Y:S01]  /*3d7c0*/  LDC R126, c[0x0][0x228] ;  /* 0x00008a00ff7e7b82 */ /* 0x000ea20000000800 */
[----:B---3--:R-:W-:Y:S01]  /*3d7d0*/  ISETP.LT.AND P3, PT, R243, R132, !P1 ;  /* 0x00000084f300720c */ /* 0x008fe20004f61270 */
[----:B------:R3:W-:Y:S01]  /*3d7e0*/  @P0 STG.E.U8 desc[UR60][R138.64], R185 ;  /* 0x000000b98a000986 */ /* 0x0007e2000c10113c */
[----:B------:R-:W-:Y:S02]  /*3d7f0*/  SHF.R.S32.HI R235, RZ, 0x1f, R70 ;  /* 0x0000001fffeb7819 */ /* 0x000fe40000011446 */
[----:B------:R-:W-:-:S03]  /*3d800*/  PRMT R182, R33, 0x7770, RZ ;  /* 0x0000777021b67816 */ /* 0x000fc600000000ff */
[----:B------:R-:W2:Y:S01]  /*3d810*/  LDC R128, c[0x0][0x228] ;  /* 0x00008a00ff807b82 */ /* 0x000ea20000000800 */
[C---:B------:R-:W-:Y:S01]  /*3d820*/  IADD3 R140, P2, R70.reuse, R67, RZ ;  /* 0x00000043468c7210 */ /* 0x040fe20007f5e0ff */
[----:B------:R-:W-:Y:S01]  /*3d830*/  VIADD R187, R247, 0x3 ;  /* 0x00000003f7bb7836 */ /* 0x000fe20000000000 */
[----:B---3--:R-:W-:-:S03]  /*3d840*/  IADD3 R138, P0, R70, R149, RZ ;  /* 0x00000095468a7210 */ /* 0x008fc60007f1e0ff */
[----:B------:R-:W-:Y:S01]  /*3d850*/  IMAD.X R141, R235, 0x1, R148, P2 ;  /* 0x00000001eb8d7824 */ /* 0x000fe200010e0694 */
[----:B------:R-:W-:Y:S01]  /*3d860*/  PRMT R183, R33, 0x7771, RZ ;  /* 0x0000777121b77816 */ /* 0x000fe200000000ff */
[C---:B-1----:R-:W-:Y:S01]  /*3d870*/  IMAD.IADD R122, R70.reuse, 0x1, R121 ;  /* 0x00000001467a7824 */ /* 0x042fe200078e0279 */
[----:B------:R-:W1:Y:S01]  /*3d880*/  LDC R185, c[0x0][0x248] ;  /* 0x00009200ffb97b82 */ /* 0x000e620000000800 */
[----:B------:R-:W-:Y:S01]  /*3d890*/  IMAD.X R139, R235, 0x1, R150, P0 ;  /* 0x00000001eb8b7824 */ /* 0x000fe200000e0696 */
[----:B------:R-:W-:Y:S01]  /*3d8a0*/  ISETP.GE.AND P0, PT, R187, R124, PT ;  /* 0x0000007cbb00720c */ /* 0x000fe20003f06270 */
[----:B------:R-:W-:Y:S01]  /*3d8b0*/  @P4 STG.E.U8 desc[UR60][R140.64], R182 ;  /* 0x000000b68c004986 */ /* 0x000fe2000c10113c */
[----:B0-----:R-:W-:Y:S02]  /*3d8c0*/  ISETP.LT.AND P2, PT, R239, R130, !P1 ;  /* 0x00000082ef00720c */ /* 0x001fe40004f41270 */
[----:B----4-:R-:W-:Y:S01]  /*3d8d0*/  ISETP.LT.AND P1, PT, R241, R136, !P1 ;  /* 0x00000088f100720c */ /* 0x010fe20004f21270 */
[----:B------:R0:W-:Y:S01]  /*3d8e0*/  @P3 STG.E.U8 desc[UR60][R138.64], R183 ;  /* 0x000000b78a003986 */ /* 0x0001e2000c10113c */
[----:B------:R-:W-:Y:S01]  /*3d8f0*/  ISETP.LT.AND P3, PT, R245, R120, !P0 ;  /* 0x00000078f500720c */ /* 0x000fe20004761270 */
[----:B------:R-:W3:Y:S01]  /*3d900*/  LDC R124, c[0x0][0x22c] ;  /* 0x00008b00ff7c7b82 */ /* 0x000ee20000000800 */
[----:B------:R-:W-:-:S02]  /*3d910*/  IADD3 R120, P4, R70, R116, RZ ;  /* 0x0000007446787210 */ /* 0x000fc40007f9e0ff */
[----:B------:R-:W-:-:S05]  /*3d920*/  PRMT R181, R33, 0x7772, RZ ;  /* 0x0000777221b57816 */ /* 0x000fca00000000ff */
[----:B------:R-:W4:Y:S01]  /*3d930*/  LDC R130, c[0x0][0x228] ;  /* 0x00008a00ff827b82 */ /* 0x000f220000000800 */
[----:B0-----:R-:W-:Y:S01]  /*3d940*/  IADD3 R138, P5, R70, R154, RZ ;  /* 0x0000009a468a7210 */ /* 0x001fe20007fbe0ff */
[----:B------:R-:W-:Y:S01]  /*3d950*/  IMAD.X R121, R235, 0x1, R118, P4 ;  /* 0x00000001eb797824 */ /* 0x000fe200020e0676 */
[----:B------:R-:W-:Y:S02]  /*3d960*/  SHF.R.S32.HI R183, RZ, 0x1f, R122 ;  /* 0x0000001fffb77819 */ /* 0x000fe4000001147a */
[----:B------:R-:W-:-:S03]  /*3d970*/  IADD3 R140, P4, R122, R67, RZ ;  /* 0x000000437a8c7210 */ /* 0x000fc60007f9e0ff */
[----:B------:R-:W0:Y:S01]  /*3d980*/  LDC R132, c[0x0][0x228] ;  /* 0x00008a00ff847b82 */ /* 0x000e220000000800 */
[----:B------:R-:W-:Y:S01]  /*3d990*/  PRMT R180, R33, 0x7773, RZ ;  /* 0x0000777321b47816 */ /* 0x000fe200000000ff */
[----:B------:R-:W-:Y:S01]  /*3d9a0*/  IMAD.X R139, R235, 0x1, R155, P5 ;  /* 0x00000001eb8b7824 */ /* 0x000fe200028e069b */
[----:B------:R1:W-:Y:S01]  /*3d9b0*/  @P1 STG.E.U8 desc[UR60][R120.64], R181 ;  /* 0x000000b578001986 */ /* 0x0003e2000c10113c */
[----:B--2---:R-:W-:Y:S01]  /*3d9c0*/  ISETP.LT.AND P1, PT, R243, R126, !P0 ;  /* 0x0000007ef300720c */ /* 0x004fe20004721270 */
[----:B------:R-:W-:Y:S01]  /*3d9d0*/  IMAD.X R141, R183, 0x1, R148, P4 ;  /* 0x00000001b78d7824 */ /* 0x000fe200020e0694 */
[----:B------:R-:W-:Y:S01]  /*3d9e0*/  PRMT R179, R29, 0x7770, RZ ;  /* 0x000077701db37816 */ /* 0x000fe200000000ff */
[----:B------:R2:W-:Y:S01]  /*3d9f0*/  @P2 STG.E.U8 desc[UR60][R138.64], R180 ;  /* 0x000000b48a002986 */ /* 0x0005e2000c10113c */
[----:B------:R-:W0:Y:S01]  /*3da00*/  LDC R134, c[0x0][0x228] ;  /* 0x00008a00ff867b82 */ /* 0x000e220000000800 */
[----:B------:R-:W-:Y:S02]  /*3da10*/  ISETP.LT.AND P4, PT, R241, R128, !P0 ;  /* 0x00000080f100720c */ /* 0x000fe40004781270 */
[----:B------:R0:W-:Y:S01]  /*3da20*/  @P3 STG.E.U8 desc[UR60][R140.64], R179 ;  /* 0x000000b38c003986 */ /* 0x0001e2000c10113c */
[----:B-1----:R-:W-:-:S04]  /*3da30*/  IADD3 R120, P2, R122, R149, RZ ;  /* 0x000000957a787210 */ /* 0x002fc80007f5e0ff */
[----:B------:R-:W1:Y:S01]  /*3da40*/  LDC R126, c[0x0][0x228] ;  /* 0x00008a00ff7e7b82 */ /* 0x000e620000000800 */
[----:B------:R-:W-:Y:S02]  /*3da50*/  PRMT R178, R29, 0x7771, RZ ;  /* 0x000077711db27816 */ /* 0x000fe400000000ff */
[C---:B--2---:R-:W-:Y:S01]  /*3da60*/  IADD3 R138, P3, R122.reuse, R116, RZ ;  /* 0x000000747a8a7210 */ /* 0x044fe20007f7e0ff */
[----:B------:R-:W-:Y:S02]  /*3da70*/  IMAD.X R121, R183, 0x1, R150, P2 ;  /* 0x00000001b7797824 */ /* 0x000fe400010e0696 */
[----:B------:R-:W-:Y:S02]  /*3da80*/  VIADD R187, R247, 0x4 ;  /* 0x00000004f7bb7836 */ /* 0x000fe40000000000 */
[----:B------:R-:W2:Y:S01]  /*3da90*/  LDC R128, c[0x0][0x228] ;  /* 0x00008a00ff807b82 */ /* 0x000ea20000000800 */
[----:B------:R-:W-:Y:S01]  /*3daa0*/  PRMT R177, R29, 0x7772, RZ ;  /* 0x000077721db17816 */ /* 0x000fe200000000ff */
[----:B------:R-:W-:Y:S01]  /*3dab0*/  IMAD.X R139, R183, 0x1, R118, P3 ;  /* 0x00000001b78b7824 */ /* 0x000fe200018e0676 */
[----:B------:R0:W-:Y:S01]  /*3dac0*/  @P1 STG.E.U8 desc[UR60][R120.64], R178 ;  /* 0x000000b278001986 */ /* 0x0001e2000c10113c */
[----:B---3--:R-:W-:Y:S01]  /*3dad0*/  ISETP.GE.AND P1, PT, R187, R124, PT ;  /* 0x0000007cbb00720c */ /* 0x008fe20003f26270 */
[----:B------:R-:W-:Y:S01]  /*3dae0*/  IMAD.IADD R70, R122, 0x1, R185 ;  /* 0x000000017a467824 */ /* 0x000fe200078e02b9 */
[----:B----4-:R-:W-:Y:S01]  /*3daf0*/  ISETP.LT.AND P0, PT, R239, R130, !P0 ;  /* 0x00000082ef00720c */ /* 0x010fe20004701270 */
[----:B------:R3:W-:Y:S01]  /*3db00*/  @P4 STG.E.U8 desc[UR60][R138.64], R177 ;  /* 0x000000b18a004986 */ /* 0x0007e2000c10113c */
[----:B0-----:R-:W-:Y:S01]  /*3db10*/  ISETP.LT.AND P3, PT, R245, R132, !P1 ;  /* 0x00000084f500720c */ /* 0x001fe20004f61270 */
[----:B------:R-:W0:Y:S01]  /*3db20*/  LDC R179, c[0x0][0x248] ;  /* 0x00009200ffb37b82 */ /* 0x000e220000000800 */
[----:B------:R-:W-:-:S02]  /*3db30*/  SHF.R.S32.HI R141, RZ, 0x1f, R70 ;  /* 0x0000001fff8d7819 */ /* 0x000fc40000011446 */
[----:B------:R-:W-:-:S05]  /*3db40*/  IADD3 R120, P4, R122, R154, RZ ;  /* 0x0000009a7a787210 */ /* 0x000fca0007f9e0ff */
[----:B------:R-:W4:Y:S01]  /*3db50*/  LDC R122, c[0x0][0x22c] ;  /* 0x00008b00ff7a7b82 */ /* 0x000f220000000800 */
[----:B---3--:R-:W-:Y:S01]  /*3db60*/  IADD3 R138, P5, R70, R67, RZ ;  /* 0x00000043468a7210 */ /* 0x008fe20007fbe0ff */
[----:B------:R-:W-:Y:S01]  /*3db70*/  IMAD.X R121, R183, 0x1, R155, P4 ;  /* 0x00000001b7797824 */ /* 0x000fe200020e069b */
[----:B------:R-:W-:Y:S02]  /*3db80*/  PRMT R176, R29, 0x7773, RZ ;  /* 0x000077731db07816 */ /* 0x000fe400000000ff */
[----:B------:R-:W-:-:S03]  /*3db90*/  PRMT R175, R34, 0x7770, RZ ;  /* 0x0000777022af7816 */ /* 0x000fc600000000ff */
[----:B------:R-:W3:Y:S01]  /*3dba0*/  LDC R124, c[0x0][0x228] ;  /* 0x00008a00ff7c7b82 */ /* 0x000ee20000000800 */
[----:B------:R-:W-:Y:S01]  /*3dbb0*/  IMAD.X R139, R141, 0x1, R148, P5 ;  /* 0x000000018d8b7824 */ /* 0x000fe200028e0694 */
[----:B------:R-:W-:Y:S01]  /*3dbc0*/  ISETP.LT.AND P2, PT, R243, R134, !P1 ;  /* 0x00000086f300720c */ /* 0x000fe20004f41270 */
[----:B------:R2:W-:Y:S01]  /*3dbd0*/  @P0 STG.E.U8 desc[UR60][R120.64], R176 ;  /* 0x000000b078000986 */ /* 0x0005e2000c10113c */
[----:B-1----:R-:W-:-:S03]  /*3dbe0*/  ISETP.LT.AND P0, PT, R241, R126, !P1 ;  /* 0x0000007ef100720c */ /* 0x002fc60004f01270 */
[----:B------:R1:W-:Y:S01]  /*3dbf0*/  @P3 STG.E.U8 desc[UR60][R138.64], R175 ;  /* 0x000000af8a003986 */ /* 0x0003e2000c10113c */
[----:B------:R-:W3:Y:S01]  /*3dc00*/  LDC R130, c[0x0][0x228] ;  /* 0x00008a00ff827b82 */ /* 0x000ee20000000800 */
[----:B--2---:R-:W-:Y:S02]  /*3dc10*/  ISETP.LT.AND P1, PT, R239, R128, !P1 ;  /* 0x00000080ef00720c */ /* 0x004fe40004f21270 */
[----:B------:R-:W-:-:S05]  /*3dc20*/  IADD3 R120, P4, R70, R149, RZ ;  /* 0x0000009546787210 */ /* 0x000fca0007f9e0ff */
[----:B------:R-:W2:Y:S01]  /*3dc30*/  LDC R126, c[0x0][0x228] ;  /* 0x00008a00ff7e7b82 */ /* 0x000ea20000000800 */
[----:B-1----:R-:W-:Y:S01]  /*3dc40*/  IADD3 R138, P3, R70, R116, RZ ;  /* 0x00000074468a7210 */ /* 0x002fe20007f7e0ff */
[----:B------:R-:W-:Y:S01]  /*3dc50*/  IMAD.X R121, R141, 0x1, R150, P4 ;  /* 0x000000018d797824 */ /* 0x000fe200020e0696 */
[----:B------:R-:W-:-:S05]  /*3dc60*/  PRMT R173, R34, 0x7771, RZ ;  /* 0x0000777122ad7816 */ /* 0x000fca00000000ff */
[----:B------:R-:W1:Y:S01]  /*3dc70*/  LDC R128, c[0x0][0x228] ;  /* 0x00008a00ff807b82 */ /* 0x000e620000000800 */
[----:B------:R-:W-:Y:S01]  /*3dc80*/  PRMT R174, R34, 0x7772, RZ ;  /* 0x0000777222ae7816 */ /* 0x000fe200000000ff */
[----:B------:R-:W-:Y:S01]  /*3dc90*/  IMAD.X R139, R141, 0x1, R118, P3 ;  /* 0x000000018d8b7824 */ /* 0x000fe200018e0676 */
[----:B------:R-:W-:Y:S01]  /*3dca0*/  IADD3 R140, P4, R70, R154, RZ ;  /* 0x0000009a468c7210 */ /* 0x000fe20007f9e0ff */
[----:B------:R-:W-:Y:S01]  /*3dcb0*/  VIADD R177, R247, 0x5 ;  /* 0x00000005f7b17836 */ /* 0x000fe20000000000 */
[----:B------:R3:W-:Y:S01]  /*3dcc0*/  @P2 STG.E.U8 desc[UR60][R120.64], R173 ;  /* 0x000000ad78002986 */ /* 0x0007e2000c10113c */
[----:B------:R-:W-:Y:S01]  /*3dcd0*/  PRMT R172, R34, 0x7773, RZ ;  /* 0x0000777322ac7816 */ /* 0x000fe200000000ff */
[----:B0-----:R-:W-:Y:S01]  /*3dce0*/  IMAD.IADD R70, R70, 0x1, R179 ;  /* 0x0000000146467824 */ /* 0x001fe200078e02b3 */
[----:B------:R-:W0:Y:S01]  /*3dcf0*/  LDC R175, c[0x0][0x248] ;  /* 0x00009200ffaf7b82 */ /* 0x000e220000000800 */
[----:B------:R-:W-:Y:S01]  /*3dd00*/  IMAD.X R141, R141, 0x1, R155, P4 ;  /* 0x000000018d8d7824 */ /* 0x000fe200020e069b */
[----:B------:R-:W-:Y:S01]  /*3dd10*/  @P0 STG.E.U8 desc[UR60][R138.64], R174 ;  /* 0x000000ae8a000986 */ /* 0x000fe2000c10113c */
[----:B----4-:R-:W-:-:S05]  /*3dd20*/  ISETP.GE.AND P0, PT, R177, R122, PT ;  /* 0x0000007ab100720c */ /* 0x010fca0003f06270 */
[----:B------:R-:W4:Y:S01]  /*3dd30*/  LDC R122, c[0x0][0x22c] ;  /* 0x00008b00ff7a7b82 */ /* 0x000f220000000800 */
[----:B------:R2:W-:Y:S01]  /*3dd40*/  @P1 STG.E.U8 desc[UR60][R140.64], R172 ;  /* 0x000000ac8c001986 */ /* 0x0005e2000c10113c */
[----:B---3--:R-:W-:Y:S02]  /*3dd50*/  ISETP.LT.AND P2, PT, R245, R124, !P0 ;  /* 0x0000007cf500720c */ /* 0x008fe40004741270 */
[----:B------:R-:W-:-:S04]  /*3dd60*/  SHF.R.S32.HI R173, RZ, 0x1f, R70 ;  /* 0x0000001fffad7819 */ /* 0x000fc80000011446 */
[----:B------:R-:W3:Y:S01]  /*3dd70*/  LDC R124, c[0x0][0x228] ;  /* 0x00008a00ff7c7b82 */ /* 0x000ee20000000800 */
[----:B--2---:R-:W-:Y:S02]  /*3dd80*/  IADD3 R140, P4, R70, R67, RZ ;  /* 0x00000043468c7210 */ /* 0x004fe40007f9e0ff */
[----:B------:R-:W-:-:S05]  /*3dd90*/  ISETP.LT.AND P1, PT, R243, R130, !P0 ;  /* 0x00000082f300720c */ /* 0x000fca0004721270 */
[----:B------:R-:W2:Y:S01]  /*3dda0*/  LDC R132, c[0x0][0x228] ;  /* 0x00008a00ff847b82 */ /* 0x000ea20000000800 */
[----:B------:R-:W-:Y:S01]  /*3ddb0*/  IMAD.X R141, R173, 0x1, R148, P4 ;  /* 0x00000001ad8d7824 */ /* 0x000fe200020e0694 */
[----:B------:R-:W-:Y:S02]  /*3ddc0*/  ISETP.LT.AND P4, PT, R241, R126, !P0 ;  /* 0x0000007ef100720c */ /* 0x000fe40004781270 */
[----:B------:R-:W-:-:S04]  /*3ddd0*/  PRMT R171, R30, 0x7770, RZ ;  /* 0x000077701eab7816 */ /* 0x000fc800000000ff */
[----:B------:R-:W2:Y:S01]  /*3dde0*/  LDC R126, c[0x0][0x228] ;  /* 0x00008a00ff7e7b82 */ /* 0x000ea20000000800 */
[C---:B------:R-:W-:Y:S02]  /*3ddf0*/  IADD3 R138, P3, R70.reuse, R149, RZ ;  /* 0x00000095468a7210 */ /* 0x040fe40007f7e0ff */
[----:B-1----:R-:W-:Y:S01]  /*3de00*/  ISETP.LT.AND P0, PT, R239, R128, !P0 ;  /* 0x00000080ef00720c */ /* 0x002fe20004701270 */
[----:B------:R1:W-:Y:S01]  /*3de10*/  @P2 STG.E.U8 desc[UR60][R140.64], R171 ;  /* 0x000000ab8c002986 */ /* 0x0003e2000c10113c */
[----:B------:R-:W-:-:S03]  /*3de20*/  IADD3 R120, P5, R70, R116, RZ ;  /* 0x0000007446787210 */ /* 0x000fc60007fbe0ff */
[----:B------:R-:W2:Y:S01]  /*3de30*/  LDC R130, c[0x0][0x228] ;  /* 0x00008a00ff827b82 */ /* 0x000ea20000000800 */
[----:B------:R-:W-:Y:S01]  /*3de40*/  PRMT R170, R30, 0x7771, RZ ;  /* 0x000077711eaa7816 */ /* 0x000fe200000000ff */
[----:B------:R-:W-:Y:S02]  /*3de50*/  IMAD.X R139, R173, 0x1, R150, P3 ;  /* 0x00000001ad8b7824 */ /* 0x000fe400018e0696 */
[----:B------:R-:W-:Y:S01]  /*3de60*/  VIADD R177, R247, 0x6 ;  /* 0x00000006f7b17836 */ /* 0x000fe20000000000 */
[----:B-1----:R-:W-:Y:S01]  /*3de70*/  IADD3 R140, P2, R70, R154, RZ ;  /* 0x0000009a468c7210 */ /* 0x002fe20007f5e0ff */
[C---:B------:R-:W-:Y:S01]  /*3de80*/  IMAD.X R121, R173.reuse, 0x1, R118, P5 ;  /* 0x00000001ad797824 */ /* 0x040fe200028e0676 */
[C---:B------:R-:W-:Y:S01]  /*3de90*/  PRMT R169, R30.reuse, 0x7772, RZ ;  /* 0x000077721ea97816 */ /* 0x040fe200000000ff */
[----:B------:R-:W-:Y:S01]  /*3dea0*/  @P1 STG.E.U8 desc[UR60][R138.64], R170 ;  /* 0x000000aa8a001986 */ /* 0x000fe2000c10113c */
[----:B------:R-:W-:Y:S01]  /*3deb0*/  PRMT R168, R30, 0x7773, RZ ;  /* 0x000077731ea87816 */ /* 0x000fe200000000ff */
[----:B------:R-:W-:Y:S01]  /*3dec0*/  IMAD.X R141, R173, 0x1, R155, P2 ;  /* 0x00000001ad8d7824 */ /* 0x000fe200010e069b */
[----:B----4-:R-:W-:Y:S01]  /*3ded0*/  ISETP.GE.AND P1, PT, R177, R122, PT ;  /* 0x0000007ab100720c */ /* 0x010fe20003f26270 */
[----:B0-----:R-:W-:Y:S01]  /*3dee0*/  IMAD.IADD R70, R70, 0x1, R175 ;  /* 0x0000000146467824 */ /* 0x001fe200078e02af */
[----:B------:R-:W0:Y:S01]  /*3def0*/  LDC R122, c[0x0][0x22c] ;  /* 0x00008b00ff7a7b82 */ /* 0x000e220000000800 */
[----:B------:R-:W-:Y:S01]  /*3df00*/  @P4 STG.E.U8 desc[UR60][R120.64], R169 ;  /* 0x000000a978004986 */ /* 0x000fe2000c10113c */
[----:B---3--:R-:W-:-:S02]  /*3df10*/  ISETP.LT.AND P4, PT, R245, R124, !P1 ;  /* 0x0000007cf500720c */ /* 0x008fc40004f81270 */
[----:B------:R-:W-:Y:S01]  /*3df20*/  SHF.R.S32.HI R171, RZ, 0x1f, R70 ;  /* 0x0000001fffab7819 */ /* 0x000fe20000011446 */
[----:B------:R1:W-:Y:S03]  /*3df30*/  @P0 STG.E.U8 desc[UR60][R140.64], R168 ;  /* 0x000000a88c000986 */ /* 0x0003e6000c10113c */
[----:B------:R-:W3:Y:S08]  /*3df40*/  LDC R173, c[0x0][0x248] ;  /* 0x00009200ffad7b82 */ /* 0x000ef00000000800 */
[----:B------:R-:W4:Y:S01]  /*3df50*/  LDC R124, c[0x0][0x228] ;  /* 0x00008a00ff7c7b82 */ /* 0x000f220000000800 */
[----:B-1----:R-:W-:-:S05]  /*3df60*/  IADD3 R140, P0, R70, R67, RZ ;  /* 0x00000043468c7210 */ /* 0x002fca0007f1e0ff */
[----:B------:R-:W-:Y:S01]  /*3df70*/  IMAD.X R141, R171, 0x1, R148, P0 ;  /* 0x00000001ab8d7824 */ /* 0x000fe200000e0694 */
[----:B--2---:R-:W-:Y:S01]  /*3df80*/  ISETP.LT.AND P0, PT, R239, R126, !P1 ;  /* 0x0000007eef00720c */ /* 0x004fe20004f01270 */
[----:B------:R-:W1:Y:S01]  /*3df90*/  LDC R128, c[0x0][0x228] ;  /* 0x00008a00ff807b82 */ /* 0x000e620000000800 */
[----:B------:R-:W-:Y:S02]  /*3dfa0*/  PRMT R165, R35, 0x7770, RZ ;  /* 0x0000777023a57816 */ /* 0x000fe400000000ff */
[----:B------:R-:W-:-:S05]  /*3dfb0*/  ISETP.LT.AND P3, PT, R243, R130, !P1 ;  /* 0x00000082f300720c */ /* 0x000fca0004f61270 */
[----:B------:R-:W2:Y:S01]  /*3dfc0*/  LDC R126, c[0x0][0x228] ;  /* 0x00008a00ff7e7b82 */ /* 0x000ea20000000800 */
[----:B------:R-:W-:Y:S01]  /*3dfd0*/  ISETP.LT.AND P2, PT, R241, R132, !P1 ;  /* 0x00000084f100720c */ /* 0x000fe20004f41270 */
[----:B------:R0:W-:Y:S01]  /*3dfe0*/  @P4 STG.E.U8 desc[UR60][R140.64], R165 ;  /* 0x000000a58c004986 */ /* 0x0001e2000c10113c */
[C---:B------:R-:W-:Y:S01]  /*3dff0*/  IADD3 R138, P5, R70.reuse, R149, RZ ;  /* 0x00000095468a7210 */ /* 0x040fe20007fbe0ff */
[----:B------:R-:W-:Y:S01]  /*3e000*/  VIADD R169, R247, 0x7 ;  /* 0x00000007f7a97836 */ /* 0x000fe20000000000 */
[----:B------:R-:W-:-:S03]  /*3e010*/  IADD3 R120, P1, R70, R116, RZ ;  /* 0x0000007446787210 */ /* 0x000fc60007f3e0ff */
[----:B------:R-:W1:Y:S01]  /*3e020*/  LDC R130, c[0x0][0x228] ;  /* 0x00008a00ff827b82 */ /* 0x000e620000000800 */
[----:B------:R-:W-:Y:S01]  /*3e030*/  PRMT R162, R35, 0x7771, RZ ;  /* 0x0000777123a27816 */ /* 0x000fe200000000ff */
[C---:B------:R-:W-:Y:S01]  /*3e040*/  IMAD.X R139, R171.reuse, 0x1, R150, P5 ;  /* 0x00000001ab8b7824 */ /* 0x040fe200028e0696 */
[C---:B0-----:R-:W-:Y:S01]  /*3e050*/  IADD3 R140, P4, R70.reuse, R154, RZ ;  /* 0x0000009a468c7210 */ /* 0x041fe20007f9e0ff */
[----:B------:R-:W-:Y:S01]  /*3e060*/  IMAD.X R121, R171, 0x1, R118, P1 ;  /* 0x00000001ab797824 */ /* 0x000fe200008e0676 */
[C---:B------:R-:W-:Y:S01]  /*3e070*/  PRMT R163, R35.reuse, 0x7772, RZ ;  /* 0x0000777223a37816 */ /* 0x040fe200000000ff */
[----:B---3--:R-:W-:Y:S01]  /*3e080*/  IMAD.IADD R70, R70, 0x1, R173 ;  /* 0x0000000146467824 */ /* 0x008fe200078e02ad */
[----:B------:R-:W-:Y:S01]  /*3e090*/  PRMT R161, R35, 0x7773, RZ ;  /* 0x0000777323a17816 */ /* 0x000fe200000000ff */
[----:B------:R-:W-:Y:S01]  /*3e0a0*/  IMAD.X R141, R171, 0x1, R155, P4 ;  /* 0x00000001ab8d7824 */ /* 0x000fe200020e069b */
[----:B------:R-:W-:Y:S01]  /*3e0b0*/  ISETP.GE.AND P1, PT, R169, R122, PT ;  /* 0x0000007aa900720c */ /* 0x000fe20003f26270 */
[----:B------:R-:W0:Y:S01]  /*3e0c0*/  LDC R132, c[0x0][0x228] ;  /* 0x00008a00ff847b82 */ /* 0x000e220000000800 */
[----:B------:R-:W-:Y:S01]  /*3e0d0*/  @P3 STG.E.U8 desc[UR60][R138.64], R162 ;  /* 0x000000a28a003986 */ /* 0x000fe2000c10113c */
[----:B------:R-:W-:-:S02]  /*3e0e0*/  SHF.R.S32.HI R165, RZ, 0x1f, R70 ;  /* 0x0000001fffa57819 */ /* 0x000fc40000011446 */
[----:B----4-:R-:W-:Y:S01]  /*3e0f0*/  ISETP.LT.AND P5, PT, R245, R124, !P1 ;  /* 0x0000007cf500720c */ /* 0x010fe20004fa1270 */
[----:B------:R3:W-:Y:S03]  /*3e100*/  @P2 STG.E.U8 desc[UR60][R120.64], R163 ;  /* 0x000000a378002986 */ /* 0x0007e6000c10113c */
[----:B------:R-:W4:Y:S01]  /*3e110*/  LDC R122, c[0x0][0x22c] ;  /* 0x00008b00ff7a7b82 */ /* 0x000f220000000800 */
[----:B------:R3:W-:Y:S01]  /*3e120*/  @P0 STG.E.U8 desc[UR60][R140.64], R161 ;  /* 0x000000a18c000986 */ /* 0x0007e2000c10113c */
[----:B--2---:R-:W-:Y:S02]  /*3e130*/  ISETP.LT.AND P2, PT, R241, R126, !P1 ;  /* 0x0000007ef100720c */ /* 0x004fe40004f41270 */
[----:B-1----:R-:W-:-:S04]  /*3e140*/  ISETP.LT.AND P3, PT, R243, R128, !P1 ;  /* 0x00000080f300720c */ /* 0x002fc80004f61270 */
[----:B------:R-:W1:Y:S01]  /*3e150*/  LDC R169, c[0x0][0x248] ;  /* 0x00009200ffa97b82 */ /* 0x000e620000000800 */
[----:B---3--:R-:W-:Y:S02]  /*3e160*/  IADD3 R120, P0, R70, R67, RZ ;  /* 0x0000004346787210 */ /* 0x008fe40007f1e0ff */
[----:B------:R-:W-:-:S03]  /*3e170*/  PRMT R160, R31, 0x7770, RZ ;  /* 0x000077701fa07816 */ /* 0x000fc600000000ff */
[----:B------:R-:W-:Y:S01]  /*3e180*/  IMAD.X R121, R165, 0x1, R148, P0 ;  /* 0x00000001a5797824 */ /* 0x000fe200000e0694 */
[----:B------:R-:W-:Y:S01]  /*3e190*/  IADD3 R140, P0, R70, R116, RZ ;  /* 0x00000074468c7210 */ /* 0x000fe20007f1e0ff */
[----:B------:R-:W2:Y:S01]  /*3e1a0*/  LDC R126, c[0x0][0x228] ;  /* 0x00008a00ff7e7b82 */ /* 0x000ea20000000800 */
[----:B------:R-:W-:Y:S02]  /*3e1b0*/  VIADD R161, R247, 0x8 ;  /* 0x00000008f7a17836 */ /* 0x000fe40000000000 */
[----:B------:R3:W-:Y:S01]  /*3e1c0*/  @P5 STG.E.U8 desc[UR60][R120.64], R160 ;  /* 0x000000a078005986 */ /* 0x0007e2000c10113c */
[----:B------:R-:W-:-:S04]  /*3e1d0*/  IMAD.X R141, R165, 0x1, R118, P0 ;  /* 0x00000001a58d7824 */ /* 0x000fc800000e0676 */
[----:B------:R-:W0:Y:S01]  /*3e1e0*/  LDC R128, c[0x0][0x228] ;  /* 0x00008a00ff807b82 */ /* 0x000e220000000800 */
[----:B------:R-:W-:Y:S02]  /*3e1f0*/  ISETP.LT.AND P0, PT, R239, R130, !P1 ;  /* 0x00000082ef00720c */ /* 0x000fe40004f01270 */
[----:B---3--:R-:W-:-:S05]  /*3e200*/  IADD3 R120, P1, R70, R154, RZ ;  /* 0x0000009a46787210 */ /* 0x008fca0007f3e0ff */
[----:B------:R-:W3:Y:S01]  /*3e210*/  LDC R124, c[0x0][0x22c] ;  /* 0x00008b00ff7c7b82 */ /* 0x000ee20000000800 */
[----:B------:R-:W-:Y:S01]  /*3e220*/  IADD3 R138, P4, R70, R149, RZ ;  /* 0x00000095468a7210 */ /* 0x000fe20007f9e0ff */
[----:B------:R-:W-:Y:S01]  /*3e230*/  IMAD.X R121, R165, 0x1, R155, P1 ;  /* 0x00000001a5797824 */ /* 0x000fe200008e069b */
[----:B----4-:R-:W-:-:S05]  /*3e240*/  ISETP.GE.AND P1, PT, R161, R122, PT ;  /* 0x0000007aa100720c */ /* 0x010fca0003f26270 */
[----:B------:R-:W4:Y:S01]  /*3e250*/  LDC R122, c[0x0][0x228] ;  /* 0x00008a00ff7a7b82 */ /* 0x000f220000000800 */
[----:B------:R-:W-:Y:S01]  /*3e260*/  PRMT R159, R31, 0x7771, RZ ;  /* 0x000077711f9f7816 */ /* 0x000fe200000000ff */
[----:B------:R-:W-:Y:S01]  /*3e270*/  IMAD.X R139, R165, 0x1, R150, P4 ;  /* 0x00000001a58b7824 */ /* 0x000fe200020e0696 */
[----:B------:R-:W-:-:S05]  /*3e280*/  PRMT R158, R31, 0x7772, RZ ;  /* 0x000077721f9e7816 */ /* 0x000fca00000000ff */
[----:B------:R-:W3:Y:S01]  /*3e290*/  LDC R161, c[0x0][0x248] ;  /* 0x00009200ffa17b82 */ /* 0x000ee20000000800 */
[----:B------:R-:W-:Y:S01]  /*3e2a0*/  PRMT R157, R31, 0x7773, RZ ;  /* 0x000077731f9d7816 */ /* 0x000fe200000000ff */
[----:B-1----:R-:W-:Y:S01]  /*3e2b0*/  IMAD.IADD R70, R70, 0x1, R169 ;  /* 0x0000000146467824 */ /* 0x002fe200078e02a9 */
[----:B------:R1:W-:Y:S05]  /*3e2c0*/  @P3 STG.E.U8 desc[UR60][R138.64], R159 ;  /* 0x0000009f8a003986 */ /* 0x0003ea000c10113c */
[----:B------:R-:W3:Y:S01]  /*3e2d0*/  LDC R130, c[0x0][0x228] ;  /* 0x00008a00ff827b82 */ /* 0x000ee20000000800 */
[----:B--2---:R-:W-:Y:S01]  /*3e2e0*/  ISETP.LT.AND P5, PT, R245, R126, !P1 ;  /* 0x0000007ef500720c */ /* 0x004fe20004fa1270 */
[----:B------:R-:W-:Y:S01]  /*3e2f0*/  @P2 STG.E.U8 desc[UR60][R140.64], R158 ;  /* 0x0000009e8c002986 */ /* 0x000fe2000c10113c */
[----:B0-----:R-:W-:-:S03]  /*3e300*/  ISETP.LT.AND P6, PT, R243, R128, !P1 ;  /* 0x00000080f300720c */ /* 0x001fc60004fc1270 */
[----:B------:R0:W-:Y:S01]  /*3e310*/  @P0 STG.E.U8 desc[UR60][R120.64], R157 ;  /* 0x0000009d78000986 */ /* 0x0001e2000c10113c */
[----:B-1----:R-:W-:Y:S01]  /*3e320*/  SHF.R.S32.HI R159, RZ, 0x1f, R70 ;  /* 0x0000001fff9f7819 */ /* 0x002fe20000011446 */
[----:B------:R-:W1:Y:S01]  /*3e330*/  LDC R126, c[0x0][0x228] ;  /* 0x00008a00ff7e7b82 */ /* 0x000e620000000800 */
[----:B------:R-:W-:Y:S02]  /*3e340*/  IADD3 R138, P3, R70, R149, RZ ;  /* 0x00000095468a7210 */ /* 0x000fe40007f7e0ff */
[----:B------:R-:W-:-:S05]  /*3e350*/  ISETP.LT.AND P2, PT, R241, R132, !P1 ;  /* 0x00000084f100720c */ /* 0x000fca0004f41270 */
[----:B------:R-:W2:Y:S01]  /*3e360*/  LDC R128, c[0x0][0x228] ;  /* 0x00008a00ff807b82 */ /* 0x000ea20000000800 */
[C---:B0-----:R-:W-:Y:S01]  /*3e370*/  IADD3 R120, P0, R70.reuse, R67, RZ ;  /* 0x0000004346787210 */ /* 0x041fe20007f1e0ff */
[----:B------:R-:W-:Y:S01]  /*3e380*/  IMAD.X R139, R159, 0x1, R150, P3 ;  /* 0x000000019f8b7824 */ /* 0x000fe200018e0696 */
[C---:B------:R-:W-:Y:S01]  /*3e390*/  IADD3 R140, P4, R70.reuse, R116, RZ ;  /* 0x00000074468c7210 */ /* 0x040fe20007f9e0ff */
[----:B------:R-:W-:Y:S02]  /*3e3a0*/  VIADD R157, R247, 0x9 ;  /* 0x00000009f79d7836 */ /* 0x000fe40000000000 */
[----:B------:R-:W-:Y:S01]  /*3e3b0*/  IMAD.X R121, R159, 0x1, R148, P0 ;  /* 0x000000019f797824 */ /* 0x000fe200000e0694 */
[----:B----4-:R-:W-:Y:S01]  /*3e3c0*/  ISETP.LT.AND P1, PT, R239, R122, !P1 ;  /* 0x0000007aef00720c */ /* 0x010fe20004f21270 */
[----:B------:R-:W-:Y:S01]  /*3e3d0*/  IMAD.X R141, R159, 0x1, R118, P4 ;  /* 0x000000019f8d7824 */ /* 0x000fe200020e0676 */
[----:B---3--:R-:W-:Y:S01]  /*3e3e0*/  ISETP.GE.AND P0, PT, R157, R124, PT ;  /* 0x0000007c9d00720c */ /* 0x008fe20003f06270 */
[----:B------:R-:W0:Y:S01]  /*3e3f0*/  LDC R132, c[0x0][0x228] ;  /* 0x00008a00ff847b82 */ /* 0x000e220000000800 */
[----:B------:R-:W-:Y:S01]  /*3e400*/  @P5 STG.E.U8 desc[UR60][R120.64], R152 ;  /* 0x0000009878005986 */ /* 0x000fe2000c10113c */
[----:B------:R-:W-:-:S03]  /*3e410*/  IMAD.IADD R122, R70, 0x1, R161 ;  /* 0x00000001467a7824 */ /* 0x000fc600078e02a1 */
[----:B------:R3:W-:Y:S03]  /*3e420*/  @P6 STG.E.U8 desc[UR60][R138.64], R151 ;  /* 0x000000978a006986 */ /* 0x0007e6000c10113c */
[----:B------:R-:W4:Y:S01]  /*3e430*/  LDC R124, c[0x0][0x228] ;  /* 0x00008a00ff7c7b82 */ /* 0x000f220000000800 */
[----:B------:R2:W-:Y:S01]  /*3e440*/  @P2 STG.E.U8 desc[UR60][R140.64], R153 ;  /* 0x000000998c002986 */ /* 0x0005e2000c10113c */
[----:B------:R-:W-:-:S06]  /*3e450*/  ISETP.LT.AND P2, PT, R245, R130, !P0 ;  /* 0x00000082f500720c */ /* 0x000fcc0004741270 */
[----:B------:R-:W0:Y:S01]  /*3e460*/  LDC R157, c[0x0][0x248] ;  /* 0x00009200ff9d7b82 */ /* 0x000e220000000800 */
[----:B---3--:R-:W-:-:S07]  /*3e470*/  IADD3 R138, P3, R70, R154, RZ ;  /* 0x0000009a468a7210 */ /* 0x008fce0007f7e0ff */
[----:B------:R-:W3:Y:S01]  /*3e480*/  LDC R70, c[0x0][0x22c] ;  /* 0x00008b00ff467b82 */ /* 0x000ee20000000800 */
[----:B------:R-:W-:Y:S01]  /*3e490*/  IMAD.X R139, R159, 0x1, R155, P3 ;  /* 0x000000019f8b7824 */ /* 0x000fe200018e069b */
[----:B------:R-:W-:Y:S02]  /*3e4a0*/  SHF.R.S32.HI R151, RZ, 0x1f, R122 ;  /* 0x0000001fff977819 */ /* 0x000fe4000001147a */
[----:B------:R-:W-:-:S04]  /*3e4b0*/  IADD3 R120, P5, R122, R67, RZ ;  /* 0x000000437a787210 */ /* 0x000fc80007fbe0ff */
[----:B------:R-:W0:Y:S01]  /*3e4c0*/  LDC R130, c[0x0][0x228] ;  /* 0x00008a00ff827b82 */ /* 0x000e220000000800 */
[----:B-1----:R-:W-:Y:S01]  /*3e4d0*/  ISETP.LT.AND P4, PT, R243, R126, !P0 ;  /* 0x0000007ef300720c */ /* 0x002fe20004781270 */
[----:B------:R1:W-:Y:S01]  /*3e4e0*/  @P1 STG.E.U8 desc[UR60][R138.64], R50 ;  /* 0x000000328a001986 */ /* 0x0003e2000c10113c */
[----:B--2---:R-:W-:Y:S01]  /*3e4f0*/  ISETP.LT.AND P3, PT, R241, R128, !P0 ;  /* 0x00000080f100720c */ /* 0x004fe20004761270 */
[----:B------:R-:W-:Y:S01]  /*3e500*/  IMAD.X R121, R151, 0x1, R148, P5 ;  /* 0x0000000197797824 */ /* 0x000fe200028e0694 */
[----:B------:R-:W-:-:S03]  /*3e510*/  IADD3 R140, P5, R122, R116, RZ ;  /* 0x000000747a8c7210 */ /* 0x000fc60007fbe0ff */
[----:B------:R-:W2:Y:S01]  /*3e520*/  LDC R126, c[0x0][0x228] ;  /* 0x00008a00ff7e7b82 */ /* 0x000ea20000000800 */
[----:B-1----:R-:W-:Y:S01]  /*3e530*/  IADD3 R138, P1, R122, R149, RZ ;  /* 0x000000957a8a7210 */ /* 0x002fe20007f3e0ff */
[----:B------:R-:W-:-:S06]  /*3e540*/  IMAD.X R141, R151, 0x1, R118, P5 ;  /* 0x00000001978d7824 */ /* 0x000fcc00028e0676 */
[----:B------:R-:W1:Y:S01]  /*3e550*/  LDC R128, c[0x0][0x228] ;  /* 0x00008a00ff807b82 */ /* 0x000e620000000800 */
[----:B------:R-:W-:Y:S02]  /*3e560*/  VIADD R153, R247, 0xa ;  /* 0x0000000af7997836 */ /* 0x000fe40000000000 */
[----:B------:R-:W-:Y:S01]  /*3e570*/  IMAD.X R139, R151, 0x1, R150, P1 ;  /* 0x00000001978b7824 */ /* 0x000fe200008e0696 */
[----:B------:R0:W-:Y:S01]  /*3e580*/  @P2 STG.E.U8 desc[UR60][R120.64], R47 ;  /* 0x0000002f78002986 */ /* 0x0001e2000c10113c */
[----:B----4-:R-:W-:Y:S02]  /*3e590*/  ISETP.LT.AND P0, PT, R239, R124, !P0 ;  /* 0x0000007cef00720c */ /* 0x010fe40004701270 */
[----:B---3--:R-:W-:Y:S01]  /*3e5a0*/  ISETP.GE.AND P1, PT, R153, R70, PT ;  /* 0x000000469900720c */ /* 0x008fe20003f26270 */
[----:B------:R-:W-:Y:S01]  /*3e5b0*/  @P4 STG.E.U8 desc[UR60][R138.64], R49 ;  /* 0x000000318a004986 */ /* 0x000fe2000c10113c */
[----:B0-----:R-:W-:Y:S01]  /*3e5c0*/  IMAD.IADD R50, R122, 0x1, R157 ;  /* 0x000000017a327824 */ /* 0x001fe200078e029d */
[----:B------:R-:W0:Y:S02]  /*3e5d0*/  LDC R70, c[0x0][0x22c] ;  /* 0x00008b00ff467b82 */ /* 0x000e240000000800 */
[----:B------:R3:W-:Y:S01]  /*3e5e0*/  @P3 STG.E.U8 desc[UR60][R140.64], R48 ;  /* 0x000000308c003986 */ /* 0x0007e2000c10113c */
[----:B------:R-:W-:-:S02]  /*3e5f0*/  ISETP.LT.AND P3, PT, R245, R130, !P1 ;  /* 0x00000082f500720c */ /* 0x000fc40004f61270 */
[----:B------:R-:W-:Y:S02]  /*3e600*/  SHF.R.S32.HI R47, RZ, 0x1f, R50 ;  /* 0x0000001fff2f7819 */ /* 0x000fe40000011432 */
[----:B------:R-:W-:Y:S01]  /*3e610*/  PRMT R44, R25, 0x7770, RZ ;  /* 0x00007770192c7816 */ /* 0x000fe200000000ff */
[----:B------:R-:W4:Y:S01]  /*3e620*/  LDC R124, c[0x0][0x228] ;  /* 0x00008a00ff7c7b82 */ /* 0x000f220000000800 */
[----:B---3--:R-:W-:-:S07]  /*3e630*/  IADD3 R48, P4, R122, R154, RZ ;  /* 0x0000009a7a307210 */ /* 0x008fce0007f9e0ff */
[----:B------:R-:W3:Y:S01]  /*3e640*/  LDC R139, c[0x0][0x248] ;  /* 0x00009200ff8b7b82 */ /* 0x000ee20000000800 */
[----:B------:R-:W-:Y:S01]  /*3e650*/  IMAD.X R49, R151, 0x1, R155, P4 ;  /* 0x0000000197317824 */ /* 0x000fe200020e069b */
[----:B------:R-:W-:Y:S02]  /*3e660*/  IADD3 R120, P4, R50, R67, RZ ;  /* 0x0000004332787210 */ /* 0x000fe40007f9e0ff */
[----:B------:R-:W-:-:S04]  /*3e670*/  ISETP.LT.AND P2, PT, R243, R132, !P1 ;  /* 0x00000084f300720c */ /* 0x000fc80004f41270 */
[----:B------:R-:W4:Y:S01]  /*3e680*/  LDC R122, c[0x0][0x228] ;  /* 0x00008a00ff7a7b82 */ /* 0x000f220000000800 */
[----:B------:R-:W-:Y:S01]  /*3e690*/  IMAD.X R121, R47, 0x1, R148, P4 ;  /* 0x000000012f797824 */ /* 0x000fe200020e0694 */
[----:B------:R1:W-:Y:S01]  /*3e6a0*/  @P0 STG.E.U8 desc[UR60][R48.64], R45 ;  /* 0x0000002d30000986 */ /* 0x0003e2000c10113c */
[----:B--2---:R-:W-:-:S03]  /*3e6b0*/  ISETP.LT.AND P0, PT, R241, R126, !P1 ;  /* 0x0000007ef100720c */ /* 0x004fc60004f01270 */
[----:B------:R2:W-:Y:S02]  /*3e6c0*/  @P3 STG.E.U8 desc[UR60][R120.64], R44 ;  /* 0x0000002c78003986 */ /* 0x0005e4000c10113c */
[----:B------:R-:W4:Y:S01]  /*3e6d0*/  LDC R126, c[0x0][0x228] ;  /* 0x00008a00ff7e7b82 */ /* 0x000f220000000800 */
[----:B------:R-:W-:Y:S02]  /*3e6e0*/  PRMT R36, R25, 0x7771, RZ ;  /* 0x0000777119247816 */ /* 0x000fe400000000ff */
[C---:B-1----:R-:W-:Y:S02]  /*3e6f0*/  IADD3 R48, P4, R50.reuse, R149, RZ ;  /* 0x0000009532307210 */ /* 0x042fe40007f9e0ff */
[----:B--2---:R-:W-:-:S03]  /*3e700*/  IADD3 R44, P3, R50, R116, RZ ;  /* 0x00000074322c7210 */ /* 0x004fc60007f7e0ff */
[----:B------:R-:W-:Y:S01]  /*3e710*/  IMAD.X R49, R47, 0x1, R150, P4 ;  /* 0x000000012f317824 */ /* 0x000fe200020e0696 */
[----:B------:R-:W-:Y:S01]  /*3e720*/  ISETP.LT.AND P1, PT, R239, R128, !P1 ;  /* 0x00000080ef00720c */ /* 0x000fe20004f21270 */
[----:B------:R-:W-:Y:S01]  /*3e730*/  VIADD R141, R247, 0xb ;  /* 0x0000000bf78d7836 */ /* 0x000fe20000000000 */
[----:B------:R-:W-:Y:S01]  /*3e740*/  PRMT R38, R25, 0x7772, RZ ;  /* 0x0000777219267816 */ /* 0x000fe200000000ff */
[----:B------:R-:W1:Y:S01]  /*3e750*/  LDC R128, c[0x0][0x228] ;  /* 0x00008a00ff807b82 */ /* 0x000e620000000800 */
[----:B------:R-:W-:Y:S01]  /*3e760*/  IMAD.X R45, R47, 0x1, R118, P3 ;  /* 0x000000012f2d7824 */ /* 0x000fe200018e0676 */
[----:B------:R-:W-:Y:S01]  /*3e770*/  @P2 STG.E.U8 desc[UR60][R48.64], R36 ;  /* 0x0000002430002986 */ /* 0x000fe2000c10113c */
[----:B------:R-:W-:-:S03]  /*3e780*/  IADD3 R120, P4, R50, R154, RZ ;  /* 0x0000009a32787210 */ /* 0x000fc60007f9e0ff */
[----:B------:R2:W-:Y:S01]  /*3e790*/  @P0 STG.E.U8 desc[UR60][R44.64], R38 ;  /* 0x000000262c000986 */ /* 0x0005e2000c10113c */
[----:B0-----:R-:W-:Y:S01]  /*3e7a0*/  ISETP.GE.AND P0, PT, R141, R70, PT ;  /* 0x000000468d00720c */ /* 0x001fe20003f06270 */
[----:B---3--:R-:W-:Y:S01]  /*3e7b0*/  IMAD.IADD R50, R50, 0x1, R139 ;  /* 0x0000000132327824 */ /* 0x008fe200078e028b */
[----:B------:R-:W0:Y:S01]  /*3e7c0*/  LDC R70, c[0x0][0x22c] ;  /* 0x00008b00ff467b82 */ /* 0x000e220000000800 */
[----:B------:R-:W-:Y:S01]  /*3e7d0*/  PRMT R43, R25, 0x7773, RZ ;  /* 0x00007773192b7816 */ /* 0x000fe200000000ff */
[----:B------:R-:W-:Y:S01]  /*3e7e0*/  IMAD.X R121, R47, 0x1, R155, P4 ;  /* 0x000000012f797824 */ /* 0x000fe200020e069b */
[----:B----4-:R-:W-:-:S05]  /*3e7f0*/  ISETP.LT.AND P2, PT, R245, R122, !P0 ;  /* 0x0000007af500720c */ /* 0x010fca0004741270 */
[----:B------:R-:W3:Y:S01]  /*3e800*/  LDC R139, c[0x0][0x248] ;  /* 0x00009200ff8b7b82 */ /* 0x000ee20000000800 */
[----:B------:R-:W-:Y:S01]  /*3e810*/  SHF.R.S32.HI R47, RZ, 0x1f, R50 ;  /* 0x0000001fff2f7819 */ /* 0x000fe20000011432 */
[----:B------:R4:W-:Y:S01]  /*3e820*/  @P1 STG.E.U8 desc[UR60][R120.64], R43 ;  /* 0x0000002b78001986 */ /* 0x0009e2000c10113c */
[----:B--2---:R-:W-:-:S05]  /*3e830*/  IADD3 R44, P4, R50, R67, RZ ;  /* 0x00000043322c7210 */ /* 0x004fca0007f9e0ff */
[----:B------:R-:W2:Y:S01]  /*3e840*/  LDC R36, c[0x0][0x228] ;  /* 0x00008a00ff247b82 */ /* 0x000ea20000000800 */
[----:B------:R-:W-:Y:S01]  /*3e850*/  ISETP.LT.AND P1, PT, R243, R124, !P0 ;  /* 0x0000007cf300720c */ /* 0x000fe20004721270 */
[----:B------:R-:W-:Y:S01]  /*3e860*/  IMAD.X R45, R47, 0x1, R148, P4 ;  /* 0x000000012f2d7824 */ /* 0x000fe200020e0694 */
[C---:B------:R-:W-:Y:S02]  /*3e870*/  IADD3 R48, P3, R50.reuse, R149, RZ ;  /* 0x0000009532307210 */ /* 0x040fe40007f7e0ff */
[----:B------:R-:W-:Y:S02]  /*3e880*/  PRMT R40, R13, 0x7770, RZ ;  /* 0x000077700d287816 */ /* 0x000fe400000000ff */
[----:B------:R-:W-:Y:S01]  /*3e890*/  ISETP.LT.AND P4, PT, R241, R126, !P0 ;  /* 0x0000007ef100720c */ /* 0x000fe20004781270 */
[----:B------:R-:W2:Y:S01]  /*3e8a0*/  LDC R122, c[0x0][0x228] ;  /* 0x00008a00ff7a7b82 */ /* 0x000ea20000000800 */
[----:B-1----:R-:W-:Y:S01]  /*3e8b0*/  ISETP.LT.AND P0, PT, R239, R128, !P0 ;  /* 0x00000080ef00720c */ /* 0x002fe20004701270 */
[----:B------:R-:W-:Y:S01]  /*3e8c0*/  IMAD.X R49, R47, 0x1, R150, P3 ;  /* 0x000000012f317824 */ /* 0x000fe200018e0696 */
[----:B----4-:R-:W-:-:S05]  /*3e8d0*/  IADD3 R120, P5, R50, R116, RZ ;  /* 0x0000007432787210 */ /* 0x010fca0007fbe0ff */
[----:B------:R-:W1:Y:S01]  /*3e8e0*/  LDC R124, c[0x0][0x228] ;  /* 0x00008a00ff7c7b82 */ /* 0x000e620000000800 */
[----:B------:R-:W-:Y:S01]  /*3e8f0*/  PRMT R39, R13, 0x7771, RZ ;  /* 0x000077710d277816 */ /* 0x000fe200000000ff */
[----:B------:R4:W-:Y:S01]  /*3e900*/  @P2 STG.E.U8 desc[UR60][R44.64], R40 ;  /* 0x000000282c002986 */ /* 0x0009e2000c10113c */
[----:B------:R-:W-:-:S05]  /*3e910*/  VIADD R43, R247, 0xc ;  /* 0x0000000cf72b7836 */ /* 0x000fca0000000000 */
[----:B------:R-:W1:Y:S01]  /*3e920*/  LDC R126, c[0x0][0x228] ;  /* 0x00008a00ff7e7b82 */ /* 0x000e620000000800 */
[C---:B------:R-:W-:Y:S01]  /*3e930*/  IADD3 R38, P2, R50.reuse, R154, RZ ;  /* 0x0000009a32267210 */ /* 0x040fe20007f5e0ff */
[----:B------:R-:W-:Y:S01]  /*3e940*/  IMAD.X R121, R47, 0x1, R118, P5 ;  /* 0x000000012f797824 */ /* 0x000fe200028e0676 */
[----:B------:R-:W-:Y:S01]  /*3e950*/  PRMT R41, R13, 0x7772, RZ ;  /* 0x000077720d297816 */ /* 0x000fe200000000ff */
[----:B------:R2:W-:Y:S01]  /*3e960*/  @P1 STG.E.U8 desc[UR60][R48.64], R39 ;  /* 0x0000002730001986 */ /* 0x0005e2000c10113c */
[----:B0-----:R-:W-:Y:S01]  /*3e970*/  ISETP.GE.AND P1, PT, R43, R70, PT ;  /* 0x000000462b00720c */ /* 0x001fe20003f26270 */
[----:B---3--:R-:W-:Y:S01]  /*3e980*/  IMAD.IADD R50, R50, 0x1, R139 ;  /* 0x0000000132327824 */ /* 0x008fe200078e028b */
[----:B------:R-:W-:Y:S01]  /*3e990*/  PRMT R42, R13, 0x7773, RZ ;  /* 0x000077730d2a7816 */ /* 0x000fe200000000ff */
[----:B----4-:R-:W0:Y:S01]  /*3e9a0*/  LDC R45, c[0x0][0x248] ;  /* 0x00009200ff2d7b82 */ /* 0x010e220000000800 */
[----:B------:R-:W-:Y:S01]  /*3e9b0*/  @P4 STG.E.U8 desc[UR60][R120.64], R41 ;  /* 0x0000002978004986 */ /* 0x000fe2000c10113c */
[----:B--2---:R-:W-:-:S06]  /*3e9c0*/  ISETP.LT.AND P4, PT, R245, R36, !P1 ;  /* 0x00000024f500720c */ /* 0x004fcc0004f81270 */
[----:B------:R-:W2:Y:S01]  /*3e9d0*/  LDC R44, c[0x0][0x22c] ;  /* 0x00008b00ff2c7b82 */ /* 0x000ea20000000800 */
[----:B------:R-:W-:Y:S01]  /*3e9e0*/  IMAD.X R39, R47, 0x1, R155, P2 ;  /* 0x000000012f277824 */ /* 0x000fe200010e069b */
[----:B------:R-:W-:-:S04]  /*3e9f0*/  SHF.R.S32.HI R43, RZ, 0x1f, R50 ;  /* 0x0000001fff2b7819 */ /* 0x000fc80000011432 */
[----:B------:R3:W-:Y:S02]  /*3ea00*/  @P0 STG.E.U8 desc[UR60][R38.64], R42 ;  /* 0x0000002a26000986 */ /* 0x0007e4000c10113c */
[----:B------:R-:W4:Y:S01]  /*3ea10*/  LDC R47, c[0x0][0x228] ;  /* 0x00008a00ff2f7b82 */ /* 0x000f220000000800 */
[----:B------:R-:W-:Y:S02]  /*3ea20*/  ISETP.LT.AND P3, PT, R243, R122, !P1 ;  /* 0x0000007af300720c */ /* 0x000fe40004f61270 */
[----:B-1----:R-:W-:-:S05]  /*3ea30*/  ISETP.LT.AND P2, PT, R241, R124, !P1 ;  /* 0x0000007cf100720c */ /* 0x002fca0004f41270 */
[----:B------:R-:W1:Y:S01]  /*3ea40*/  LDC R48, c[0x0][0x228] ;  /* 0x00008a00ff307b82 */ /* 0x000e620000000800 */
[----:B---3--:R-:W-:-:S05]  /*3ea50*/  IADD3 R38, P0, R50, R67, RZ ;  /* 0x0000004332267210 */ /* 0x008fca0007f1e0ff */
[----:B------:R-:W-:Y:S01]  /*3ea60*/  IMAD.X R39, R43, 0x1, R148, P0 ;  /* 0x000000012b277824 */ /* 0x000fe200000e0694 */
[----:B------:R-:W-:Y:S01]  /*3ea70*/  ISETP.LT.AND P0, PT, R239, R126, !P1 ;  /* 0x0000007eef00720c */ /* 0x000fe20004f01270 */
[----:B------:R-:W3:Y:S01]  /*3ea80*/  LDC R49, c[0x0][0x228] ;  /* 0x00008a00ff317b82 */ /* 0x000ee20000000800 */
[C---:B------:R-:W-:Y:S02]  /*3ea90*/  IADD3 R40, P5, R50.reuse, R149, RZ ;  /* 0x0000009532287210 */ /* 0x040fe40007fbe0ff */
[----:B------:R-:W-:Y:S01]  /*3eaa0*/  IADD3 R36, P1, R50, R116, RZ ;  /* 0x0000007432247210 */ /* 0x000fe20007f3e0ff */
[----:B------:R0:W-:Y:S01]  /*3eab0*/  @P4 STG.E.U8 desc[UR60][R38.64], R37 ;  /* 0x0000002526004986 */ /* 0x0001e2000c10113c */
[----:B------:R-:W-:-:S03]  /*3eac0*/  VIADD R121, R247, 0xd ;  /* 0x0000000df7797836 */ /* 0x000fc60000000000 */
[----:B------:R-:W3:Y:S01]  /*3ead0*/  LDC R70, c[0x0][0x228] ;  /* 0x00008a00ff467b82 */ /* 0x000ee20000000800 */
[C---:B------:R-:W-:Y:S01]  /*3eae0*/  IMAD.X R41, R43.reuse, 0x1, R150, P5 ;  /* 0x000000012b297824 */ /* 0x040fe200028e0696 */
[C---:B0-----:R-:W-:Y:S01]  /*3eaf0*/  IADD3 R38, P4, R50.reuse, R154, RZ ;  /* 0x0000009a32267210 */ /* 0x041fe20007f9e0ff */
[----:B------:R-:W-:Y:S01]  /*3eb00*/  IMAD.X R37, R43, 0x1, R118, P1 ;  /* 0x000000012b257824 */ /* 0x000fe200008e0676 */
[----:B--2---:R-:W-:Y:S01]  /*3eb10*/  ISETP.GE.AND P1, PT, R121, R44, PT ;  /* 0x0000002c7900720c */ /* 0x004fe20003f26270 */
[----:B------:R-:W-:-:S03]  /*3eb20*/  IMAD.IADD R50, R50, 0x1, R45 ;  /* 0x0000000132327824 */ /* 0x000fc600078e022d */
[----:B------:R-:W0:Y:S01]  /*3eb30*/  LDC R42, c[0x0][0x22c] ;  /* 0x00008b00ff2a7b82 */ /* 0x000e220000000800 */
[----:B------:R-:W-:Y:S01]  /*3eb40*/  IMAD.X R39, R43, 0x1, R155, P4 ;  /* 0x000000012b277824 */ /* 0x000fe200020e069b */
[----:B------:R-:W-:Y:S01]  /*3eb50*/  @P3 STG.E.U8 desc[UR60][R40.64], R156 ;  /* 0x0000009c28003986 */ /* 0x000fe2000c10113c */
[----:B----4-:R-:W-:-:S03]  /*3eb60*/  ISETP.LT.AND P5, PT, R245, R47, !P1 ;  /* 0x0000002ff500720c */ /* 0x010fc60004fa1270 */
[----:B------:R2:W-:Y:S02]  /*3eb70*/  @P2 STG.E.U8 desc[UR60][R36.64], R164 ;  /* 0x000000a424002986 */ /* 0x0005e4000c10113c */
[----:B------:R-:W4:Y:S01]  /*3eb80*/  LDC R45, c[0x0][0x248] ;  /* 0x00009200ff2d7b82 */ /* 0x000f220000000800 */
[----:B------:R-:W-:Y:S01]  /*3eb90*/  SHF.R.S32.HI R43, RZ, 0x1f, R50 ;  /* 0x0000001fff2b7819 */ /* 0x000fe20000011432 */
[----:B------:R-:W-:Y:S01]  /*3eba0*/  @P0 STG.E.U8 desc[UR60][R38.64], R166 ;  /* 0x000000a626000986 */ /* 0x000fe2000c10113c */
[----:B-1----:R-:W-:-:S05]  /*3ebb0*/  ISETP.LT.AND P3, PT, R243, R48, !P1 ;  /* 0x00000030f300720c */ /* 0x002fca0004f61270 */
[----:B------:R-:W1:Y:S01]  /*3ebc0*/  LDC R47, c[0x0][0x228] ;  /* 0x00008a00ff2f7b82 */ /* 0x000e620000000800 */
[----:B--2---:R-:W-:-:S05]  /*3ebd0*/  IADD3 R36, P0, R50, R67, RZ ;  /* 0x0000004332247210 */ /* 0x004fca0007f1e0ff */
[----:B------:R-:W-:Y:S01]  /*3ebe0*/  IMAD.X R37, R43, 0x1, R148, P0 ;  /* 0x000000012b257824 */ /* 0x000fe200000e0694 */
[----:B------:R-:W-:Y:S01]  /*3ebf0*/  IADD3 R40, P0, R50, R116, RZ ;  /* 0x0000007432287210 */ /* 0x000fe20007f1e0ff */
[----:B------:R-:W2:Y:S01]  /*3ec00*/  LDC R48, c[0x0][0x228] ;  /* 0x00008a00ff307b82 */ /* 0x000ea20000000800 */
[----:B---3--:R-:W-:Y:S02]  /*3ec10*/  ISETP.LT.AND P2, PT, R241, R49, !P1 ;  /* 0x00000031f100720c */ /* 0x008fe40004f41270 */
[----:B------:R3:W-:Y:S01]  /*3ec20*/  @P5 STG.E.U8 desc[UR60][R36.64], R167 ;  /* 0x000000a724005986 */ /* 0x0007e2000c10113c */
[----:B------:R-:W-:Y:S01]  /*3ec30*/  IMAD.X R41, R43, 0x1, R118, P0 ;  /* 0x000000012b297824 */ /* 0x000fe200000e0676 */
[----:B------:R-:W-:-:S03]  /*3ec40*/  ISETP.LT.AND P0, PT, R239, R70, !P1 ;  /* 0x00000046ef00720c */ /* 0x000fc60004f01270 */
[----:B------:R-:W2:Y:S01]  /*3ec50*/  LDC R49, c[0x0][0x228] ;  /* 0x00008a00ff317b82 */ /* 0x000ea20000000800 */
[----:B------:R-:W-:Y:S01]  /*3ec60*/  VIADD R121, R247, 0xe ;  /* 0x0000000ef7797836 */ /* 0x000fe20000000000 */
[----:B---3--:R-:W-:-:S06]  /*3ec70*/  IADD3 R36, P1, R50, R154, RZ ;  /* 0x0000009a32247210 */ /* 0x008fcc0007f3e0ff */
[----:B------:R-:W3:Y:S01]  /*3ec80*/  LDC R44, c[0x0][0x22c] ;  /* 0x00008b00ff2c7b82 */ /* 0x000ee20000000800 */
[C---:B------:R-:W-:Y:S01]  /*3ec90*/  IADD3 R38, P4, R50.reuse, R149, RZ ;  /* 0x0000009532267210 */ /* 0x040fe20007f9e0ff */
[----:B----4-:R-:W-:Y:S02]  /*3eca0*/  IMAD.IADD R50, R50, 0x1, R45 ;  /* 0x0000000132327824 */ /* 0x010fe400078e022d */
[----:B------:R-:W-:Y:S01]  /*3ecb0*/  IMAD.X R37, R43, 0x1, R155, P1 ;  /* 0x000000012b257824 */ /* 0x000fe200008e069b */
[----:B0-----:R-:W-:-:S03]  /*3ecc0*/  ISETP.GE.AND P1, PT, R121, R42, PT ;  /* 0x0000002a7900720c */ /* 0x001fc60003f26270 */
[----:B------:R-:W0:Y:S01]  /*3ecd0*/  LDC R42, c[0x0][0x228] ;  /* 0x00008a00ff2a7b82 */ /* 0x000e220000000800 */
[----:B------:R-:W-:-:S07]  /*3ece0*/  IMAD.X R39, R43, 0x1, R150, P4 ;  /* 0x000000012b277824 */ /* 0x000fce00020e0696 */
[----:B------:R-:W4:Y:S01]  /*3ecf0*/  LDC R45, c[0x0][0x248] ;  /* 0x00009200ff2d7b82 */ /* 0x000f220000000800 */
[----:B------:R2:W-:Y:S01]  /*3ed00*/  @P3 STG.E.U8 desc[UR60][R38.64], R184 ;  /* 0x000000b826003986 */ /* 0x0005e2000c10113c */
[----:B-1----:R-:W-:-:S06]  /*3ed10*/  ISETP.LT.AND P5, PT, R245, R47, !P1 ;  /* 0x0000002ff500720c */ /* 0x002fcc0004fa1270 */
[----:B------:R-:W1:Y:S01]  /*3ed20*/  LDC R70, c[0x0][0x228] ;  /* 0x00008a00ff467b82 */ /* 0x000e620000000800 */
[----:B------:R-:W-:Y:S01]  /*3ed30*/  @P2 STG.E.U8 desc[UR60][R40.64], R186 ;  /* 0x000000ba28002986 */ /* 0x000fe2000c10113c */
[----:B--2---:R-:W-:Y:S02]  /*3ed40*/  ISETP.LT.AND P6, PT, R243, R48, !P1 ;  /* 0x00000030f300720c */ /* 0x004fe40004fc1270 */
[----:B------:R-:W-:Y:S01]  /*3ed50*/  SHF.R.S32.HI R43, RZ, 0x1f, R50 ;  /* 0x0000001fff2b7819 */ /* 0x000fe20000011432 */
[----:B------:R2:W-:Y:S01]  /*3ed60*/  @P0 STG.E.U8 desc[UR60][R36.64], R188 ;  /* 0x000000bc24000986 */ /* 0x0005e2000c10113c */
[----:B------:R-:W-:Y:S02]  /*3ed70*/  IADD3 R38, P3, R50, R149, RZ ;  /* 0x0000009532267210 */ /* 0x000fe40007f7e0ff */
[----:B------:R-:W1:Y:S01]  /*3ed80*/  LDC R48, c[0x0][0x228] ;  /* 0x00008a00ff307b82 */ /* 0x000e620000000800 */
[----:B------:R-:W-:Y:S02]  /*3ed90*/  ISETP.LT.AND P2, PT, R241, R49, !P1 ;  /* 0x00000031f100720c */ /* 0x000fe40004f41270 */
[----:B------:R-:W-:-:S02]  /*3eda0*/  PRMT R189, R27, 0x7770, RZ ;  /* 0x000077701bbd7816 */ /* 0x000fc400000000ff */
[----:B------:R-:W-:-:S03]  /*3edb0*/  PRMT R190, R27, 0x7771, RZ ;  /* 0x000077711bbe7816 */ /* 0x000fc600000000ff */
[----:B------:R-:W1:Y:S01]  /*3edc0*/  LDC R49, c[0x0][0x228] ;  /* 0x00008a00ff317b82 */ /* 0x000e620000000800 */
[C---:B--2---:R-:W-:Y:S01]  /*3edd0*/  IADD3 R36, P0, R50.reuse, R67, RZ ;  /* 0x0000004332247210 */ /* 0x044fe20007f1e0ff */
[----:B------:R-:W-:Y:S01]  /*3ede0*/  IMAD.X R39, R43, 0x1, R150, P3 ;  /* 0x000000012b277824 */ /* 0x000fe200018e0696 */
[C---:B------:R-:W-:Y:S01]  /*3edf0*/  IADD3 R40, P4, R50.reuse, R116, RZ ;  /* 0x0000007432287210 */ /* 0x040fe20007f9e0ff */
[----:B------:R-:W-:Y:S02]  /*3ee00*/  VIADD R47, R247, 0xf ;  /* 0x0000000ff72f7836 */ /* 0x000fe40000000000 */
[----:B------:R-:W-:Y:S01]  /*3ee10*/  IMAD.X R37, R43, 0x1, R148, P0 ;  /* 0x000000012b257824 */ /* 0x000fe200000e0694 */
[----:B------:R-:W-:Y:S01]  /*3ee20*/  PRMT R191, R27, 0x7772, RZ ;  /* 0x000077721bbf7816 */ /* 0x000fe200000000ff */
[----:B------:R-:W-:Y:S01]  /*3ee30*/  IMAD.X R41, R43, 0x1, R118, P4 ;  /* 0x000000012b297824 */ /* 0x000fe200020e0676 */
[----:B0-----:R-:W-:Y:S01]  /*3ee40*/  ISETP.LT.AND P1, PT, R239, R42, !P1 ;  /* 0x0000002aef00720c */ /* 0x001fe20004f21270 */
[----:B------:R-:W0:Y:S01]  /*3ee50*/  LDC R120, c[0x0][0x228] ;  /* 0x00008a00ff787b82 */ /* 0x000e220000000800 */
[----:B------:R-:W-:Y:S01]  /*3ee60*/  @P5 STG.E.U8 desc[UR60][R36.64], R189 ;  /* 0x000000bd24005986 */ /* 0x000fe2000c10113c */
[----:B---3--:R-:W-:Y:S01]  /*3ee70*/  ISETP.GE.AND P0, PT, R47, R44, PT ;  /* 0x0000002c2f00720c */ /* 0x008fe20003f06270 */
[----:B----4-:R-:W-:-:S02]  /*3ee80*/  IMAD.IADD R42, R50, 0x1, R45 ;  /* 0x00000001322a7824 */ /* 0x010fc400078e022d */
[----:B------:R2:W-:Y:S03]  /*3ee90*/  @P6 STG.E.U8 desc[UR60][R38.64], R190 ;  /* 0x000000be26006986 */ /* 0x0005e6000c10113c */
[----:B------:R-:W3:Y:S01]  /*3eea0*/  LDC R44, c[0x0][0x22c] ;  /* 0x00008b00ff2c7b82 */ /* 0x000ee20000000800 */
[----:B------:R4:W-:Y:S01]  /*3eeb0*/  @P2 STG.E.U8 desc[UR60][R40.64], R191 ;  /* 0x000000bf28002986 */ /* 0x0009e2000c10113c */
[----:B-1----:R-:W-:-:S06]  /*3eec0*/  ISETP.LT.AND P2, PT, R245, R70, !P0 ;  /* 0x00000046f500720c */ /* 0x002fcc0004741270 */
[----:B------:R-:W1:Y:S01]  /*3eed0*/  LDC R47, c[0x0][0x248] ;  /* 0x00009200ff2f7b82 */ /* 0x000e620000000800 */
[----:B--2---:R-:W-:-:S07]  /*3eee0*/  IADD3 R38, P3, R50, R154, RZ ;  /* 0x0000009a32267210 */ /* 0x004fce0007f7e0ff */
[----:B------:R-:W2:Y:S01]  /*3eef0*/  LDC R50, c[0x0][0x228] ;  /* 0x00008a00ff327b82 */ /* 0x000ea20000000800 */
[----:B------:R-:W-:Y:S01]  /*3ef00*/  PRMT R196, R27, 0x7773, RZ ;  /* 0x000077731bc47816 */ /* 0x000fe200000000ff */
[----:B------:R-:W-:-:S06]  /*3ef10*/  IMAD.X R39, R43, 0x1, R155, P3 ;  /* 0x000000012b277824 */ /* 0x000fcc00018e069b */
[----:B------:R-:W0:Y:S01]  /*3ef20*/  LDC R70, c[0x0][0x228] ;  /* 0x00008a00ff467b82 */ /* 0x000e220000000800 */
[----:B------:R-:W-:Y:S02]  /*3ef30*/  SHF.R.S32.HI R45, RZ, 0x1f, R42 ;  /* 0x0000001fff2d7819 */ /* 0x000fe4000001142a */
[C---:B------:R-:W-:Y:S02]  /*3ef40*/  IADD3 R36, P5, R42.reuse, R67, RZ ;  /* 0x000000432a247210 */ /* 0x040fe40007fbe0ff */
[----:B------:R-:W-:Y:S01]  /*3ef50*/  ISETP.LT.AND P4, PT, R243, R48, !P0 ;  /* 0x00000030f300720c */ /* 0x000fe20004781270 */
[----:B------:R3:W-:Y:S01]  /*3ef60*/  @P1 STG.E.U8 desc[UR60][R38.64], R196 ;  /* 0x000000c426001986 */ /* 0x0007e2000c10113c */
[----:B------:R-:W-:Y:S01]  /*3ef70*/  ISETP.LT.AND P3, PT, R241, R49, !P0 ;  /* 0x00000031f100720c */ /* 0x000fe20004761270 */
[----:B------:R-:W0:Y:S01]  /*3ef80*/  LDC R48, c[0x0][0x228] ;  /* 0x00008a00ff307b82 */ /* 0x000e220000000800 */
[----:B------:R-:W-:Y:S01]  /*3ef90*/  IMAD.X R37, R45, 0x1, R148, P5 ;  /* 0x000000012d257824 */ /* 0x000fe200028e0694 */
[----:B----4-:R-:W-:Y:S01]  /*3efa0*/  IADD3 R40, P5, R42, R116, RZ ;  /* 0x000000742a287210 */ /* 0x010fe20007fbe0ff */
[----:B------:R-:W-:-:S05]  /*3efb0*/  VIADD R43, R247, 0x10 ;  /* 0x00000010f72b7836 */ /* 0x000fca0000000000 */
[----:B------:R-:W4:Y:S01]  /*3efc0*/  LDC R49, c[0x0][0x228] ;  /* 0x00008a00ff317b82 */ /* 0x000f220000000800 */
[----:B---3--:R-:W-:Y:S01]  /*3efd0*/  IADD3 R38, P1, R42, R149, RZ ;  /* 0x000000952a267210 */ /* 0x008fe20007f3e0ff */
[----:B------:R-:W-:-:S04]  /*3efe0*/  IMAD.X R41, R45, 0x1, R118, P5 ;  /* 0x000000012d297824 */ /* 0x000fc800028e0676 */
[----:B------:R-:W-:Y:S01]  /*3eff0*/  IMAD.X R39, R45, 0x1, R150, P1 ;  /* 0x000000012d277824 */ /* 0x000fe200008e0696 */
[----:B------:R3:W-:Y:S01]  /*3f000*/  @P2 STG.E.U8 desc[UR60][R36.64], R193 ;  /* 0x000000c124002986 */ /* 0x0007e2000c10113c */
[----:B------:R-:W-:Y:S02]  /*3f010*/  ISETP.GE.AND P1, PT, R43, R44, PT ;  /* 0x0000002c2b00720c */ /* 0x000fe40003f26270 */
[----:B--2---:R-:W-:Y:S01]  /*3f020*/  ISETP.LT.AND P0, PT, R239, R50, !P0 ;  /* 0x00000032ef00720c */ /* 0x004fe20004701270 */
[----:B------:R2:W-:Y:S01]  /*3f030*/  @P4 STG.E.U8 desc[UR60][R38.64], R194 ;  /* 0x000000c226004986 */ /* 0x0005e2000c10113c */
[----:B-1----:R-:W-:Y:S01]  /*3f040*/  IMAD.IADD R43, R42, 0x1, R47 ;  /* 0x000000012a2b7824 */ /* 0x002fe200078e022f */
[----:B------:R-:W1:Y:S02]  /*3f050*/  LDC R44, c[0x0][0x22c] ;  /* 0x00008b00ff2c7b82 */ /* 0x000e640000000800 */
[----:B------:R-:W-:Y:S01]  /*3f060*/  @P3 STG.E.U8 desc[UR60][R40.64], R195 ;  /* 0x000000c328003986 */ /* 0x000fe2000c10113c */
[----:B0-----:R-:W-:-:S02]  /*3f070*/  ISETP.LT.AND P3, PT, R245, R70, !P1 ;  /* 0x00000046f500720c */ /* 0x001fc40004f61270 */
[----:B---3--:R-:W-:-:S03]  /*3f080*/  IADD3 R36, P4, R42, R154, RZ ;  /* 0x0000009a2a247210 */ /* 0x008fc60007f9e0ff */
[----:B------:R-:W0:Y:S02]  /*3f090*/  LDC R42, c[0x0][0x248] ;  /* 0x00009200ff2a7b82 */ /* 0x000e240000000800 */
[----:B------:R-:W-:Y:S01]  /*3f0a0*/  IMAD.X R37, R45, 0x1, R155, P4 ;  /* 0x000000012d257824 */ /* 0x000fe200020e069b */
[----:B------:R-:W-:Y:S02]  /*3f0b0*/  SHF.R.S32.HI R45, RZ, 0x1f, R43 ;  /* 0x0000001fff2d7819 */ /* 0x000fe4000001142b */
[----:B--2---:R-:W-:-:S03]  /*3f0c0*/  IADD3 R38, P4, R43, R67, RZ ;  /* 0x000000432b267210 */ /* 0x004fc60007f9e0ff */
[----:B------:R-:W2:Y:S01]  /*3f0d0*/  LDC R47, c[0x0][0x228] ;  /* 0x00008a00ff2f7b82 */ /* 0x000ea20000000800 */
[----:B------:R-:W-:Y:S01]  /*3f0e0*/  PRMT R192, R16, 0x7770, RZ ;  /* 0x0000777010c07816 */ /* 0x000fe200000000ff */
[----:B------:R3:W-:Y:S01]  /*3f0f0*/  @P0 STG.E.U8 desc[UR60][R36.64], R197 ;  /* 0x000000c524000986 */ /* 0x0007e2000c10113c */
[----:B------:R-:W-:Y:S01]  /*3f100*/  IMAD.X R39, R45, 0x1, R148, P4 ;  /* 0x000000012d277824 */ /* 0x000fe200020e0694 */
[----:B------:R-:W-:Y:S02]  /*3f110*/  ISETP.LT.AND P2, PT, R243, R120, !P1 ;  /* 0x00000078f300720c */ /* 0x000fe40004f41270 */
[----:B------:R-:W-:Y:S02]  /*3f120*/  ISETP.LT.AND P0, PT, R241, R48, !P1 ;  /* 0x00000030f100720c */ /* 0x000fe40004f01270 */
[----:B------:R-:W2:Y:S01]  /*3f130*/  LDC R48, c[0x0][0x228] ;  /* 0x00008a00ff307b82 */ /* 0x000ea20000000800 */
[----:B------:R3:W-:Y:S01]  /*3f140*/  @P3 STG.E.U8 desc[UR60][R38.64], R192 ;  /* 0x000000c026003986 */ /* 0x0007e2000c10113c */
[----:B----4-:R-:W-:-:S02]  /*3f150*/  ISETP.LT.AND P1, PT, R239, R49, !P1 ;  /* 0x00000031ef00720c */ /* 0x010fc40004f21270 */
[----:B---3--:R-:W-:-:S04]  /*3f160*/  IADD3 R36, P4, R43, R149, RZ ;  /* 0x000000952b247210 */ /* 0x008fc80007f9e0ff */
[----:B------:R-:W3:Y:S01]  /*3f170*/  LDC R50, c[0x0][0x228] ;  /* 0x00008a00ff327b82 */ /* 0x000ee20000000800 */
[----:B------:R-:W-:Y:S02]  /*3f180*/  PRMT R198, R16, 0x7771, RZ ;  /* 0x0000777110c67816 */ /* 0x000fe400000000ff */
[----:B------:R-:W-:Y:S01]  /*3f190*/  IADD3 R38, P3, R43, R116, RZ ;  /* 0x000000742b267210 */ /* 0x000fe20007f7e0ff */
[----:B------:R-:W-:-:S04]  /*3f1a0*/  IMAD.X R37, R45, 0x1, R150, P4 ;  /* 0x000000012d257824 */ /* 0x000fc800020e0696 */
[----:B------:R-:W4:Y:S01]  /*3f1b0*/  LDC R49, c[0x0][0x228] ;  /* 0x00008a00ff317b82 */ /* 0x000f220000000800 */
[C---:B------:R-:W-:Y:S01]  /*3f1c0*/  PRMT R199, R16.reuse, 0x7772, RZ ;  /* 0x0000777210c77816 */ /* 0x040fe200000000ff */
[----:B------:R-:W-:Y:S02]  /*3f1d0*/  IMAD.X R39, R45, 0x1, R118, P3 ;  /* 0x000000012d277824 */ /* 0x000fe400018e0676 */
[----:B------:R-:W-:Y:S01]  /*3f1e0*/  VIADD R121, R247, 0x11 ;  /* 0x00000011f7797836 */ /* 0x000fe20000000000 */
[C---:B------:R-:W-:Y:S01]  /*3f1f0*/  IADD3 R40, P4, R43.reuse, R154, RZ ;  /* 0x0000009a2b287210 */ /* 0x040fe20007f9e0ff */
[----:B------:R2:W-:Y:S01]  /*3f200*/  @P2 STG.E.U8 desc[UR60][R36.64], R198 ;  /* 0x000000c624002986 */ /* 0x0005e2000c10113c */
[----:B0-----:R-:W-:Y:S01]  /*3f210*/  IMAD.IADD R43, R43, 0x1, R42 ;  /* 0x000000012b2b7824 */ /* 0x001fe200078e022a */
[----:B------:R-:W-:Y:S01]  /*3f220*/  PRMT R200, R16, 0x7773, RZ ;  /* 0x0000777310c87816 */ /* 0x000fe200000000ff */
[----:B------:R-:W0:Y:S01]  /*3f230*/  LDC R42, c[0x0][0x248] ;  /* 0x00009200ff2a7b82 */ /* 0x000e220000000800 */
[----:B------:R3:W-:Y:S01]  /*3f240*/  @P0 STG.E.U8 desc[UR60][R38.64], R199 ;  /* 0x000000c726000986 */ /* 0x0007e2000c10113c */
[----:B-1----:R-:W-:Y:S01]  /*3f250*/  ISETP.GE.AND P0, PT, R121, R44, PT ;  /* 0x0000002c7900720c */ /* 0x002fe20003f06270 */
[----:B------:R-:W-:Y:S01]  /*3f260*/  IMAD.X R41, R45, 0x1, R155, P4 ;  /* 0x000000012d297824 */ /* 0x000fe200020e069b */
[----:B------:R-:W-:-:S02]  /*3f270*/  SHF.R.S32.HI R45, RZ, 0x1f, R43 ;  /* 0x0000001fff2d7819 */ /* 0x000fc4000001142b */
[----:B--2---:R-:W-:Y:S02]  /*3f280*/  ISETP.LT.AND P2, PT, R245, R47, !P0 ;  /* 0x0000002ff500720c */ /* 0x004fe40004741270 */
[----:B------:R-:W1:Y:S01]  /*3f290*/  LDC R44, c[0x0][0x22c] ;  /* 0x00008b00ff2c7b82 */ /* 0x000e620000000800 */
[----:B------:R-:W-:Y:S01]  /*3f2a0*/  IADD3 R36, P4, R43, R67, RZ ;  /* 0x000000432b247210 */ /* 0x000fe20007f9e0ff */
[----:B------:R2:W-:Y:S01]  /*3f2b0*/  @P1 STG.E.U8 desc[UR60][R40.64], R200 ;  /* 0x000000c828001986 */ /* 0x0005e2000c10113c */
[----:B------:R-:W-:-:S03]  /*3f2c0*/  PRMT R201, R20, 0x7770, RZ ;  /* 0x0000777014c97816 */ /* 0x000fc600000000ff */
[----:B------:R-:W-:Y:S02]  /*3f2d0*/  IMAD.X R37, R45, 0x1, R148, P4 ;  /* 0x000000012d257824 */ /* 0x000fe400020e0694 */
[----:B------:R-:W1:Y:S01]  /*3f2e0*/  LDC R47, c[0x0][0x228] ;  /* 0x00008a00ff2f7b82 */ /* 0x000e620000000800 */
[----:B------:R-:W-:Y:S02]  /*3f2f0*/  ISETP.LT.AND P4, PT, R241, R48, !P0 ;  /* 0x00000030f100720c */ /* 0x000fe40004781270 */
[----:B---3--:R-:W-:-:S05]  /*3f300*/  ISETP.LT.AND P1, PT, R243, R50, !P0 ;  /* 0x00000032f300720c */ /* 0x008fca0004721270 */
[----:B------:R-:W3:Y:S01]  /*3f310*/  LDC R48, c[0x0][0x228] ;  /* 0x00008a00ff307b82 */ /* 0x000ee20000000800 */
[----:B------:R-:W-:Y:S02]  /*3f320*/  IADD3 R38, P3, R43, R149, RZ ;  /* 0x000000952b267210 */ /* 0x000fe40007f7e0ff */
[----:B----4-:R-:W-:Y:S01]  /*3f330*/  ISETP.LT.AND P0, PT, R239, R49, !P0 ;  /* 0x00000031ef00720c */ /* 0x010fe20004701270 */
[----:B------:R4:W-:Y:S01]  /*3f340*/  @P2 STG.E.U8 desc[UR60][R36.64], R201 ;  /* 0x000000c924002986 */ /* 0x0009e2000c10113c */
[----:B--2---:R-:W-:-:S03]  /*3f350*/  IADD3 R40, P5, R43, R116, RZ ;  /* 0x000000742b287210 */ /* 0x004fc60007fbe0ff */
[----:B------:R-:W2:Y:S01]  /*3f360*/  LDC R50, c[0x0][0x228] ;  /* 0x00008a00ff327b82 */ /* 0x000ea20000000800 */
[C---:B------:R-:W-:Y:S01]  /*3f370*/  PRMT R202, R20.reuse, 0x7771, RZ ;  /* 0x0000777114ca7816 */ /* 0x040fe200000000ff */
[----:B------:R-:W-:Y:S01]  /*3f380*/  IMAD.X R39, R45, 0x1, R150, P3 ;  /* 0x000000012d277824 */ /* 0x000fe200018e0696 */
[----:B------:R-:W-:Y:S01]  /*3f390*/  PRMT R203, R20, 0x7772, RZ ;  /* 0x0000777214cb7816 */ /* 0x000fe200000000ff */
[----:B------:R-:W-:-:S04]  /*3f3a0*/  VIADD R49, R247, 0x12 ;  /* 0x00000012f7317836 */ /* 0x000fc80000000000 */
[----:B------:R-:W2:Y:S01]  /*3f3b0*/  LDC R70, c[0x0][0x228] ;  /* 0x00008a00ff467b82 */ /* 0x000ea20000000800 */
[----:B----4-:R-:W-:Y:S01]  /*3f3c0*/  IADD3 R36, P2, R43, R154, RZ ;  /* 0x0000009a2b247210 */ /* 0x010fe20007f5e0ff */
[----:B------:R-:W-:Y:S01]  /*3f3d0*/  IMAD.X R41, R45, 0x1, R118, P5 ;  /* 0x000000012d297824 */ /* 0x000fe200028e0676 */
[----:B------:R-:W-:Y:S01]  /*3f3e0*/  PRMT R204, R20, 0x7773, RZ ;  /* 0x0000777314cc7816 */ /* 0x000fe200000000ff */
[----:B0-----:R-:W-:Y:S02]  /*3f3f0*/  IMAD.IADD R43, R43, 0x1, R42 ;  /* 0x000000012b2b7824 */ /* 0x001fe400078e022a */
[----:B------:R-:W-:Y:S01]  /*3f400*/  IMAD.X R37, R45, 0x1, R155, P2 ;  /* 0x000000012d257824 */ /* 0x000fe200010e069b */
[----:B------:R-:W-:Y:S01]  /*3f410*/  @P1 STG.E.U8 desc[UR60][R38.64], R202 ;  /* 0x000000ca26001986 */ /* 0x000fe2000c10113c */
[----:B-1----:R-:W-:Y:S01]  /*3f420*/  ISETP.GE.AND P1, PT, R49, R44, PT ;  /* 0x0000002c3100720c */ /* 0x002fe20003f26270 */
[----:B------:R-:W0:Y:S02]  /*3f430*/  LDC R42, c[0x0][0x248] ;  /* 0x00009200ff2a7b82 */ /* 0x000e240000000800 */
[----:B------:R-:W-:Y:S01]  /*3f440*/  @P4 STG.E.U8 desc[UR60][R40.64], R203 ;  /* 0x000000cb28004986 */ /* 0x000fe2000c10113c */
[----:B------:R-:W-:-:S03]  /*3f450*/  SHF.R.S32.HI R45, RZ, 0x1f, R43 ;  /* 0x0000001fff2d7819 */ /* 0x000fc6000001142b */
[----:B------:R1:W-:Y:S02]  /*3f460*/  @P0 STG.E.U8 desc[UR60][R36.64], R204 ;  /* 0x000000cc24000986 */ /* 0x0003e4000c10113c */
[----:B------:R-:W4:Y:S01]  /*3f470*/  LDC R44, c[0x0][0x22c] ;  /* 0x00008b00ff2c7b82 */ /* 0x000f220000000800 */
[----:B------:R-:W-:-:S07]  /*3f480*/  ISETP.LT.AND P4, PT, R245, R47, !P1 ;  /* 0x0000002ff500720c */ /* 0x000fce0004f81270 */
[----:B------:R-:W4:Y:S01]  /*3f490*/  LDC R47, c[0x0][0x228] ;  /* 0x00008a00ff2f7b82 */ /* 0x000f220000000800 */
[----:B-1----:R-:W-:-:S05]  /*3f4a0*/  IADD3 R36, P0, R43, R67, RZ ;  /* 0x000000432b247210 */ /* 0x002fca0007f1e0ff */
[----:B------:R-:W-:Y:S01]  /*3f4b0*/  IMAD.X R37, R45, 0x1, R148, P0 ;  /* 0x000000012d257824 */ /* 0x000fe200000e0694 */
[----:B---3--:R-:W-:Y:S01]  /*3f4c0*/  ISETP.LT.AND P0, PT, R239, R48, !P1 ;  /* 0x00000030ef00720c */ /* 0x008fe20004f01270 */
[----:B------:R-:W1:Y:S01]  /*3f4d0*/  LDC R49, c[0x0][0x228] ;  /* 0x00008a00ff317b82 */ /* 0x000e620000000800 */
[----:B------:R-:W-:Y:S02]  /*3f4e0*/  PRMT R205, R17, 0x7770, RZ ;  /* 0x0000777011cd7816 */ /* 0x000fe400000000ff */
[----:B--2---:R-:W-:-:S05]  /*3f4f0*/  ISETP.LT.AND P3, PT, R243, R50, !P1 ;  /* 0x00000032f300720c */ /* 0x004fca0004f61270 */
[----:B------:R-:W2:Y:S01]  /*3f500*/  LDC R48, c[0x0][0x228] ;  /* 0x00008a00ff307b82 */ /* 0x000ea20000000800 */
[----:B------:R-:W-:Y:S01]  /*3f510*/  ISETP.LT.AND P2, PT, R241, R70, !P1 ;  /* 0x00000046f100720c */ /* 0x000fe20004f41270 */
[----:B------:R3:W-:Y:S01]  /*3f520*/  @P4 STG.E.U8 desc[UR60][R36.64], R205 ;  /* 0x000000cd24004986 */ /* 0x0007e2000c10113c */
[----:B------:R-:W-:Y:S01]  /*3f530*/  IADD3 R38, P5, R43, R149, RZ ;  /* 0x000000952b267210 */ /* 0x000fe20007fbe0ff */
[----:B------:R-:W-:Y:S01]  /*3f540*/  VIADD R121, R247, 0x13 ;  /* 0x00000013f7797836 */ /* 0x000fe20000000000 */
[----:B------:R-:W-:-:S03]  /*3f550*/  IADD3 R40, P1, R43, R116, RZ ;  /* 0x000000742b287210 */ /* 0x000fc60007f3e0ff */
[----:B------:R-:W1:Y:S01]  /*3f560*/  LDC R50, c[0x0][0x228] ;  /* 0x00008a00ff327b82 */ /* 0x000e620000000800 */
[----:B------:R-:W-:Y:S01]  /*3f570*/  PRMT R206, R17, 0x7771, RZ ;  /* 0x0000777111ce7816 */ /* 0x000fe200000000ff */
[----:B------:R-:W-:Y:S01]  /*3f580*/  IMAD.X R39, R45, 0x1, R150, P5 ;  /* 0x000000012d277824 */ /* 0x000fe200028e0696 */
[----:B---3--:R-:W-:Y:S01]  /*3f590*/  IADD3 R36, P4, R43, R154, RZ ;  /* 0x0000009a2b247210 */ /* 0x008fe20007f9e0ff */
[----:B------:R-:W-:Y:S01]  /*3f5a0*/  IMAD.X R41, R45, 0x1, R118, P1 ;  /* 0x000000012d297824 */ /* 0x000fe200008e0676 */
[----:B------:R-:W-:Y:S01]  /*3f5b0*/  PRMT R207, R17, 0x7772, RZ ;  /* 0x0000777211cf7816 */ /* 0x000fe200000000ff */
[----:B0-----:R-:W-:Y:S01]  /*3f5c0*/  IMAD.IADD R43, R43, 0x1, R42 ;  /* 0x000000012b2b7824 */ /* 0x001fe200078e022a */
[----:B------:R-:W-:Y:S01]  /*3f5d0*/  PRMT R208, R17, 0x7773, RZ ;  /* 0x0000777311d07816 */ /* 0x000fe200000000ff */
[----:B------:R-:W-:Y:S01]  /*3f5e0*/  IMAD.X R37, R45, 0x1, R155, P4 ;  /* 0x000000012d257824 */ /* 0x000fe200020e069b */
[----:B----4-:R-:W-:Y:S01]  /*3f5f0*/  ISETP.GE.AND P1, PT, R121, R44, PT ;  /* 0x0000002c7900720c */ /* 0x010fe20003f26270 */
[----:B------:R-:W0:Y:S01]  /*3f600*/  LDC R42, c[0x0][0x248] ;  /* 0x00009200ff2a7b82 */ /* 0x000e220000000800 */
[----:B------:R-:W-:Y:S01]  /*3f610*/  @P3 STG.E.U8 desc[UR60][R38.64], R206 ;  /* 0x000000ce26003986 */ /* 0x000fe2000c10113c */
[----:B------:R-:W-:-:S02]  /*3f620*/  SHF.R.S32.HI R45, RZ, 0x1f, R43 ;  /* 0x0000001fff2d7819 */ /* 0x000fc4000001142b */
[----:B------:R-:W-:Y:S01]  /*3f630*/  ISETP.LT.AND P5, PT, R245, R47, !P1 ;  /* 0x0000002ff500720c */ /* 0x000fe20004fa1270 */
[----:B------:R-:W-:Y:S03]  /*3f640*/  @P2 STG.E.U8 desc[UR60][R40.64], R207 ;  /* 0x000000cf28002986 */ /* 0x000fe6000c10113c */
[----:B------:R-:W3:Y:S01]  /*3f650*/  LDC R44, c[0x0][0x22c] ;  /* 0x00008b00ff2c7b82 */ /* 0x000ee20000000800 */
[----:B------:R4:W-:Y:S01]  /*3f660*/  @P0 STG.E.U8 desc[UR60][R36.64], R208 ;  /* 0x000000d024000986 */ /* 0x0009e2000c10113c */
[----:B--2---:R-:W-:Y:S02]  /*3f670*/  ISETP.LT.AND P2, PT, R241, R48, !P1 ;  /* 0x00000030f100720c */ /* 0x004fe40004f41270 */
[----:B-1----:R-:W-:-:S04]  /*3f680*/  ISETP.LT.AND P3, PT, R243, R49, !P1 ;  /* 0x00000031f300720c */ /* 0x002fc80004f61270 */
[----:B------:R-:W1:Y:S01]  /*3f690*/  LDC R48, c[0x0][0x228] ;  /* 0x00008a00ff307b82 */ /* 0x000e620000000800 */
[----:B----4-:R-:W-:-:S07]  /*3f6a0*/  IADD3 R36, P0, R43, R67, RZ ;  /* 0x000000432b247210 */ /* 0x010fce0007f1e0ff */
[----:B------:R-:W2:Y:S01]  /*3f6b0*/  LDC R49, c[0x0][0x228] ;  /* 0x00008a00ff317b82 */ /* 0x000ea20000000800 */
[----:B------:R-:W-:Y:S01]  /*3f6c0*/  IMAD.X R37, R45, 0x1, R148, P0 ;  /* 0x000000012d257824 */ /* 0x000fe200000e0694 */
[----:B------:R-:W-:Y:S02]  /*3f6d0*/  IADD3 R40, P0, R43, R116, RZ ;  /* 0x000000742b287210 */ /* 0x000fe40007f1e0ff */
[----:B------:R-:W-:-:S04]  /*3f6e0*/  PRMT R209, R21, 0x7770, RZ ;  /* 0x0000777015d17816 */ /* 0x000fc800000000ff */
[----:B------:R-:W4:Y:S01]  /*3f6f0*/  LDC R70, c[0x0][0x228] ;  /* 0x00008a00ff467b82 */ /* 0x000f220000000800 */
[----:B------:R-:W-:Y:S01]  /*3f700*/  IMAD.X R41, R45, 0x1, R118, P0 ;  /* 0x000000012d297824 */ /* 0x000fe200000e0676 */
[----:B------:R0:W-:Y:S01]  /*3f710*/  @P5 STG.E.U8 desc[UR60][R36.64], R209 ;  /* 0x000000d124005986 */ /* 0x0001e2000c10113c */
[----:B------:R-:W-:Y:S01]  /*3f720*/  ISETP.LT.AND P0, PT, R239, R50, !P1 ;  /* 0x00000032ef00720c */ /* 0x000fe20004f01270 */
[----:B------:R-:W-:Y:S01]  /*3f730*/  VIADD R121, R247, 0x14 ;  /* 0x00000014f7797836 */ /* 0x000fe20000000000 */
[----:B------:R-:W-:-:S03]  /*3f740*/  IADD3 R38, P4, R43, R149, RZ ;  /* 0x000000952b267210 */ /* 0x000fc60007f9e0ff */
[----:B------:R-:W4:Y:S01]  /*3f750*/  LDC R47, c[0x0][0x22c] ;  /* 0x00008b00ff2f7b82 */ /* 0x000f220000000800 */
[C---:B0-----:R-:W-:Y:S01]  /*3f760*/  IADD3 R36, P1, R43.reuse, R154, RZ ;  /* 0x0000009a2b247210 */ /* 0x041fe20007f3e0ff */
[----:B------:R-:W-:Y:S01]  /*3f770*/  IMAD.IADD R43, R43, 0x1, R42 ;  /* 0x000000012b2b7824 */ /* 0x000fe200078e022a */
[----:B------:R-:W-:-:S05]  /*3f780*/  PRMT R210, R21, 0x7771, RZ ;  /* 0x0000777115d27816 */ /* 0x000fca00000000ff */
[----:B------:R-:W0:Y:S01]  /*3f790*/  LDC R42, c[0x0][0x248] ;  /* 0x00009200ff2a7b82 */ /* 0x000e220000000800 */
[----:B------:R-:W-:Y:S01]  /*3f7a0*/  IMAD.X R37, R45, 0x1, R155, P1 ;  /* 0x000000012d257824 */ /* 0x000fe200008e069b */
[----:B---3--:R-:W-:Y:S01]  /*3f7b0*/  ISETP.GE.AND P1, PT, R121, R44, PT ;  /* 0x0000002c7900720c */ /* 0x008fe20003f26270 */
[----:B------:R-:W-:-:S05]  /*3f7c0*/  IMAD.X R39, R45, 0x1, R150, P4 ;  /* 0x000000012d277824 */ /* 0x000fca00020e0696 */
[----:B------:R-:W3:Y:S01]  /*3f7d0*/  LDC R44, c[0x0][0x228] ;  /* 0x00008a00ff2c7b82 */ /* 0x000ee20000000800 */
[C---:B------:R-:W-:Y:S02]  /*3f7e0*/  PRMT R211, R21.reuse, 0x7772, RZ ;  /* 0x0000777215d37816 */ /* 0x040fe400000000ff */
[----:B------:R-:W-:-:S05]  /*3f7f0*/  PRMT R212, R21, 0x7773, RZ ;  /* 0x0000777315d47816 */ /* 0x000fca00000000ff */
[----:B------:R-:W3:Y:S01]  /*3f800*/  LDC R50, c[0x0][0x228] ;  /* 0x00008a00ff327b82 */ /* 0x000ee20000000800 */
[----:B------:R4:W-:Y:S01]  /*3f810*/  @P3 STG.E.U8 desc[UR60][R38.64], R210 ;  /* 0x000000d226003986 */ /* 0x0009e2000c10113c */
[----:B-1----:R-:W-:Y:S02]  /*3f820*/  ISETP.LT.AND P5, PT, R245, R48, !P1 ;  /* 0x00000030f500720c */ /* 0x002fe40004fa1270 */
[----:B--2---:R-:W-:Y:S01]  /*3f830*/  ISETP.LT.AND P6, PT, R243, R49, !P1 ;  /* 0x00000031f300720c */ /* 0x004fe20004fc1270 */
[----:B------:R-:W-:Y:S01]  /*3f840*/  @P2 STG.E.U8 desc[UR60][R40.64], R211 ;  /* 0x000000d328002986 */ /* 0x000fe2000c10113c */
[----:B------:R-:W-:Y:S02]  /*3f850*/  SHF.R.S32.HI R45, RZ, 0x1f, R43 ;  /* 0x0000001fff2d7819 */ /* 0x000fe4000001142b */
[----:B------:R-:W1:Y:S01]  /*3f860*/  LDC R48, c[0x0][0x228] ;  /* 0x00008a00ff307b82 */ /* 0x000e620000000800 */
[----:B------:R2:W-:Y:S01]  /*3f870*/  @P0 STG.E.U8 desc[UR60][R36.64], R212 ;  /* 0x000000d424000986 */ /* 0x0005e2000c10113c */
[----:B----4-:R-:W-:-:S02]  /*3f880*/  ISETP.LT.AND P2, PT, R241, R70, !P1 ;  /* 0x00000046f100720c */ /* 0x010fc40004f41270 */
[----:B------:R-:W-:-:S04]  /*3f890*/  IADD3 R38, P3, R43, R149, RZ ;  /* 0x000000952b267210 */ /* 0x000fc80007f7e0ff */
[----:B------:R-:W4:Y:S01]  /*3f8a0*/  LDC R49, c[0x0][0x228] ;  /* 0x00008a00ff317b82 */ /* 0x000f220000000800 */
[----:B--2---:R-:W-:Y:S01]  /*3f8b0*/  IADD3 R36, P0, R43, R67, RZ ;  /* 0x000000432b247210 */ /* 0x004fe20007f1e0ff */
[----:B------:R-:W-:Y:S01]  /*3f8c0*/  IMAD.X R39, R45, 0x1, R150, P3 ;  /* 0x000000012d277824 */ /* 0x000fe200018e0696 */
[C---:B------:R-:W-:Y:S02]  /*3f8d0*/  PRMT R213, R18.reuse, 0x7770, RZ ;  /* 0x0000777012d57816 */ /* 0x040fe400000000ff */
[----:B------:R-:W-:Y:S01]  /*3f8e0*/  IADD3 R40, P4, R43, R116, RZ ;  /* 0x000000742b287210 */ /* 0x000fe20007f9e0ff */
[----:B------:R-:W-:Y:S01]  /*3f8f0*/  IMAD.X R37, R45, 0x1, R148, P0 ;  /* 0x000000012d257824 */ /* 0x000fe200000e0694 */
[C---:B------:R-:W-:Y:S01]  /*3f900*/  PRMT R214, R18.reuse, 0x7771, RZ ;  /* 0x0000777112d67816 */ /* 0x040fe200000000ff */
[----:B------:R-:W-:Y:S01]  /*3f910*/  VIADD R70, R247, 0x15 ;  /* 0x00000015f7467836 */ /* 0x000fe20000000000 */
[----:B------:R-:W-:Y:S01]  /*3f920*/  PRMT R215, R18, 0x7772, RZ ;  /* 0x0000777212d77816 */ /* 0x000fe200000000ff */
[----:B------:R-:W-:Y:S01]  /*3f930*/  IMAD.X R41, R45, 0x1, R118, P4 ;  /* 0x000000012d297824 */ /* 0x000fe200020e0676 */
[----:B------:R-:W-:Y:S01]  /*3f940*/  @P5 STG.E.U8 desc[UR60][R36.64], R213 ;  /* 0x000000d524005986 */ /* 0x000fe2000c10113c */
[----:B0-----:R-:W-:Y:S01]  /*3f950*/  IMAD.IADD R42, R43, 0x1, R42 ;  /* 0x000000012b2a7824 */ /* 0x001fe200078e022a */
[----:B------:R-:W-:-:S02]  /*3f960*/  ISETP.GE.AND P0, PT, R70, R47, PT ;  /* 0x0000002f4600720c */ /* 0x000fc40003f06270 */
[----:B------:R0:W-:Y:S01]  /*3f970*/  @P6 STG.E.U8 desc[UR60][R38.64], R214 ;  /* 0x000000d626006986 */ /* 0x0001e2000c10113c */
[----:B---3--:R-:W-:Y:S01]  /*3f980*/  ISETP.LT.AND P1, PT, R239, R44, !P1 ;  /* 0x0000002cef00720c */ /* 0x008fe20004f21270 */
[----:B------:R-:W2:Y:S02]  /*3f990*/  LDC R47, c[0x0][0x248] ;  /* 0x00009200ff2f7b82 */ /* 0x000ea40000000800 */
[----:B------:R3:W-:Y:S01]  /*3f9a0*/  @P2 STG.E.U8 desc[UR60][R40.64], R215 ;  /* 0x000000d728002986 */ /* 0x0007e2000c10113c */
[----:B------:R-:W-:-:S05]  /*3f9b0*/  ISETP.LT.AND P2, PT, R245, R50, !P0 ;  /* 0x00000032f500720c */ /* 0x000fca0004741270 */
[----:B------:R-:W2:Y:S01]  /*3f9c0*/  LDC R44, c[0x0][0x228] ;  /* 0x00008a00ff2c7b82 */ /* 0x000ea20000000800 */
[----:B0-----:R-:W-:-:S07]  /*3f9d0*/  IADD3 R38, P3, R43, R154, RZ ;  /* 0x0000009a2b267210 */ /* 0x001fce0007f7e0ff */
[----:B------:R-:W0:Y:S01]  /*3f9e0*/  LDC R43, c[0x0][0x22c] ;  /* 0x00008b00ff2b7b82 */ /* 0x000e220000000800 */
[----:B------:R-:W-:Y:S01]  /*3f9f0*/  PRMT R220, R18, 0x7773, RZ ;  /* 0x0000777312dc7816 */ /* 0x000fe200000000ff */
[----:B------:R-:W-:-:S06]  /*3fa00*/  IMAD.X R39, R45, 0x1, R155, P3 ;  /* 0x000000012d277824 */ /* 0x000fcc00018e069b */
[----:B------:R-:W2:Y:S01]  /*3fa10*/  LDC R50, c[0x0][0x228] ;  /* 0x00008a00ff327b82 */ /* 0x000ea20000000800 */
[----:B------:R-:W-:Y:S02]  /*3fa20*/  SHF.R.S32.HI R45, RZ, 0x1f, R42 ;  /* 0x0000001fff2d7819 */ /* 0x000fe4000001142a */
[C---:B------:R-:W-:Y:S02]  /*3fa30*/  IADD3 R36, P5, R42.reuse, R67, RZ ;  /* 0x000000432a247210 */ /* 0x040fe40007fbe0ff */
[----:B-1----:R-:W-:Y:S01]  /*3fa40*/  ISETP.LT.AND P4, PT, R243, R48, !P0 ;  /* 0x00000030f300720c */ /* 0x002fe20004781270 */
[----:B------:R1:W-:Y:S01]  /*3fa50*/  @P1 STG.E.U8 desc[UR60][R38.64], R220 ;  /* 0x000000dc26001986 */ /* 0x0003e2000c10113c */
[----:B----4-:R-:W-:Y:S01]  /*3fa60*/  ISETP.LT.AND P3, PT, R241, R49, !P0 ;  /* 0x00000031f100720c */ /* 0x010fe20004761270 */
[----:B------:R-:W4:Y:S01]  /*3fa70*/  LDC R70, c[0x0][0x228] ;  /* 0x00008a00ff467b82 */ /* 0x000f220000000800 */
[----:B------:R-:W-:Y:S01]  /*3fa80*/  IMAD.X R37, R45, 0x1, R148, P5 ;  /* 0x000000012d257824 */ /* 0x000fe200028e0694 */
[----:B---3--:R-:W-:Y:S01]  /*3fa90*/  IADD3 R40, P5, R42, R116, RZ ;  /* 0x000000742a287210 */ /* 0x008fe20007fbe0ff */
[----:B------:R-:W-:Y:S01]  /*3faa0*/  VIADD R120, R247, 0x16 ;  /* 0x00000016f7787836 */ /* 0x000fe20000000000 */
[----:B------:R-:W-:-:S04]  /*3fab0*/  PRMT R216, R22, 0x7770, RZ ;  /* 0x0000777016d87816 */ /* 0x000fc800000000ff */
[----:B------:R-:W3:Y:S01]  /*3fac0*/  LDC R48, c[0x0][0x228] ;  /* 0x00008a00ff307b82 */ /* 0x000ee20000000800 */
[----:B-1----:R-:W-:Y:S02]  /*3fad0*/  IADD3 R38, P1, R42, R149, RZ ;  /* 0x000000952a267210 */ /* 0x002fe40007f3e0ff */
[----:B------:R-:W-:-:S03]  /*3fae0*/  PRMT R217, R22, 0x7771, RZ ;  /* 0x0000777116d97816 */ /* 0x000fc600000000ff */
[C---:B------:R-:W-:Y:S01]  /*3faf0*/  IMAD.X R39, R45.reuse, 0x1, R150, P1 ;  /* 0x000000012d277824 */ /* 0x040fe200008e0696 */
[----:B------:R-:W-:Y:S01]  /*3fb00*/  PRMT R218, R22, 0x7772, RZ ;  /* 0x0000777216da7816 */ /* 0x000fe200000000ff */
[----:B------:R-:W-:Y:S01]  /*3fb10*/  IMAD.X R41, R45, 0x1, R118, P5 ;  /* 0x000000012d297824 */ /* 0x000fe200028e0676 */
[----:B------:R-:W1:Y:S01]  /*3fb20*/  LDC R49, c[0x0][0x228] ;  /* 0x00008a00ff317b82 */ /* 0x000e620000000800 */
[----:B------:R2:W-:Y:S01]  /*3fb30*/  @P2 STG.E.U8 desc[UR60][R36.64], R216 ;  /* 0x000000d824002986 */ /* 0x0005e2000c10113c */
[----:B0-----:R-:W-:Y:S01]  /*3fb40*/  ISETP.GE.AND P1, PT, R120, R43, PT ;  /* 0x0000002b7800720c */ /* 0x001fe20003f26270 */
[----:B--2---:R-:W-:Y:S01]  /*3fb50*/  IMAD.IADD R43, R42, 0x1, R47 ;  /* 0x000000012a2b7824 */ /* 0x004fe200078e022f */
[----:B------:R-:W-:Y:S01]  /*3fb60*/  ISETP.LT.AND P0, PT, R239, R44, !P0 ;  /* 0x0000002cef00720c */ /* 0x000fe20004701270 */
[----:B------:R0:W-:Y:S03]  /*3fb70*/  @P4 STG.E.U8 desc[UR60][R38.64], R217 ;  /* 0x000000d926004986 */ /* 0x0001e6000c10113c */
[----:B------:R-:W2:Y:S01]  /*3fb80*/  LDC R44, c[0x0][0x22c] ;  /* 0x00008b00ff2c7b82 */ /* 0x000ea20000000800 */
[----:B------:R-:W-:Y:S01]  /*3fb90*/  @P3 STG.E.U8 desc[UR60][R40.64], R218 ;  /* 0x000000da28003986 */ /* 0x000fe2000c10113c */
[----:B------:R-:W-:-:S02]  /*3fba0*/  ISETP.LT.AND P3, PT, R245, R50, !P1 ;  /* 0x00000032f500720c */ /* 0x000fc40004f61270 */
[----:B------:R-:W-:-:S04]  /*3fbb0*/  IADD3 R36, P4, R42, R154, RZ ;  /* 0x0000009a2a247210 */ /* 0x000fc80007f9e0ff */
[----:B------:R-:W2:Y:S01]  /*3fbc0*/  LDC R42, c[0x0][0x248] ;  /* 0x00009200ff2a7b82 */ /* 0x000ea20000000800 */
[----:B------:R-:W-:Y:S01]  /*3fbd0*/  IMAD.X R37, R45, 0x1, R155, P4 ;  /* 0x000000012d257824 */ /* 0x000fe200020e069b */
[----:B------:R-:W-:Y:S02]  /*3fbe0*/  SHF.R.S32.HI R45, RZ, 0x1f, R43 ;  /* 0x0000001fff2d7819 */ /* 0x000fe4000001142b */
[----:B0-----:R-:W-:Y:S02]  /*3fbf0*/  IADD3 R38, P4, R43, R67, RZ ;  /* 0x000000432b267210 */ /* 0x001fe40007f9e0ff */
[----:B------:R-:W-:Y:S02]  /*3fc00*/  PRMT R219, R22, 0x7773, RZ ;  /* 0x0000777316db7816 */ /* 0x000fe400000000ff */
[----:B------:R-:W0:Y:S01]  /*3fc10*/  LDC R47, c[0x0][0x228] ;  /* 0x00008a00ff2f7b82 */ /* 0x000e220000000800 */
[----:B------:R-:W-:Y:S01]  /*3fc20*/  PRMT R221, R19, 0x7770, RZ ;  /* 0x0000777013dd7816 */ /* 0x000fe200000000ff */
[----:B------:R-:W-:Y:S01]  /*3fc30*/  IMAD.X R39, R45, 0x1, R148, P4 ;  /* 0x000000012d277824 */ /* 0x000fe200020e0694 */
[----:B----4-:R-:W-:Y:S01]  /*3fc40*/  ISETP.LT.AND P2, PT, R243, R70, !P1 ;  /* 0x00000046f300720c */ /* 0x010fe20004f41270 */
[----:B------:R4:W-:Y:S01]  /*3fc50*/  @P0 STG.E.U8 desc[UR60][R36.64], R219 ;  /* 0x000000db24000986 */ /* 0x0009e2000c10113c */
[----:B---3--:R-:W-:-:S03]  /*3fc60*/  ISETP.LT.AND P0, PT, R241, R48, !P1 ;  /* 0x00000030f100720c */ /* 0x008fc60004f01270 */
[----:B------:R-:W3:Y:S01]  /*3fc70*/  LDC R50, c[0x0][0x228] ;  /* 0x00008a00ff327b82 */ /* 0x000ee20000000800 */
[----:B------:R1:W-:Y:S01]  /*3fc80*/  @P3 STG.E.U8 desc[UR60][R38.64], R221 ;  /* 0x000000dd26003986 */ /* 0x0003e2000c10113c */
[----:B------:R-:W-:Y:S02]  /*3fc90*/  PRMT R222, R19, 0x7771, RZ ;  /* 0x0000777113de7816 */ /* 0x000fe400000000ff */
[----:B----4-:R-:W-:-:S04]  /*3fca0*/  IADD3 R36, P4, R43, R149, RZ ;  /* 0x000000952b247210 */ /* 0x010fc80007f9e0ff */
[----:B------:R-:W4:Y:S01]  /*3fcb0*/  LDC R48, c[0x0][0x228] ;  /* 0x00008a00ff307b82 */ /* 0x000f220000000800 */
[----:B-1----:R-:W-:Y:S01]  /*3fcc0*/  IADD3 R38, P3, R43, R116, RZ ;  /* 0x000000742b267210 */ /* 0x002fe20007f7e0ff */
[----:B------:R-:W-:Y:S01]  /*3fcd0*/  IMAD.X R37, R45, 0x1, R150, P4 ;  /* 0x000000012d257824 */ /* 0x000fe200020e0696 */
[----:B------:R-:W-:Y:S01]  /*3fce0*/  ISETP.LT.AND P1, PT, R239, R49, !P1 ;  /* 0x00000031ef00720c */ /* 0x000fe20004f21270 */
[----:B------:R-:W-:Y:S01]  /*3fcf0*/  VIADD R121, R247, 0x17 ;  /* 0x00000017f7797836 */ /* 0x000fe20000000000 */
[----:B------:R-:W-:-:S03]  /*3fd00*/  PRMT R223, R19, 0x7772, RZ ;  /* 0x0000777213df7816 */ /* 0x000fc600000000ff */
[----:B------:R-:W1:Y:S01]  /*3fd10*/  LDC R49, c[0x0][0x228] ;  /* 0x00008a00ff317b82 */ /* 0x000e620000000800 */
[----:B------:R-:W-:Y:S01]  /*3fd20*/  IMAD.X R39, R45, 0x1, R118, P3 ;  /* 0x000000012d277824 */ /* 0x000fe200018e0676 */
[----:B------:R0:W-:Y:S01]  /*3fd30*/  @P2 STG.E.U8 desc[UR60][R36.64], R222 ;  /* 0x000000de24002986 */ /* 0x0001e2000c10113c */
[----:B------:R-:W-:-:S03]  /*3fd40*/  IADD3 R40, P4, R43, R154, RZ ;  /* 0x0000009a2b287210 */ /* 0x000fc60007f9e0ff */
[----:B------:R4:W-:Y:S01]  /*3fd50*/  @P0 STG.E.U8 desc[UR60][R38.64], R223 ;  /* 0x000000df26000986 */ /* 0x0009e2000c10113c */
[----:B--2---:R-:W-:Y:S01]  /*3fd60*/  ISETP.GE.AND P0, PT, R121, R44, PT ;  /* 0x0000002c7900720c */ /* 0x004fe20003f06270 */
[----:B------:R-:W-:Y:S01]  /*3fd70*/  IMAD.IADD R43, R43, 0x1, R42 ;  /* 0x000000012b2b7824 */ /* 0x000fe200078e022a */
[----:B------:R-:W2:Y:S01]  /*3fd80*/  LDC R44, c[0x0][0x22c] ;  /* 0x00008b00ff2c7b82 */ /* 0x000ea20000000800 */
[----:B------:R-:W-:Y:S01]  /*3fd90*/  PRMT R224, R19, 0x7773, RZ ;  /* 0x0000777313e07816 */ /* 0x000fe200000000ff */
[----:B------:R-:W-:Y:S01]  /*3fda0*/  IMAD.X R41, R45, 0x1, R155, P4 ;  /* 0x000000012d297824 */ /* 0x000fe200020e069b */
[----:B0-----:R-:W-:-:S05]  /*3fdb0*/  ISETP.LT.AND P2, PT, R245, R47, !P0 ;  /* 0x0000002ff500720c */ /* 0x001fca0004741270 */
[----:B------:R-:W0:Y:S01]  /*3fdc0*/  LDC R42, c[0x0][0x248] ;  /* 0x00009200ff2a7b82 */ /* 0x000e220000000800 */
[----:B------:R-:W-:Y:S02]  /*3fdd0*/  SHF.R.S32.HI R45, RZ, 0x1f, R43 ;  /* 0x0000001fff2d7819 */ /* 0x000fe4000001142b */
[----:B------:R-:W-:Y:S01]  /*3fde0*/  IADD3 R36, P4, R43, R67, RZ ;  /* 0x000000432b247210 */ /* 0x000fe20007f9e0ff */
[----:B------:R1:W-:Y:S04]  /*3fdf0*/  @P1 STG.E.U8 desc[UR60][R40.64], R224 ;  /* 0x000000e028001986 */ /* 0x0003e8000c10113c */
[----:B------:R-:W0:Y:S01]  /*3fe00*/  LDC R47, c[0x0][0x228] ;  /* 0x00008a00ff2f7b82 */ /* 0x000e220000000800 */
[----:B---3--:R-:W-:Y:S01]  /*3fe10*/  ISETP.LT.AND P1, PT, R243, R50, !P0 ;  /* 0x00000032f300720c */ /* 0x008fe20004721270 */
[----:B------:R-:W-:Y:S01]  /*3fe20*/  IMAD.X R37, R45, 0x1, R148, P4 ;  /* 0x000000012d257824 */ /* 0x000fe200020e0694 */
[----:B----4-:R-:W-:-:S02]  /*3fe30*/  ISETP.LT.AND P4, PT, R241, R48, !P0 ;  /* 0x00000030f100720c */ /* 0x010fc40004781270 */
[----:B------:R-:W-:-:S03]  /*3fe40*/  IADD3 R38, P3, R43, R149, RZ ;  /* 0x000000952b267210 */ /* 0x000fc60007f7e0ff */
[----:B------:R-:W3:Y:S01]  /*3fe50*/  LDC R48, c[0x0][0x228] ;  /* 0x00008a00ff307b82 */ /* 0x000ee20000000800 */
[----:B-1----:R-:W-:Y:S01]  /*3fe60*/  ISETP.LT.AND P0, PT, R239, R49, !P0 ;  /* 0x00000031ef00720c */ /* 0x002fe20004701270 */
[----:B------:R-:W-:Y:S01]  /*3fe70*/  IMAD.X R39, R45, 0x1, R150, P3 ;  /* 0x000000012d277824 */ /* 0x000fe200018e0696 */
[----:B------:R-:W-:Y:S01]  /*3fe80*/  IADD3 R40, P5, R43, R116, RZ ;  /* 0x000000742b287210 */ /* 0x000fe20007fbe0ff */
[----:B------:R1:W-:Y:S01]  /*3fe90*/  @P2 STG.E.U8 desc[UR60][R36.64], R225 ;  /* 0x000000e124002986 */ /* 0x0003e2000c10113c */
[----:B------:R-:W-:-:S03]  /*3fea0*/  VIADD R49, R247, 0x18 ;  /* 0x00000018f7317836 */ /* 0x000fc60000000000 */
[----:B------:R-:W4:Y:S01]  /*3feb0*/  LDC R50, c[0x0][0x228] ;  /* 0x00008a00ff327b82 */ /* 0x000f220000000800 */
[----:B------:R-:W-:Y:S01]  /*3fec0*/  IMAD.X R41, R45, 0x1, R118, P5 ;  /* 0x000000012d297824 */ /* 0x000fe200028e0676 */
[----:B------:R-:W-:Y:S06]  /*3fed0*/  @P1 STG.E.U8 desc[UR60][R38.64], R226 ;  /* 0x000000e226001986 */ /* 0x000fec000c10113c */
[----:B------:R-:W4:Y:S01]  /*3fee0*/  LDC R70, c[0x0][0x228] ;  /* 0x00008a00ff467b82 */ /* 0x000f220000000800 */
[----:B-1----:R-:W-:Y:S02]  /*3fef0*/  IADD3 R36, P2, R43, R154, RZ ;  /* 0x0000009a2b247210 */ /* 0x002fe40007f5e0ff */
[----:B--2---:R-:W-:Y:S01]  /*3ff00*/  ISETP.GE.AND P1, PT, R49, R44, PT ;  /* 0x0000002c3100720c */ /* 0x004fe20003f26270 */
[----:B0-----:R-:W-:-:S02]  /*3ff10*/  IMAD.IADD R43, R43, 0x1, R42 ;  /* 0x000000012b2b7824 */ /* 0x001fc400078e022a */
[----:B------:R-:W-:Y:S02]  /*3ff20*/  IMAD.X R37, R45, 0x1, R155, P2 ;  /* 0x000000012d257824 */ /* 0x000fe400010e069b */
[----:B------:R-:W0:Y:S01]  /*3ff30*/  LDC R44, c[0x0][0x22c] ;  /* 0x00008b00ff2c7b82 */ /* 0x000e220000000800 */
[----:B------:R-:W-:Y:S01]  /*3ff40*/  @P4 STG.E.U8 desc[UR60][R40.64], R227 ;  /* 0x000000e328004986 */ /* 0x000fe2000c10113c */
[----:B------:R-:W-:Y:S02]  /*3ff50*/  ISETP.LT.AND P4, PT, R245, R47, !P1 ;  /* 0x0000002ff500720c */ /* 0x000fe40004f81270 */
[----:B------:R-:W-:Y:S01]  /*3ff60*/  SHF.R.S32.HI R45, RZ, 0x1f, R43 ;  /* 0x0000001fff2d7819 */ /* 0x000fe2000001142b */
[----:B------:R1:W-:Y:S03]  /*3ff70*/  @P0 STG.E.U8 desc[UR60][R36.64], R228 ;  /* 0x000000e424000986 */ /* 0x0003e6000c10113c */
[----:B------:R-:W2:Y:S08]  /*3ff80*/  LDC R42, c[0x0][0x248] ;  /* 0x00009200ff2a7b82 */ /* 0x000eb00000000800 */
[----:B------:R-:W2:Y:S01]  /*3ff90*/  LDC R47, c[0x0][0x228] ;  /* 0x00008a00ff2f7b82 */ /* 0x000ea20000000800 */
[----:B-1----:R-:W-:-:S05]  /*3ffa0*/  IADD3 R36, P0, R43, R67, RZ ;  /* 0x000000432b247210 */ /* 0x002fca0007f1e0ff */
[----:B------:R-:W-:Y:S01]  /*3ffb0*/  IMAD.X R37, R45, 0x1, R148, P0 ;  /* 0x000000012d257824 */ /* 0x000fe200000e0694 */
[----:B---3--:R-:W-:Y:S01]  /*3ffc0*/  ISETP.LT.AND P0, PT, R239, R48, !P1 ;  /* 0x00000030ef00720c */ /* 0x008fe20004f01270 */
[----:B------:R-:W1:Y:S01]  /*3ffd0*/  LDC R49, c[0x0][0x228] ;  /* 0x00008a00ff317b82 */ /* 0x000e620000000800 */
[----:B------:R-:W-:Y:S02]  /*3ffe0*/  PRMT R33, R8, 0x7770, RZ ;  /* 0x0000777008217816 */ /* 0x000fe400000000ff */
[----:B----4-:R-:W-:-:S05]  /*3fff0*/  ISETP.LT.AND P3, PT, R243, R50, !P1 ;  /* 0x00000032f300720c */ /* 0x010fca0004f61270 */
[----:B------:R-:W3:Y:S01]  /*40000*/  LDC R48, c[0x0][0x228] ;  /* 0x00008a00ff307b82 */ /* 0x000ee20000000800 */
[----:B------:R-:W-:Y:S01]  /*40010*/  ISETP.LT.AND P2, PT, R241, R70, !P1 ;  /* 0x00000046f100720c */ /* 0x000fe20004f41270 */
[----:B------:R-:W-:Y:S01]  /*40020*/  VIADD R121, R247, 0x19 ;  /* 0x00000019f7797836 */ /* 0x000fe20000000000 */
[C---:B------:R-:W-:Y:S01]  /*40030*/  IADD3 R40, P1, R43.reuse, R116, RZ ;  /* 0x000000742b287210 */ /* 0x040fe20007f3e0ff */
[----:B------:R4:W-:Y:S01]  /*40040*/  @P4 STG.E.U8 desc[UR60][R36.64], R33 ;  /* 0x0000002124004986 */ /* 0x0009e2000c10113c */
[----:B------:R-:W-:-:S03]  /*40050*/  IADD3 R38, P5, R43, R149, RZ ;  /* 0x000000952b267210 */ /* 0x000fc60007fbe0ff */
[----:B------:R-:W3:Y:S01]  /*40060*/  LDC R50, c[0x0][0x228] ;  /* 0x00008a00ff327b82 */ /* 0x000ee20000000800 */
[----:B------:R-:W-:Y:S01]  /*40070*/  IMAD.X R41, R45, 0x1, R118, P1 ;  /* 0x000000012d297824 */ /* 0x000fe200008e0676 */
[----:B0-----:R-:W-:Y:S01]  /*40080*/  ISETP.GE.AND P1, PT, R121, R44, PT ;  /* 0x0000002c7900720c */ /* 0x001fe20003f26270 */
[----:B------:R-:W-:Y:S01]  /*40090*/  IMAD.X R39, R45, 0x1, R150, P5 ;  /* 0x000000012d277824 */ /* 0x000fe200028e0696 */
[C---:B------:R-:W-:Y:S02]  /*400a0*/  PRMT R230, R8.reuse, 0x7771, RZ ;  /* 0x0000777108e67816 */ /* 0x040fe400000000ff */
[C---:B----4-:R-:W-:Y:S02]  /*400b0*/  IADD3 R36, P4, R43.reuse, R154, RZ ;  /* 0x0000009a2b247210 */ /* 0x050fe40007f9e0ff */
[----:B------:R-:W0:Y:S01]  /*400c0*/  LDC R44, c[0x0][0x248] ;  /* 0x00009200ff2c7b82 */ /* 0x000e220000000800 */
[C---:B------:R-:W-:Y:S01]  /*400d0*/  PRMT R231, R8.reuse, 0x7772, RZ ;  /* 0x0000777208e77816 */ /* 0x040fe200000000ff */
[----:B--2---:R-:W-:Y:S01]  /*400e0*/  IMAD.IADD R43, R43, 0x1, R42 ;  /* 0x000000012b2b7824 */ /* 0x004fe200078e022a */
[----:B------:R-:W-:Y:S01]  /*400f0*/  PRMT R232, R8, 0x7773, RZ ;  /* 0x0000777308e87816 */ /* 0x000fe200000000ff */
[----:B------:R-:W-:Y:S01]  /*40100*/  IMAD.X R37, R45, 0x1, R155, P4 ;  /* 0x000000012d257824 */ /* 0x000fe200020e069b */
[----:B------:R-:W-:Y:S01]  /*40110*/  ISETP.LT.AND P5, PT, R245, R47, !P1 ;  /* 0x0000002ff500720c */ /* 0x000fe20004fa1270 */
[----:B------:R2:W-:Y:S02]  /*40120*/  @P3 STG.E.U8 desc[UR60][R38.64], R230 ;  /* 0x000000e626003986 */ /* 0x0005e4000c10113c */
[----:B------:R-:W4:Y:S02]  /*40130*/  LDC R47, c[0x0][0x22c] ;  /* 0x00008b00ff2f7b82 */ /* 0x000f240000000800 */
[----:B------:R-:W-:Y:S01]  /*40140*/  @P2 STG.E.U8 desc[UR60][R40.64], R231 ;  /* 0x000000e728002986 */ /* 0x000fe2000c10113c */
[----:B------:R-:W-:-:S03]  /*40150*/  SHF.R.S32.HI R45, RZ, 0x1f, R43 ;  /* 0x0000001fff2d7819 */ /* 0x000fc6000001142b */
[----:B------:R2:W-:Y:S01]  /*40160*/  @P0 STG.E.U8 desc[UR60][R36.64], R232 ;  /* 0x000000e824000986 */ /* 0x0005e2000c10113c */
[----:B-1----:R-:W-:Y:S01]  /*40170*/  ISETP.LT.AND P3, PT, R243, R49, !P1 ;  /* 0x00000031f300720c */ /* 0x002fe20004f61270 */
[----:B------:R-:W1:Y:S01]  /*40180*/  LDC R70, c[0x0][0x228] ;  /* 0x00008a00ff467b82 */ /* 0x000e620000000800 */
[----:B---3--:R-:W-:Y:S02]  /*40190*/  ISETP.LT.AND P2, PT, R241, R48, !P1 ;  /* 0x00000030f100720c */ /* 0x008fe40004f41270 */
[----:B--2---:R-:W-:-:S05]  /*401a0*/  IADD3 R38, P4, R43, R149, RZ ;  /* 0x000000952b267210 */ /* 0x004fca0007f9e0ff */
[----:B------:R-:W2:Y:S01]  /*401b0*/  LDC R48, c[0x0][0x228] ;  /* 0x00008a00ff307b82 */ /* 0x000ea20000000800 */
[----:B------:R-:W-:-:S05]  /*401c0*/  IADD3 R36, P0, R43, R67, RZ ;  /* 0x000000432b247210 */ /* 0x000fca0007f1e0ff */
[----:B------:R-:W-:Y:S01]  /*401d0*/  IMAD.X R37, R45, 0x1, R148, P0 ;  /* 0x000000012d257824 */ /* 0x000fe200000e0694 */
[----:B------:R-:W-:Y:S01]  /*401e0*/  IADD3 R40, P0, R43, R116, RZ ;  /* 0x000000742b287210 */ /* 0x000fe20007f1e0ff */
[----:B------:R-:W3:Y:S01]  /*401f0*/  LDC R49, c[0x0][0x228] ;  /* 0x00008a00ff317b82 */ /* 0x000ee20000000800 */
[C---:B------:R-:W-:Y:S01]  /*40200*/  PRMT R35, R80.reuse, 0x7770, RZ ;  /* 0x0000777050237816 */ /* 0x040fe200000000ff */
[C---:B------:R-:W-:Y:S01]  /*40210*/  IMAD.X R39, R45.reuse, 0x1, R150, P4 ;  /* 0x000000012d277824 */ /* 0x040fe200020e0696 */
[----:B------:R-:W-:Y:S01]  /*40220*/  PRMT R30, R80, 0x7771, RZ ;  /* 0x00007771501e7816 */ /* 0x000fe200000000ff */
[----:B------:R-:W-:Y:S01]  /*40230*/  IMAD.X R41, R45, 0x1, R118, P0 ;  /* 0x000000012d297824 */ /* 0x000fe200000e0676 */
[----:B------:R-:W-:Y:S02]  /*40240*/  ISETP.LT.AND P0, PT, R239, R50, !P1 ;  /* 0x00000032ef00720c */ /* 0x000fe40004f01270 */
[----:B------:R-:W-:Y:S01]  /*40250*/  IADD3 R42, P1, R43, R154, RZ ;  /* 0x0000009a2b2a7210 */ /* 0x000fe20007f3e0ff */
[----:B------:R-:W-:Y:S01]  /*40260*/  @P5 STG.E.U8 desc[UR60][R36.64], R35 ;  /* 0x0000002324005986 */ /* 0x000fe2000c10113c */
[----:B------:R-:W-:-:S02]  /*40270*/  VIADD R50, R247, 0x1a ;  /* 0x0000001af7327836 */ /* 0x000fc40000000000 */
[----:B0-----:R-:W-:Y:S01]  /*40280*/  IMAD.IADD R33, R43, 0x1, R44 ;  /* 0x000000012b217824 */ /* 0x001fe200078e022c */
[----:B------:R0:W-:Y:S01]  /*40290*/  @P3 STG.E.U8 desc[UR60][R38.64], R30 ;  /* 0x0000001e26003986 */ /* 0x0001e2000c10113c */
[----:B------:R-:W1:Y:S01]  /*402a0*/  LDC R44, c[0x0][0x22c] ;  /* 0x00008b00ff2c7b82 */ /* 0x000e620000000800 */
[----:B------:R-:W-:Y:S01]  /*402b0*/  IMAD.X R43, R45, 0x1, R155, P1 ;  /* 0x000000012d2b7824 */ /* 0x000fe200008e069b */
[----:B----4-:R-:W-:-:S06]  /*402c0*/  ISETP.GE.AND P1, PT, R50, R47, PT ;  /* 0x0000002f3200720c */ /* 0x010fcc0003f26270 */
[----:B------:R-:W4:Y:S08]  /*402d0*/  LDC R45, c[0x0][0x228] ;  /* 0x00008a00ff2d7b82 */ /* 0x000f300000000800 */
[----:B0-----:R-:W0:Y:S01]  /*402e0*/  LDC R30, c[0x0][0x248] ;  /* 0x00009200ff1e7b82 */ /* 0x001e220000000800 */
[C---:B------:R-:W-:Y:S02]  /*402f0*/  PRMT R27, R80.reuse, 0x7772, RZ ;  /* 0x00007772501b7816 */ /* 0x040fe400000000ff */
[----:B------:R-:W-:-:S05]  /*40300*/  PRMT R34, R80, 0x7773, RZ ;  /* 0x0000777350227816 */ /* 0x000fca00000000ff */
[----:B------:R-:W4:Y:S01]  /*40310*/  LDC R47, c[0x0][0x228] ;  /* 0x00008a00ff2f7b82 */ /* 0x000f220000000800 */
[----:B--2---:R-:W-:Y:S01]  /*40320*/  ISETP.LT.AND P5, PT, R245, R48, !P1 ;  /* 0x00000030f500720c */ /* 0x004fe20004fa1270 */
[----:B------:R2:W-:Y:S01]  /*40330*/  @P2 STG.E.U8 desc[UR60][R40.64], R27 ;  /* 0x0000001b28002986 */ /* 0x0005e2000c10113c */
[----:B---3--:R-:W-:Y:S02]  /*40340*/  ISETP.LT.AND P6, PT, R243, R49, !P1 ;  /* 0x00000031f300720c */ /* 0x008fe40004fc1270 */
[----:B-1----:R-:W-:Y:S01]  /*40350*/  ISETP.LT.AND P2, PT, R241, R70, !P1 ;  /* 0x00000046f100720c */ /* 0x002fe20004f41270 */
[----:B------:R1:W-:Y:S02]  /*40360*/  @P0 STG.E.U8 desc[UR60][R42.64], R34 ;  /* 0x000000222a000986 */ /* 0x0003e4000c10113c */
[----:B------:R-:W3:Y:S01]  /*40370*/  LDC R48, c[0x0][0x228] ;  /* 0x00008a00ff307b82 */ /* 0x000ee20000000800 */
[----:B------:R-:W-:Y:S02]  /*40380*/  SHF.R.S32.HI R35, RZ, 0x1f, R33 ;  /* 0x0000001fff237819 */ /* 0x000fe40000011421 */
[----:B------:R-:W-:-:S02]  /*40390*/  IADD3 R36, P0, R33, R67, RZ ;  /* 0x0000004321247210 */ /* 0x000fc40007f1e0ff */
[----:B------:R-:W-:-:S03]  /*403a0*/  IADD3 R38, P3, R33, R149, RZ ;  /* 0x0000009521267210 */ /* 0x000fc60007f7e0ff */
[----:B------:R-:W3:Y:S01]  /*403b0*/  LDC R49, c[0x0][0x228] ;  /* 0x00008a00ff317b82 */ /* 0x000ee20000000800 */
[----:B--2---:R-:W-:Y:S01]  /*403c0*/  IADD3 R40, P4, R33, R116, RZ ;  /* 0x0000007421287210 */ /* 0x004fe20007f9e0ff */
[----:B------:R-:W-:Y:S02]  /*403d0*/  VIADD R27, R247, 0x1b ;  /* 0x0000001bf71b7836 */ /* 0x000fe40000000000 */
[C---:B------:R-:W-:Y:S02]  /*403e0*/  IMAD.X R37, R35.reuse, 0x1, R148, P0 ;  /* 0x0000000123257824 */ /* 0x040fe400000e0694 */
[----:B------:R-:W-:Y:S01]  /*403f0*/  IMAD.X R39, R35, 0x1, R150, P3 ;  /* 0x0000000123277824 */ /* 0x000fe200018e0696 */
[----:B------:R-:W-:Y:S01]  /*40400*/  ISETP.GE.AND P0, PT, R27, R44, PT ;  /* 0x0000002c1b00720c */ /* 0x000fe20003f06270 */
[----:B------:R-:W-:Y:S01]  /*40410*/  IMAD.X R41, R35, 0x1, R118, P4 ;  /* 0x0000000123297824 */ /* 0x000fe200020e0676 */
[----:B------:R-:W-:Y:S01]  /*40420*/  @P5 STG.E.U8 desc[UR60][R36.64], R28 ;  /* 0x0000001c24005986 */ /* 0x000fe2000c10113c */
[----:B0-----:R-:W-:Y:S01]  /*40430*/  IMAD.IADD R27, R33, 0x1, R30 ;  /* 0x00000001211b7824 */ /* 0x001fe200078e021e */
[----:B----4-:R-:W-:Y:S01]  /*40440*/  ISETP.LT.AND P1, PT, R239, R45, !P1 ;  /* 0x0000002def00720c */ /* 0x010fe20004f21270 */
[----:B------:R-:W0:Y:S01]  /*40450*/  LDC R30, c[0x0][0x22c] ;  /* 0x00008b00ff1e7b82 */ /* 0x000e220000000800 */
[----:B------:R-:W-:Y:S01]  /*40460*/  @P6 STG.E.U8 desc[UR60][R38.64], R24 ;  /* 0x0000001826006986 */ /* 0x000fe2000c10113c */
[----:B-1----:R-:W-:-:S03]  /*40470*/  IADD3 R42, P3, R33, R154, RZ ;  /* 0x0000009a212a7210 */ /* 0x002fc60007f7e0ff */
[----:B------:R1:W-:Y:S01]  /*40480*/  @P2 STG.E.U8 desc[UR60][R40.64], R229 ;  /* 0x000000e528002986 */ /* 0x0003e2000c10113c */
[----:B------:R-:W-:Y:S02]  /*40490*/  ISETP.LT.AND P2, PT, R245, R47, !P0 ;  /* 0x0000002ff500720c */ /* 0x000fe40004741270 */
[----:B------:R-:W2:Y:S01]  /*404a0*/  LDC R45, c[0x0][0x228] ;  /* 0x00008a00ff2d7b82 */ /* 0x000ea20000000800 */
[----:B------:R-:W-:-:S07]  /*404b0*/  IMAD.X R43, R35, 0x1, R155, P3 ;  /* 0x00000001232b7824 */ /* 0x000fce00018e069b */
[----:B------:R-:W4:Y:S01]  /*404c0*/  LDC R44, c[0x0][0x248] ;  /* 0x00009200ff2c7b82 */ /* 0x000f220000000800 */
[----:B------:R-:W-:-:S07]  /*404d0*/  SHF.R.S32.HI R33, RZ, 0x1f, R27 ;  /* 0x0000001fff217819 */ /* 0x000fce000001141b */
[----:B------:R-:W4:Y:S01]  /*404e0*/  LDC R47, c[0x0][0x228] ;  /* 0x00008a00ff2f7b82 */ /* 0x000f220000000800 */
[----:B------:R-:W-:-:S07]  /*404f0*/  IADD3 R34, P5, R27, R67, RZ ;  /* 0x000000431b227210 */ /* 0x000fce0007fbe0ff */
[----:B-1----:R-:W1:Y:S01]  /*40500*/  LDC R40, c[0x0][0x228] ;  /* 0x00008a00ff287b82 */ /* 0x002e620000000800 */
[----:B---3--:R-:W-:Y:S01]  /*40510*/  ISETP.LT.AND P4, PT, R243, R48, !P0 ;  /* 0x00000030f300720c */ /* 0x008fe20004781270 */
[----:B------:R3:W-:Y:S01]  /*40520*/  @P1 STG.E.U8 desc[UR60][R42.64], R233 ;  /* 0x000000e92a001986 */ /* 0x0007e2000c10113c */
[----:B------:R-:W-:Y:S02]  /*40530*/  ISETP.LT.AND P3, PT, R241, R49, !P0 ;  /* 0x00000031f100720c */ /* 0x000fe40004761270 */
[----:B------:R-:W-:Y:S01]  /*40540*/  IADD3 R38, P1, R27, R149, RZ ;  /* 0x000000951b267210 */ /* 0x000fe20007f3e0ff */
[----:B------:R-:W-:Y:S02]  /*40550*/  IMAD.X R35, R33, 0x1, R148, P5 ;  /* 0x0000000121237824 */ /* 0x000fe400028e0694 */
[----:B------:R-:W1:Y:S01]  /*40560*/  LDC R41, c[0x0][0x228] ;  /* 0x00008a00ff297b82 */ /* 0x000e620000000800 */
[----:B------:R-:W-:Y:S01]  /*40570*/  IADD3 R36, P5, R27, R116, RZ ;  /* 0x000000741b247210 */ /* 0x000fe20007fbe0ff */
[----:B------:R-:W-:Y:S01]  /*40580*/  IMAD.X R39, R33, 0x1, R150, P1 ;  /* 0x0000000121277824 */ /* 0x000fe200008e0696 */
[----:B------:R-:W-:Y:S01]  /*40590*/  PRMT R29, R81, 0x7770, RZ ;  /* 0x00007770511d7816 */ /* 0x000fe200000000ff */
[----:B------:R-:W-:Y:S01]  /*405a0*/  VIADD R49, R247, 0x1c ;  /* 0x0000001cf7317836 */ /* 0x000fe20000000000 */
[----:B------:R-:W-:Y:S01]  /*405b0*/  PRMT R32, R81, 0x7771, RZ ;  /* 0x0000777151207816 */ /* 0x000fe200000000ff */
[----:B------:R-:W-:Y:S01]  /*405c0*/  IMAD.X R37, R33, 0x1, R118, P5 ;  /* 0x0000000121257824 */ /* 0x000fe200028e0676 */
[----:B------:R-:W-:Y:S01]  /*405d0*/  PRMT R31, R81, 0x7772, RZ ;  /* 0x00007772511f7816 */ /* 0x000fe200000000ff */
[----:B------:R1:W-:Y:S01]  /*405e0*/  @P2 STG.E.U8 desc[UR60][R34.64], R29 ;  /* 0x0000001d22002986 */ /* 0x0003e2000c10113c */
[----:B0-----:R-:W-:Y:S01]  /*405f0*/  ISETP.GE.AND P1, PT, R49, R30, PT ;  /* 0x0000001e3100720c */ /* 0x001fe20003f26270 */
[----:B------:R-:W0:Y:S01]  /*40600*/  LDC R48, c[0x0][0x228] ;  /* 0x00008a00ff307b82 */ /* 0x000e220000000800 */
[----:B--2---:R-:W-:Y:S01]  /*40610*/  ISETP.LT.AND P0, PT, R239, R45, !P0 ;  /* 0x0000002def00720c */ /* 0x004fe20004701270 */
[----:B------:R2:W-:Y:S01]  /*40620*/  @P4 STG.E.U8 desc[UR60][R38.64], R32 ;  /* 0x0000002026004986 */ /* 0x0005e2000c10113c */
[C---:B------:R-:W-:Y:S01]  /*40630*/  IADD3 R28, P4, R27.reuse, R154, RZ ;  /* 0x0000009a1b1c7210 */ /* 0x040fe20007f9e0ff */
[----:B----4-:R-:W-:-:S02]  /*40640*/  IMAD.IADD R24, R27, 0x1, R44 ;  /* 0x000000011b187824 */ /* 0x010fc400078e022c */
[----:B------:R4:W-:Y:S01]  /*40650*/  @P3 STG.E.U8 desc[UR60][R36.64], R31 ;  /* 0x0000001f24003986 */ /* 0x0009e2000c10113c */
[----:B------:R-:W-:Y:S01]  /*40660*/  ISETP.LT.AND P3, PT, R245, R47, !P1 ;  /* 0x0000002ff500720c */ /* 0x000fe20004f61270 */
[----:B---3--:R-:W3:Y:S01]  /*40670*/  LDC R42, c[0x0][0x228] ;  /* 0x00008a00ff2a7b82 */ /* 0x008ee20000000800 */
[----:B-1----:R-:W-:Y:S01]  /*40680*/  ISETP.LT.AND P2, PT, R243, R40, !P1 ;  /* 0x00000028f300720c */ /* 0x002fe20004f41270 */
[----:B------:R-:W-:Y:S01]  /*40690*/  IMAD.X R29, R33, 0x1, R155, P4 ;  /* 0x00000001211d7824 */ /* 0x000fe200020e069b */
[----:B------:R-:W-:Y:S02]  /*406a0*/  SHF.R.S32.HI R27, RZ, 0x1f, R24 ;  /* 0x0000001fff1b7819 */ /* 0x000fe40000011418 */
[----:B--2---:R-:W-:-:S03]  /*406b0*/  IADD3 R32, P4, R24, R67, RZ ;  /* 0x0000004318207210 */ /* 0x004fc60007f9e0ff */
[----:B------:R-:W1:Y:S01]  /*406c0*/  LDC R40, c[0x0][0x22c] ;  /* 0x00008b00ff287b82 */ /* 0x000e620000000800 */
[----:B------:R-:W-:Y:S01]  /*406d0*/  PRMT R25, R81, 0x7773, RZ ;  /* 0x0000777351197816 */ /* 0x000fe200000000ff */
[----:B------:R-:W-:-:S06]  /*406e0*/  IMAD.X R33, R27, 0x1, R148, P4 ;  /* 0x000000011b217824 */ /* 0x000fcc00020e0694 */
[----:B------:R-:W2:Y:S01]  /*406f0*/  LDC R39, c[0x0][0x248] ;  /* 0x00009200ff277b82 */ /* 0x000ea20000000800 */
[----:B------:R0:W-:Y:S01]  /*40700*/  @P0 STG.E.U8 desc[UR60][R28.64], R25 ;  /* 0x000000191c000986 */ /* 0x0001e2000c10113c */
[----:B------:R-:W-:-:S06]  /*40710*/  ISETP.LT.AND P0, PT, R241, R41, !P1 ;  /* 0x00000029f100720c */ /* 0x000fcc0004f01270 */
[----:B------:R-:W3:Y:S01]  /*40720*/  LDC R38, c[0x0][0x228] ;  /* 0x00008a00ff267b82 */ /* 0x000ee20000000800 */
[C---:B------:R-:W-:Y:S01]  /*40730*/  IADD3 R30, P4, R24.reuse, R149, RZ ;  /* 0x00000095181e7210 */ /* 0x040fe20007f9e0ff */
[----:B------:R1:W-:Y:S01]  /*40740*/  @P3 STG.E.U8 desc[UR60][R32.64], R23 ;  /* 0x0000001720003986 */ /* 0x0003e2000c10113c */
[----:B------:R-:W-:-:S03]  /*40750*/  IADD3 R34, P3, R24, R116, RZ ;  /* 0x0000007418227210 */ /* 0x000fc60007f7e0ff */
[C---:B----4-:R-:W-:Y:S02]  /*40760*/  IMAD.X R31, R27.reuse, 0x1, R150, P4 ;  /* 0x000000011b1f7824 */ /* 0x050fe400020e0696 */
[----:B------:R-:W4:Y:S01]  /*40770*/  LDC R41, c[0x0][0x228] ;  /* 0x00008a00ff297b82 */ /* 0x000f220000000800 */
[----:B------:R-:W-:Y:S02]  /*40780*/  IMAD.X R35, R27, 0x1, R118, P3 ;  /* 0x000000011b237824 */ /* 0x000fe400018e0676 */
[----:B0-----:R-:W-:Y:S01]  /*40790*/  VIADD R25, R247, 0x1d ;  /* 0x0000001df7197836 */ /* 0x001fe20000000000 */
[----:B------:R-:W-:-:S04]  /*407a0*/  ISETP.LT.AND P1, PT, R239, R48, !P1 ;  /* 0x00000030ef00720c */ /* 0x000fc80004f21270 */
[----:B------:R-:W0:Y:S01]  /*407b0*/  LDC R43, c[0x0][0x228] ;  /* 0x00008a00ff2b7b82 */ /* 0x000e220000000800 */
[----:B------:R3:W-:Y:S01]  /*407c0*/  @P2 STG.E.U8 desc[UR60][R30.64], R9 ;  /* 0x000000091e002986 */ /* 0x0007e2000c10113c */
[----:B------:R-:W-:-:S03]  /*407d0*/  IADD3 R36, P4, R24, R154, RZ ;  /* 0x0000009a18247210 */ /* 0x000fc60007f9e0ff */
[----:B------:R3:W-:Y:S01]  /*407e0*/  @P0 STG.E.U8 desc[UR60][R34.64], R15 ;  /* 0x0000000f22000986 */ /* 0x0007e2000c10113c */
[----:B-1----:R-:W-:Y:S02]  /*407f0*/  ISETP.GE.AND P0, PT, R25, R40, PT ;  /* 0x000000281900720c */ /* 0x002fe40003f06270 */
[----:B------:R-:W1:Y:S01]  /*40800*/  LDC R32, c[0x0][0x248] ;  /* 0x00009200ff207b82 */ /* 0x000e620000000800 */
[----:B--2---:R-:W-:Y:S01]  /*40810*/  IMAD.IADD R23, R24, 0x1, R39 ;  /* 0x0000000118177824 */ /* 0x004fe200078e0227 */
[----:B---3--:R-:W-:Y:S01]  /*40820*/  ISETP.LT.AND P2, PT, R245, R38, !P0 ;  /* 0x00000026f500720c */ /* 0x008fe20004741270 */
[----:B------:R-:W-:-:S05]  /*40830*/  IMAD.X R37, R27, 0x1, R155, P4 ;  /* 0x000000011b257824 */ /* 0x000fca00020e069b */
[----:B------:R-:W2:Y:S01]  /*40840*/  LDC R33, c[0x0][0x22c] ;  /* 0x00008b00ff217b82 */ /* 0x000ea20000000800 */
[----:B------:R-:W-:Y:S02]  /*40850*/  SHF.R.S32.HI R9, RZ, 0x1f, R23 ;  /* 0x0000001fff097819 */ /* 0x000fe40000011417 */
[----:B------:R-:W-:-:S05]  /*40860*/  IADD3 R24, P4, R23, R67, RZ ;  /* 0x0000004317187210 */ /* 0x000fca0007f9e0ff */
[----:B------:R-:W3:Y:S01]  /*40870*/  LDC R38, c[0x0][0x228] ;  /* 0x00008a00ff267b82 */ /* 0x000ee20000000800 */
[----:B------:R0:W-:Y:S01]  /*40880*/  @P1 STG.E.U8 desc[UR60][R36.64], R26 ;  /* 0x0000001a24001986 */ /* 0x0001e2000c10113c */
[----:B------:R-:W-:Y:S01]  /*40890*/  ISETP.LT.AND P1, PT, R243, R42, !P0 ;  /* 0x0000002af300720c */ /* 0x000fe20004721270 */
[----:B------:R-:W-:-:S05]  /*408a0*/  IMAD.X R25, R9, 0x1, R148, P4 ;  /* 0x0000000109197824 */ /* 0x000fca00020e0694 */
[----:B------:R-:W3:Y:S01]  /*408b0*/  LDC R15, c[0x0][0x228] ;  /* 0x00008a00ff0f7b82 */ /* 0x000ee20000000800 */
[----:B------:R-:W-:Y:S02]  /*408c0*/  PRMT R20, R82, 0x7770, RZ ;  /* 0x0000777052147816 */ /* 0x000fe400000000ff */
[----:B------:R-:W-:Y:S02]  /*408d0*/  IADD3 R28, P3, R23, R149, RZ ;  /* 0x00000095171c7210 */ /* 0x000fe40007f7e0ff */
[----:B----4-:R-:W-:Y:S01]  /*408e0*/  ISETP.LT.AND P4, PT, R241, R41, !P0 ;  /* 0x00000029f100720c */ /* 0x010fe20004781270 */
[----:B------:R4:W-:Y:S02]  /*408f0*/  @P2 STG.E.U8 desc[UR60][R24.64], R20 ;  /* 0x0000001418002986 */ /* 0x0009e4000c10113c */
[----:B------:R-:W4:Y:S01]  /*40900*/  LDC R34, c[0x0][0x228] ;  /* 0x00008a00ff227b82 */ /* 0x000f220000000800 */
[----:B0-----:R-:W-:Y:S01]  /*40910*/  ISETP.LT.AND P0, PT, R239, R43, !P0 ;  /* 0x0000002bef00720c */ /* 0x001fe20004701270 */
[----:B------:R-:W-:Y:S01]  /*40920*/  IMAD.X R29, R9, 0x1, R150, P3 ;  /* 0x00000001091d7824 */ /* 0x000fe200018e0696 */
[----:B------:R-:W-:-:S02]  /*40930*/  IADD3 R26, P5, R23, R116, RZ ;  /* 0x00000074171a7210 */ /* 0x000fc40007fbe0ff */
[----:B------:R-:W-:-:S03]  /*40940*/  IADD3 R30, P2, R23, R154, RZ ;  /* 0x0000009a171e7210 */ /* 0x000fc60007f5e0ff */
[----:B------:R-:W0:Y:S01]  /*40950*/  LDC R35, c[0x0][0x228] ;  /* 0x00008a00ff237b82 */ /* 0x000e220000000800 */
[C---:B------:R-:W-:Y:S01]  /*40960*/  PRMT R19, R82.reuse, 0x7771, RZ ;  /* 0x0000777152137816 */ /* 0x040fe200000000ff */
[----:B------:R-:W-:Y:S01]  /*40970*/  VIADD R36, R247, 0x1e ;  /* 0x0000001ef7247836 */ /* 0x000fe20000000000 */
[----:B------:R-:W-:Y:S01]  /*40980*/  PRMT R21, R82, 0x7772, RZ ;  /* 0x0000777252157816 */ /* 0x000fe200000000ff */
[C---:B------:R-:W-:Y:S02]  /*40990*/  IMAD.X R27, R9.reuse, 0x1, R118, P5 ;  /* 0x00000001091b7824 */ /* 0x040fe400028e0676 */
[----:B------:R-:W-:Y:S01]  /*409a0*/  IMAD.X R31, R9, 0x1, R155, P2 ;  /* 0x00000001091f7824 */ /* 0x000fe200010e069b */
[----:B------:R4:W-:Y:S01]  /*409b0*/  @P1 STG.E.U8 desc[UR60][R28.64], R19 ;  /* 0x000000131c001986 */ /* 0x0009e2000c10113c */
[----:B-1----:R-:W-:Y:S01]  /*409c0*/  IMAD.IADD R9, R23, 0x1, R32 ;  /* 0x0000000117097824 */ /* 0x002fe200078e0220 */
[----:B--2---:R-:W-:Y:S01]  /*409d0*/  ISETP.GE.AND P1, PT, R36, R33, PT ;  /* 0x000000212400720c */ /* 0x004fe20003f26270 */
[----:B------:R-:W1:Y:S01]  /*409e0*/  LDC R32, c[0x0][0x248] ;  /* 0x00009200ff207b82 */ /* 0x000e620000000800 */
[----:B------:R-:W-:Y:S01]  /*409f0*/  PRMT R22, R82, 0x7773, RZ ;  /* 0x0000777352167816 */ /* 0x000fe200000000ff */
[----:B------:R-:W-:Y:S01]  /*40a00*/  @P4 STG.E.U8 desc[UR60][R26.64], R21 ;  /* 0x000000151a004986 */ /* 0x000fe2000c10113c */
[----:B---3--:R-:W-:-:S02]  /*40a10*/  ISETP.LT.AND P4, PT, R245, R38, !P1 ;  /* 0x00000026f500720c */ /* 0x008fc40004f81270 */
[----:B------:R-:W-:-:S03]  /*40a20*/  ISETP.LT.AND P3, PT, R243, R15, !P1 ;  /* 0x0000000ff300720c */ /* 0x000fc60004f61270 */
[----:B------:R-:W2:Y:S01]  /*40a30*/  LDC R33, c[0x0][0x22c] ;  /* 0x00008b00ff217b82 */ /* 0x000ea20000000800 */
[----:B------:R3:W-:Y:S01]  /*40a40*/  @P0 STG.E.U8 desc[UR60][R30.64], R22 ;  /* 0x000000161e000986 */ /* 0x0007e2000c10113c */
[----:B------:R-:W-:Y:S02]  /*40a50*/  SHF.R.S32.HI R15, RZ, 0x1f, R9 ;  /* 0x0000001fff0f7819 */ /* 0x000fe40000011409 */
[----:B----4-:R-:W-:-:S04]  /*40a60*/  IADD3 R24, P0, R9, R67, RZ ;  /* 0x0000004309187210 */ /* 0x010fc80007f1e0ff */
[----:B------:R-:W4:Y:S01]  /*40a70*/  LDC R19, c[0x0][0x228] ;  /* 0x00008a00ff137b82 */ /* 0x000f220000000800 */
[----:B------:R-:W-:Y:S01]  /*40a80*/  PRMT R18, R11, 0x7773, RZ ;  /* 0x000077730b127816 */ /* 0x000fe200000000ff */
[----:B------:R-:W-:Y:S01]  /*40a90*/  IMAD.X R25, R15, 0x1, R148, P0 ;  /* 0x000000010f197824 */ /* 0x000fe200000e0694 */
[C---:B------:R-:W-:Y:S02]  /*40aa0*/  PRMT R16, R11.reuse, 0x7772, RZ ;  /* 0x000077720b107816 */ /* 0x040fe400000000ff */
[C---:B------:R-:W-:Y:S02]  /*40ab0*/  PRMT R17, R11.reuse, 0x7771, RZ ;  /* 0x000077710b117816 */ /* 0x040fe400000000ff */
[----:B------:R-:W-:Y:S01]  /*40ac0*/  PRMT R11, R11, 0x7770, RZ ;  /* 0x000077700b0b7816 */ /* 0x000fe200000000ff */
[----:B------:R-:W4:Y:S01]  /*40ad0*/  LDC R28, c[0x0][0x228] ;  /* 0x00008a00ff1c7b82 */ /* 0x000f220000000800 */
[----:B------:R-:W-:Y:S02]  /*40ae0*/  ISETP.LT.AND P2, PT, R241, R34, !P1 ;  /* 0x00000022f100720c */ /* 0x000fe40004f41270 */
[----:B0-----:R-:W-:Y:S01]  /*40af0*/  ISETP.LT.AND P0, PT, R239, R35, !P1 ;  /* 0x00000023ef00720c */ /* 0x001fe20004f01270 */
[----:B------:R0:W-:Y:S01]  /*40b00*/  @P4 STG.E.U8 desc[UR60][R24.64], R11 ;  /* 0x0000000b18004986 */ /* 0x0001e2000c10113c */
[----:B------:R-:W-:-:S02]  /*40b10*/  IADD3 R20, P5, R9, R149, RZ ;  /* 0x0000009509147210 */ /* 0x000fc40007fbe0ff */
[C---:B---3--:R-:W-:Y:S01]  /*40b20*/  IADD3 R22, P1, R9.reuse, R116, RZ ;  /* 0x0000007409167210 */ /* 0x048fe20007f3e0ff */
[----:B------:R-:W3:Y:S01]  /*40b30*/  LDC R29, c[0x0][0x228] ;  /* 0x00008a00ff1d7b82 */ /* 0x000ee20000000800 */
[----:B------:R-:W-:Y:S01]  /*40b40*/  IADD3 R26, P4, R9, R154, RZ ;  /* 0x0000009a091a7210 */ /* 0x000fe20007f9e0ff */
[----:B------:R-:W-:-:S06]  /*40b50*/  IMAD.X R21, R15, 0x1, R150, P5 ;  /* 0x000000010f157824 */ /* 0x000fcc00028e0696 */
[----:B------:R-:W3:Y:S01]  /*40b60*/  LDC R30, c[0x0][0x228] ;  /* 0x00008a00ff1e7b82 */ /* 0x000ee20000000800 */
[----:B------:R-:W-:Y:S02]  /*40b70*/  IMAD.X R23, R15, 0x1, R118, P1 ;  /* 0x000000010f177824 */ /* 0x000fe400008e0676 */
[----:B------:R-:W-:-:S05]  /*40b80*/  VIADD R34, R247, 0x1f ;  /* 0x0000001ff7227836 */ /* 0x000fca0000000000 */
[----:B0-----:R-:W0:Y:S01]  /*40b90*/  LDC R24, c[0x0][0x248] ;  /* 0x00009200ff187b82 */ /* 0x001e220000000800 */
[----:B------:R-:W-:Y:S02]  /*40ba0*/  IMAD.X R27, R15, 0x1, R155, P4 ;  /* 0x000000010f1b7824 */ /* 0x000fe400020e069b */
[----:B-1----:R-:W-:Y:S01]  /*40bb0*/  IMAD.IADD R9, R9, 0x1, R32 ;  /* 0x0000000109097824 */ /* 0x002fe200078e0220 */
[----:B------:R1:W-:Y:S01]  /*40bc0*/  @P3 STG.E.U8 desc[UR60][R20.64], R17 ;  /* 0x0000001114003986 */ /* 0x0003e2000c10113c */
[----:B--2---:R-:W-:-:S03]  /*40bd0*/  ISETP.GE.AND P1, PT, R34, R33, PT ;  /* 0x000000212200720c */ /* 0x004fc60003f26270 */
[----:B------:R-:W-:Y:S01]  /*40be0*/  @P2 STG.E.U8 desc[UR60][R22.64], R16 ;  /* 0x0000001016002986 */ /* 0x000fe2000c10113c */
[----:B------:R-:W2:Y:S01]  /*40bf0*/  LDC R15, c[0x0][0x22c] ;  /* 0x00008b00ff0f7b82 */ /* 0x000ea20000000800 */
[----:B------:R-:W-:Y:S02]  /*40c00*/  SHF.R.S32.HI R11, RZ, 0x1f, R9 ;  /* 0x0000001fff0b7819 */ /* 0x000fe40000011409 */
[----:B------:R3:W-:Y:S01]  /*40c10*/  @P0 STG.E.U8 desc[UR60][R26.64], R18 ;  /* 0x000000121a000986 */ /* 0x0007e2000c10113c */
[----:B----4-:R-:W-:Y:S02]  /*40c20*/  ISETP.LT.AND P5, PT, R245, R19, !P1 ;  /* 0x00000013f500720c */ /* 0x010fe40004fa1270 */
[----:B-1----:R-:W-:Y:S02]  /*40c30*/  IADD3 R20, P0, R9, R67, RZ ;  /* 0x0000004309147210 */ /* 0x002fe40007f1e0ff */
[----:B------:R-:W1:Y:S03]  /*40c40*/  LDC R25, c[0x0][0x228] ;  /* 0x00008a00ff197b82 */ /* 0x000e660000000800 */
[----:B------:R-:W-:Y:S01]  /*40c50*/  IMAD.X R21, R11, 0x1, R148, P0 ;  /* 0x000000010b157824 */ /* 0x000fe200000e0694 */
[----:B---3--:R-:W-:-:S04]  /*40c60*/  IADD3 R18, P0, R9, R116, RZ ;  /* 0x0000007409127210 */ /* 0x008fc80007f1e0ff */
[----:B------:R-:W3:Y:S01]  /*40c70*/  LDC R26, c[0x0][0x228] ;  /* 0x00008a00ff1a7b82 */ /* 0x000ee20000000800 */
[----:B------:R-:W-:Y:S02]  /*40c80*/  ISETP.LT.AND P3, PT, R243, R28, !P1 ;  /* 0x0000001cf300720c */ /* 0x000fe40004f61270 */
[----:B------:R-:W-:Y:S01]  /*40c90*/  ISETP.LT.AND P2, PT, R241, R29, !P1 ;  /* 0x0000001df100720c */ /* 0x000fe20004f41270 */
[----:B------:R-:W-:Y:S01]  /*40ca0*/  IMAD.X R19, R11, 0x1, R118, P0 ;  /* 0x000000010b137824 */ /* 0x000fe200000e0676 */
[----:B------:R-:W-:Y:S02]  /*40cb0*/  ISETP.LT.AND P0, PT, R239, R30, !P1 ;  /* 0x0000001eef00720c */ /* 0x000fe40004f01270 */
[C---:B------:R-:W-:Y:S01]  /*40cc0*/  IADD3 R16, P4, R9.reuse, R149, RZ ;  /* 0x0000009509107210 */ /* 0x040fe20007f9e0ff */
[----:B------:R-:W4:Y:S01]  /*40cd0*/  LDC R27, c[0x0][0x228] ;  /* 0x00008a00ff1b7b82 */ /* 0x000f220000000800 */
[C---:B------:R-:W-:Y:S01]  /*40ce0*/  IADD3 R22, P1, R9.reuse, R154, RZ ;  /* 0x0000009a09167210 */ /* 0x040fe20007f3e0ff */
[----:B0-----:R-:W-:Y:S01]  /*40cf0*/  IMAD.IADD R9, R9, 0x1, R24 ;  /* 0x0000000109097824 */ /* 0x001fe200078e0218 */
[----:B------:R0:W-:Y:S01]  /*40d00*/  @P5 STG.E.U8 desc[UR60][R20.64], R14 ;  /* 0x0000000e14005986 */ /* 0x0001e2000c10113c */
[----:B------:R-:W-:-:S04]  /*40d10*/  VIADD R28, R247, 0x20 ;  /* 0x00000020f71c7836 */ /* 0x000fc80000000000 */
[----:B------:R-:W4:Y:S01]  /*40d20*/  LDC R24, c[0x0][0x22c] ;  /* 0x00008b00ff187b82 */ /* 0x000f220000000800 */
[----:B------:R-:W-:-:S07]  /*40d30*/  IMAD.X R17, R11, 0x1, R150, P4 ;  /* 0x000000010b117824 */ /* 0x000fce00020e0696 */
[----:B0-----:R-:W0:Y:S01]  /*40d40*/  LDC R20, c[0x0][0x248] ;  /* 0x00009200ff147b82 */ /* 0x001e220000000800 */
[----:B------:R-:W-:Y:S01]  /*40d50*/  IMAD.X R23, R11, 0x1, R155, P1 ;  /* 0x000000010b177824 */ /* 0x000fe200008e069b */
[----:B--2---:R-:W-:-:S06]  /*40d60*/  ISETP.GE.AND P1, PT, R28, R15, PT ;  /* 0x0000000f1c00720c */ /* 0x004fcc0003f26270 */
[----:B------:R-:W2:Y:S01]  /*40d70*/  LDC R21, c[0x0][0x228] ;  /* 0x00008a00ff157b82 */ /* 0x000ea20000000800 */
[----:B------:R-:W-:Y:S01]  /*40d80*/  @P3 STG.E.U8 desc[UR60][R16.64], R10 ;  /* 0x0000000a10003986 */ /* 0x000fe2000c10113c */
[----:B-1----:R-:W-:-:S03]  /*40d90*/  ISETP.LT.AND P5, PT, R245, R25, !P1 ;  /* 0x00000019f500720c */ /* 0x002fc60004fa1270 */
[----:B------:R1:W-:Y:S03]  /*40da0*/  @P2 STG.E.U8 desc[UR60][R18.64], R5 ;  /* 0x0000000512002986 */ /* 0x0003e6000c10113c */
[----:B------:R-:W2:Y:S01]  /*40db0*/  LDC R28, c[0x0][0x228] ;  /* 0x00008a00ff1c7b82 */ /* 0x000ea20000000800 */
[----:B------:R3:W-:Y:S07]  /*40dc0*/  @P0 STG.E.U8 desc[UR60][R22.64], R12 ;  /* 0x0000000c16000986 */ /* 0x0007ee000c10113c */
[----:B------:R-:W2:Y:S01]  /*40dd0*/  LDC R25, c[0x0][0x228] ;  /* 0x00008a00ff197b82 */ /* 0x000ea20000000800 */
[----:B-1----:R-:W-:Y:S01]  /*40de0*/  SHF.R.S32.HI R19, RZ, 0x1f, R9 ;  /* 0x0000001fff137819 */ /* 0x002fe20000011409 */
[----:B------:R-:W-:Y:S01]  /*40df0*/  VIADD R5, R247, 0x21 ;  /* 0x00000021f7057836 */ /* 0x000fe20000000000 */
[----:B------:R-:W-:-:S05]  /*40e00*/  IADD3 R10, P0, R9, R67, RZ ;  /* 0x00000043090a7210 */ /* 0x000fca0007f1e0ff */
[----:B---3--:R-:W1:Y:S01]  /*40e10*/  LDC R12, c[0x0][0x228] ;  /* 0x00008a00ff0c7b82 */ /* 0x008e620000000800 */
[----:B------:R-:W-:Y:S01]  /*40e20*/  ISETP.LT.AND P6, PT, R243, R26, !P1 ;  /* 0x0000001af300720c */ /* 0x000fe20004fc1270 */
[----:B------:R-:W-:Y:S01]  /*40e30*/  IMAD.X R11, R19, 0x1, R148, P0 ;  /* 0x00000001130b7824 */ /* 0x000fe200000e0694 */
[----:B----4-:R-:W-:Y:S02]  /*40e40*/  ISETP.LT.AND P2, PT, R241, R27, !P1 ;  /* 0x0000001bf100720c */ /* 0x010fe40004f41270 */
[----:B------:R-:W-:Y:S02]  /*40e50*/  IADD3 R14, P3, R9, R149, RZ ;  /* 0x00000095090e7210 */ /* 0x000fe40007f7e0ff */
[----:B------:R-:W-:Y:S01]  /*40e60*/  PRMT R6, R76, 0x7770, RZ ;  /* 0x000077704c067816 */ /* 0x000fe200000000ff */
[----:B------:R-:W3:Y:S01]  /*40e70*/  LDC R22, c[0x0][0x248] ;  /* 0x00009200ff167b82 */ /* 0x000ee20000000800 */
[----:B------:R-:W-:Y:S01]  /*40e80*/  ISETP.GE.AND P0, PT, R5, R24, PT ;  /* 0x000000180500720c */ /* 0x000fe20003f06270 */
[C---:B0-----:R-:W-:Y:S01]  /*40e90*/  IMAD.IADD R5, R9.reuse, 0x1, R20 ;  /* 0x0000000109057824 */ /* 0x041fe200078e0214 */
[----:B------:R-:W-:-:S02]  /*40ea0*/  IADD3 R16, P4, R9, R116, RZ ;  /* 0x0000007409107210 */ /* 0x000fc40007f9e0ff */
[----:B--2---:R-:W-:Y:S01]  /*40eb0*/  ISETP.LT.AND P1, PT, R239, R21, !P1 ;  /* 0x00000015ef00720c */ /* 0x004fe20004f21270 */
[----:B------:R-:W-:Y:S02]  /*40ec0*/  IMAD.X R15, R19, 0x1, R150, P3 ;  /* 0x00000001130f7824 */ /* 0x000fe400018e0696 */
[----:B------:R-:W0:Y:S01]  /*40ed0*/  LDC R20, c[0x0][0x22c] ;  /* 0x00008b00ff147b82 */ /* 0x000e220000000800 */
[C---:B------:R-:W-:Y:S01]  /*40ee0*/  PRMT R3, R76.reuse, 0x7771, RZ ;  /* 0x000077714c037816 */ /* 0x040fe200000000ff */
[----:B------:R2:W-:Y:S01]  /*40ef0*/  @P5 STG.E.U8 desc[UR60][R10.64], R6 ;  /* 0x000000060a005986 */ /* 0x0005e2000c10113c */
[----:B------:R-:W-:Y:S01]  /*40f00*/  IADD3 R18, P3, R9, R154, RZ ;  /* 0x0000009a09127210 */ /* 0x000fe20007f7e0ff */
[----:B------:R-:W-:Y:S01]  /*40f10*/  IMAD.X R17, R19, 0x1, R118, P4 ;  /* 0x0000000113117824 */ /* 0x000fe200020e0676 */
[----:B------:R-:W-:-:S03]  /*40f20*/  PRMT R13, R76, 0x7772, RZ ;  /* 0x000077724c0d7816 */ /* 0x000fc600000000ff */
[----:B------:R-:W4:Y:S01]  /*40f30*/  LDC R21, c[0x0][0x228] ;  /* 0x00008a00ff157b82 */ /* 0x000f220000000800 */
[----:B------:R-:W-:Y:S01]  /*40f40*/  PRMT R8, R76, 0x7773, RZ ;  /* 0x000077734c087816 */ /* 0x000fe200000000ff */
[----:B------:R1:W-:Y:S01]  /*40f50*/  @P6 STG.E.U8 desc[UR60][R14.64], R3 ;  /* 0x000000030e006986 */ /* 0x0003e2000c10113c */
[----:B------:R-:W-:-:S05]  /*40f60*/  IMAD.X R19, R19, 0x1, R155, P3 ;  /* 0x0000000113137824 */ /* 0x000fca00018e069b */
[----:B--2---:R-:W2:Y:S01]  /*40f70*/  LDC R6, c[0x0][0x228] ;  /* 0x00008a00ff067b82 */ /* 0x004ea20000000800 */
[----:B------:R3:W-:Y:S01]  /*40f80*/  @P2 STG.E.U8 desc[UR60][R16.64], R13 ;  /* 0x0000000d10002986 */ /* 0x0007e2000c10113c */
[----:B------:R-:W-:Y:S02]  /*40f90*/  ISETP.LT.AND P2, PT, R245, R28, !P0 ;  /* 0x0000001cf500720c */ /* 0x000fe40004741270 */
[----:B------:R-:W-:Y:S02]  /*40fa0*/  SHF.R.S32.HI R9, RZ, 0x1f, R5 ;  /* 0x0000001fff097819 */ /* 0x000fe40000011405 */
[----:B------:R-:W-:Y:S02]  /*40fb0*/  IADD3 R10, P5, R5, R67, RZ ;  /* 0x00000043050a7210 */ /* 0x000fe40007fbe0ff */
[----:B------:R-:W-:Y:S01]  /*40fc0*/  ISETP.LT.AND P4, PT, R243, R25, !P0 ;  /* 0x00000019f300720c */ /* 0x000fe20004781270 */
[----:B------:R4:W-:Y:S01]  /*40fd0*/  @P1 STG.E.U8 desc[UR60][R18.64], R8 ;  /* 0x0000000812001986 */ /* 0x0009e2000c10113c */
[----:B-1----:R-:W-:Y:S01]  /*40fe0*/  ISETP.LT.AND P3, PT, R241, R12, !P0 ;  /* 0x0000000cf100720c */ /* 0x002fe20004761270 */
[----:B------:R-:W1:Y:S01]  /*40ff0*/  LDC R23, c[0x0][0x228] ;  /* 0x00008a00ff177b82 */ /* 0x000e620000000800 */
[----:B------:R-:W-:Y:S01]  /*41000*/  IADD3 R12, P1, R5, R149, RZ ;  /* 0x00000095050c7210 */ /* 0x000fe20007f3e0ff */
[----:B------:R-:W-:Y:S01]  /*41010*/  IMAD.X R11, R9, 0x1, R148, P5 ;  /* 0x00000001090b7824 */ /* 0x000fe200028e0694 */
[----:B------:R-:W-:-:S05]  /*41020*/  IADD3 R14, P5, R5, R116, RZ ;  /* 0x00000074050e7210 */ /* 0x000fca0007fbe0ff */
[----:B---3--:R-:W3:Y:S01]  /*41030*/  LDC R16, c[0x0][0x228] ;  /* 0x00008a00ff107b82 */ /* 0x008ee20000000800 */
[----:B------:R-:W-:Y:S02]  /*41040*/  IMAD.X R13, R9, 0x1, R150, P1 ;  /* 0x00000001090d7824 */ /* 0x000fe400008e0696 */
[----:B------:R-:W-:-:S05]  /*41050*/  VIADD R3, R247, 0x22 ;  /* 0x00000022f7037836 */ /* 0x000fca0000000000 */
[----:B------:R-:W1:Y:S01]  /*41060*/  LDC R17, c[0x0][0x228] ;  /* 0x00008a00ff117b82 */ /* 0x000e620000000800 */
[----:B------:R-:W-:Y:S01]  /*41070*/  IMAD.X R15, R9, 0x1, R118, P5 ;  /* 0x00000001090f7824 */ /* 0x000fe200028e0676 */
[----:B------:R2:W-:Y:S01]  /*41080*/  @P2 STG.E.U8 desc[UR60][R10.64], R88 ;  /* 0x000000580a002986 */ /* 0x0005e2000c10113c */
[----:B0-----:R-:W-:Y:S01]  /*41090*/  ISETP.GE.AND P1, PT, R3, R20, PT ;  /* 0x000000140300720c */ /* 0x001fe20003f26270 */
[----:B------:R-:W-:Y:S01]  /*410a0*/  IMAD.IADD R3, R5, 0x1, R22 ;  /* 0x0000000105037824 */ /* 0x000fe200078e0216 */
[----:B----4-:R-:W-:Y:S01]  /*410b0*/  ISETP.LT.AND P0, PT, R239, R21, !P0 ;  /* 0x00000015ef00720c */ /* 0x010fe20004701270 */
[----:B------:R0:W-:Y:S01]  /*410c0*/  @P4 STG.E.U8 desc[UR60][R12.64], R85 ;  /* 0x000000550c004986 */ /* 0x0001e2000c10113c */
[----:B------:R-:W-:Y:S01]  /*410d0*/  IADD3 R8, P4, R5, R154, RZ ;  /* 0x0000009a05087210 */ /* 0x000fe20007f9e0ff */
[----:B------:R-:W4:Y:S02]  /*410e0*/  LDC R18, c[0x0][0x22c] ;  /* 0x00008b00ff127b82 */ /* 0x000f240000000800 */
[----:B------:R0:W-:Y:S01]  /*410f0*/  @P3 STG.E.U8 desc[UR60][R14.64], R84 ;  /* 0x000000540e003986 */ /* 0x0001e2000c10113c */
[----:B--2---:R-:W-:Y:S01]  /*41100*/  ISETP.LT.AND P3, PT, R245, R6, !P1 ;  /* 0x00000006f500720c */ /* 0x004fe20004f61270 */
[----:B------:R-:W-:Y:S01]  /*41110*/  IMAD.X R9, R9, 0x1, R155, P4 ;  /* 0x0000000109097824 */ /* 0x000fe200020e069b */
[----:B------:R-:W-:-:S02]  /*41120*/  SHF.R.S32.HI R5, RZ, 0x1f, R3 ;  /* 0x0000001fff057819 */ /* 0x000fc40000011403 */
[----:B------:R-:W-:Y:S01]  /*41130*/  IADD3 R10, P4, R3, R67, RZ ;  /* 0x00000043030a7210 */ /* 0x000fe20007f9e0ff */
[----:B------:R-:W2:Y:S01]  /*41140*/  LDC R6, c[0x0][0x248] ;  /* 0x00009200ff067b82 */ /* 0x000ea20000000800 */
[C---:B------:R-:W-:Y:S02]  /*41150*/  PRMT R4, R77.reuse, 0x7773, RZ ;  /* 0x000077734d047816 */ /* 0x040fe400000000ff */
[----:B------:R-:W-:Y:S01]  /*41160*/  PRMT R2, R77, 0x7772, RZ ;  /* 0x000077724d027816 */ /* 0x000fe200000000ff */
[----:B------:R-:W-:Y:S01]  /*41170*/  IMAD.X R11, R5, 0x1, R148, P4 ;  /* 0x00000001050b7824 */ /* 0x000fe200020e0694 */
[----:B------:R-:W-:-:S03]  /*41180*/  PRMT R0, R77, 0x7771, RZ ;  /* 0x000077714d007816 */ /* 0x000fc600000000ff */
[----:B------:R-:W2:Y:S01]  /*41190*/  LDC R19, c[0x0][0x228] ;  /* 0x00008a00ff137b82 */ /* 0x000ea20000000800 */
[----:B------:R-:W-:Y:S01]  /*411a0*/  PRMT R77, R77, 0x7770, RZ ;  /* 0x000077704d4d7816 */ /* 0x000fe200000000ff */
[----:B------:R0:W-:Y:S01]  /*411b0*/  @P0 STG.E.U8 desc[UR60][R8.64], R83 ;  /* 0x0000005308000986 */ /* 0x0001e2000c10113c */
[----:B---3--:R-:W-:Y:S02]  /*411c0*/  ISETP.LT.AND P2, PT, R243, R16, !P1 ;  /* 0x00000010f300720c */ /* 0x008fe40004f41270 */
[----:B-1----:R-:W-:Y:S01]  /*411d0*/  ISETP.LT.AND P0, PT, R241, R17, !P1 ;  /* 0x00000011f100720c */ /* 0x002fe20004f01270 */
[----:B------:R1:W-:Y:S01]  /*411e0*/  @P3 STG.E.U8 desc[UR60][R10.64], R77 ;  /* 0x0000004d0a003986 */ /* 0x0003e2000c10113c */
[C---:B0-----:R-:W-:Y:S01]  /*411f0*/  IADD3 R12, P4, R3.reuse, R149, RZ ;  /* 0x00000095030c7210 */ /* 0x041fe20007f9e0ff */
[----:B------:R-:W0:Y:S01]  /*41200*/  LDC R20, c[0x0][0x228] ;  /* 0x00008a00ff147b82 */ /* 0x000e220000000800 */
[----:B------:R-:W-:-:S03]  /*41210*/  IADD3 R14, P3, R3, R116, RZ ;  /* 0x00000074030e7210 */ /* 0x000fc60007f7e0ff */
[----:B------:R-:W-:-:S04]  /*41220*/  IMAD.X R13, R5, 0x1, R150, P4 ;  /* 0x00000001050d7824 */ /* 0x000fc800020e0696 */
[----:B------:R-:W3:Y:S01]  /*41230*/  LDC R21, c[0x0][0x228] ;  /* 0x00008a00ff157b82 */ /* 0x000ee20000000800 */
[----:B------:R-:W-:Y:S02]  /*41240*/  IMAD.X R15, R5, 0x1, R118, P3 ;  /* 0x00000001050f7824 */ /* 0x000fe400018e0676 */
[----:B------:R-:W-:Y:S01]  /*41250*/  VIADD R9, R247, 0x23 ;  /* 0x00000023f7097836 */ /* 0x000fe20000000000 */
[----:B------:R-:W-:Y:S01]  /*41260*/  ISETP.LT.AND P1, PT, R239, R23, !P1 ;  /* 0x00000017ef00720c */ /* 0x000fe20004f21270 */
[----:B------:R1:W-:Y:S03]  /*41270*/  @P2 STG.E.U8 desc[UR60][R12.64], R0 ;  /* 0x000000000c002986 */ /* 0x0003e6000c10113c */
[----:B------:R-:W3:Y:S01]  /*41280*/  LDC R22, c[0x0][0x228] ;  /* 0x00008a00ff167b82 */ /* 0x000ee20000000800 */
[----:B------:R0:W-:Y:S01]  /*41290*/  @P0 STG.E.U8 desc[UR60][R14.64], R2 ;  /* 0x000000020e000986 */ /* 0x0001e2000c10113c */
[----:B------:R-:W-:-:S02]  /*412a0*/  IADD3 R16, P4, R3, R154, RZ ;  /* 0x0000009a03107210 */ /* 0x000fc40007f9e0ff */
[----:B----4-:R-:W-:Y:S01]  /*412b0*/  ISETP.GE.AND P0, PT, R9, R18, PT ;  /* 0x000000120900720c */ /* 0x010fe20003f06270 */
[----:B--2---:R-:W-:-:S03]  /*412c0*/  IMAD.IADD R6, R3, 0x1, R6 ;  /* 0x0000000103067824 */ /* 0x004fc600078e0206 */
[----:B------:R-:W2:Y:S01]  /*412d0*/  LDC R18, c[0x0][0x22c] ;  /* 0x00008b00ff127b82 */ /* 0x000ea20000000800 */
[----:B------:R-:W-:Y:S01]  /*412e0*/  IMAD.X R17, R5, 0x1, R155, P4 ;  /* 0x0000000105117824 */ /* 0x000fe200020e069b */
[----:B------:R-:W-:Y:S02]  /*412f0*/  ISETP.LT.AND P2, PT, R245, R19, !P0 ;  /* 0x00000013f500720c */ /* 0x000fe40004741270 */
[----:B-1----:R-:W-:-:S04]  /*41300*/  SHF.R.S32.HI R11, RZ, 0x1f, R6 ;  /* 0x0000001fff0b7819 */ /* 0x002fc80000011406 */
[----:B------:R-:W1:Y:S01]  /*41310*/  LDC R0, c[0x0][0x228] ;  /* 0x00008a00ff007b82 */ /* 0x000e620000000800 */
[----:B------:R-:W-:Y:S01]  /*41320*/  IADD3 R8, P4, R6, R67, RZ ;  /* 0x0000004306087210 */ /* 0x000fe20007f9e0ff */
[----:B------:R4:W-:Y:S01]  /*41330*/  @P1 STG.E.U8 desc[UR60][R16.64], R4 ;  /* 0x0000000410001986 */ /* 0x0009e2000c10113c */
[----:B0-----:R-:W-:-:S05]  /*41340*/  ISETP.LT.AND P1, PT, R243, R20, !P0 ;  /* 0x00000014f300720c */ /* 0x001fca0004721270 */
[----:B------:R-:W0:Y:S01]  /*41350*/  LDC R19, c[0x0][0x248] ;  /* 0x00009200ff137b82 */ /* 0x000e220000000800 */
[----:B------:R-:W-:Y:S01]  /*41360*/  IADD3 R2, P3, R6, R149, RZ ;  /* 0x0000009506027210 */ /* 0x000fe20007f7e0ff */
[----:B------:R-:W-:Y:S01]  /*41370*/  IMAD.X R9, R11, 0x1, R148, P4 ;  /* 0x000000010b097824 */ /* 0x000fe200020e0694 */
[----:B---3--:R-:W-:-:S05]  /*41380*/  ISETP.LT.AND P4, PT, R241, R21, !P0 ;  /* 0x00000015f100720c */ /* 0x008fca0004781270 */
[----:B------:R-:W3:Y:S01]  /*41390*/  LDC R13, c[0x0][0x228] ;  /* 0x00008a00ff0d7b82 */ /* 0x000ee20000000800 */
[----:B----4-:R-:W-:Y:S01]  /*413a0*/  IADD3 R4, P5, R6, R116, RZ ;  /* 0x0000007406047210 */ /* 0x010fe20007fbe0ff */
[----:B------:R-:W-:Y:S01]  /*413b0*/  IMAD.X R3, R11, 0x1, R150, P3 ;  /* 0x000000010b037824 */ /* 0x000fe200018e0696 */
[----:B------:R-:W-:Y:S01]  /*413c0*/  ISETP.LT.AND P0, PT, R239, R22, !P0 ;  /* 0x00000016ef00720c */ /* 0x000fe20004701270 */
[----:B------:R-:W-:-:S04]  /*413d0*/  VIADD R15, R247, 0x24 ;  /* 0x00000024f70f7836 */ /* 0x000fc80000000000 */
[----:B------:R-:W4:Y:S01]  /*413e0*/  LDC R14, c[0x0][0x228] ;  /* 0x00008a00ff0e7b82 */ /* 0x000f220000000800 */
[----:B------:R-:W-:Y:S01]  /*413f0*/  @P2 STG.E.U8 desc[UR60][R8.64], R91 ;  /* 0x0000005b08002986 */ /* 0x000fe2000c10113c */
[----:B------:R-:W-:Y:S01]  /*41400*/  IMAD.X R5, R11, 0x1, R118, P5 ;  /* 0x000000010b057824 */ /* 0x000fe200028e0676 */
[----:B------:R-:W-:-:S05]  /*41410*/  IADD3 R10, P2, R6, R154, RZ ;  /* 0x0000009a060a7210 */ /* 0x000fca0007f5e0ff */
[----:B------:R-:W4:Y:S01]  /*41420*/  LDC R12, c[0x0][0x228] ;  /* 0x00008a00ff0c7b82 */ /* 0x000f220000000800 */
[----:B------:R3:W-:Y:S01]  /*41430*/  @P1 STG.E.U8 desc[UR60][R2.64], R72 ;  /* 0x0000004802001986 */ /* 0x0007e2000c10113c */
[----:B--2---:R-:W-:Y:S01]  /*41440*/  ISETP.GE.AND P1, PT, R15, R18, PT ;  /* 0x000000120f00720c */ /* 0x004fe20003f26270 */
[----:B------:R-:W-:Y:S02]  /*41450*/  IMAD.X R11, R11, 0x1, R155, P2 ;  /* 0x000000010b0b7824 */ /* 0x000fe400010e069b */
[----:B------:R2:W-:Y:S01]  /*41460*/  @P4 STG.E.U8 desc[UR60][R4.64], R86 ;  /* 0x0000005604004986 */ /* 0x0005e2000c10113c */
[----:B-1----:R-:W-:Y:S01]  /*41470*/  ISETP.LT.AND P4, PT, R245, R0, !P1 ;  /* 0x00000000f500720c */ /* 0x002fe20004f81270 */
[----:B0-----:R-:W-:Y:S01]  /*41480*/  IMAD.IADD R6, R6, 0x1, R19 ;  /* 0x0000000106067824 */ /* 0x001fe200078e0213 */
[----:B------:R-:W0:Y:S01]  /*41490*/  LDC R0, c[0x0][0x22c] ;  /* 0x00008b00ff007b82 */ /* 0x000e220000000800 */
[----:B------:R1:W-:Y:S01]  /*414a0*/  @P0 STG.E.U8 desc[UR60][R10.64], R87 ;  /* 0x000000570a000986 */ /* 0x0003e2000c10113c */
[----:B---3--:R-:W-:-:S02]  /*414b0*/  ISETP.LT.AND P2, PT, R241, R13, !P1 ;  /* 0x0000000df100720c */ /* 0x008fc40004f41270 */
[----:B------:R-:W-:-:S04]  /*414c0*/  SHF.R.S32.HI R13, RZ, 0x1f, R6 ;  /* 0x0000001fff0d7819 */ /* 0x000fc80000011406 */
[----:B------:R-:W3:Y:S01]  /*414d0*/  LDC R15, c[0x0][0x248] ;  /* 0x00009200ff0f7b82 */ /* 0x000ee20000000800 */
[----:B------:R-:W-:Y:S02]  /*414e0*/  IADD3 R2, P0, R6, R67, RZ ;  /* 0x0000004306027210 */ /* 0x000fe40007f1e0ff */
[----:B------:R-:W-:-:S03]  /*414f0*/  PRMT R81, R78, 0x7770, RZ ;  /* 0x000077704e517816 */ /* 0x000fc600000000ff */
[----:B------:R-:W-:Y:S01]  /*41500*/  IMAD.X R3, R13, 0x1, R148, P0 ;  /* 0x000000010d037824 */ /* 0x000fe200000e0694 */
[----:B----4-:R-:W-:Y:S01]  /*41510*/  ISETP.LT.AND P0, PT, R239, R14, !P1 ;  /* 0x0000000eef00720c */ /* 0x010fe20004f01270 */
[----:B------:R-:W4:Y:S01]  /*41520*/  LDC R16, c[0x0][0x228] ;  /* 0x00008a00ff107b82 */ /* 0x000f220000000800 */
[----:B------:R-:W-:Y:S02]  /*41530*/  ISETP.LT.AND P3, PT, R243, R12, !P1 ;  /* 0x0000000cf300720c */ /* 0x000fe40004f61270 */
[----:B--2---:R-:W-:-:S05]  /*41540*/  IADD3 R4, P5, R6, R149, RZ ;  /* 0x0000009506047210 */ /* 0x004fca0007fbe0ff */
[----:B------:R-:W2:Y:S01]  /*41550*/  LDC R14, c[0x0][0x228] ;  /* 0x00008a00ff0e7b82 */ /* 0x000ea20000000800 */
[C---:B------:R-:W-:Y:S01]  /*41560*/  IADD3 R8, P1, R6.reuse, R116, RZ ;  /* 0x0000007406087210 */ /* 0x040fe20007f3e0ff */
[----:B------:R3:W-:Y:S01]  /*41570*/  @P4 STG.E.U8 desc[UR60][R2.64], R81 ;  /* 0x0000005102004986 */ /* 0x0007e2000c10113c */
[----:B-1----:R-:W-:Y:S01]  /*41580*/  IADD3 R10, P4, R6, R154, RZ ;  /* 0x0000009a060a7210 */ /* 0x002fe20007f9e0ff */
[----:B------:R-:W-:-:S04]  /*41590*/  VIADD R19, R247, 0x25 ;  /* 0x00000025f7137836 */ /* 0x000fc80000000000 */
[----:B------:R-:W1:Y:S01]  /*415a0*/  LDC R12, c[0x0][0x228] ;  /* 0x00008a00ff0c7b82 */ /* 0x000e620000000800 */
[C---:B------:R-:W-:Y:S01]  /*415b0*/  PRMT R51, R78.reuse, 0x7771, RZ ;  /* 0x000077714e337816 */ /* 0x040fe200000000ff */
[----:B------:R-:W-:Y:S01]  /*415c0*/  IMAD.X R5, R13, 0x1, R150, P5 ;  /* 0x000000010d057824 */ /* 0x000fe200028e0696 */
[----:B------:R-:W-:-:S05]  /*415d0*/  PRMT R46, R78, 0x7772, RZ ;  /* 0x000077724e2e7816 */ /* 0x000fca00000000ff */
[----:B------:R-:W1:Y:S01]  /*415e0*/  LDC R17, c[0x0][0x228] ;  /* 0x00008a00ff117b82 */ /* 0x000e620000000800 */
[C---:B------:R-:W-:Y:S01]  /*415f0*/  IMAD.X R9, R13.reuse, 0x1, R118, P1 ;  /* 0x000000010d097824 */ /* 0x040fe200008e0676 */
[----:B------:R-:W-:Y:S01]  /*41600*/  PRMT R76, R78, 0x7773, RZ ;  /* 0x000077734e4c7816 */ /* 0x000fe200000000ff */
[----:B------:R-:W-:Y:S01]  /*41610*/  IMAD.X R11, R13, 0x1, R155, P4 ;  /* 0x000000010d0b7824 */ /* 0x000fe200020e069b */
[----:B0-----:R-:W-:Y:S01]  /*41620*/  ISETP.GE.AND P1, PT, R19, R0, PT ;  /* 0x000000001300720c */ /* 0x001fe20003f26270 */
[----:B---3--:R-:W-:Y:S01]  /*41630*/  IMAD.IADD R6, R6, 0x1, R15 ;  /* 0x0000000106067824 */ /* 0x008fe200078e020f */
[----:B------:R-:W-:Y:S02]  /*41640*/  @P3 STG.E.U8 desc[UR60][R4.64], R51 ;  /* 0x0000003304003986 */ /* 0x000fe4000c10113c */
[----:B------:R-:W0:Y:S02]  /*41650*/  LDC R0, c[0x0][0x22c] ;  /* 0x00008b00ff007b82 */ /* 0x000e240000000800 */
[----:B------:R3:W-:Y:S01]  /*41660*/  @P2 STG.E.U8 desc[UR60][R8.64], R46 ;  /* 0x0000002e08002986 */ /* 0x0007e2000c10113c */
[----:B------:R-:W-:-:S05]  /*41670*/  SHF.R.S32.HI R13, RZ, 0x1f, R6 ;  /* 0x0000001fff0d7819 */ /* 0x000fca0000011406 */
[----:B------:R-:W0:Y:S01]  /*41680*/  LDC R15, c[0x0][0x248] ;  /* 0x00009200ff0f7b82 */ /* 0x000e220000000800 */
[----:B------:R1:W-:Y:S01]  /*41690*/  @P0 STG.E.U8 desc[UR60][R10.64], R76 ;  /* 0x0000004c0a000986 */ /* 0x0003e2000c10113c */
[----:B------:R-:W-:Y:S02]  /*416a0*/  IADD3 R2, P0, R6, R67, RZ ;  /* 0x0000004306027210 */ /* 0x000fe40007f1e0ff */
[----:B--2---:R-:W-:-:S03]  /*416b0*/  ISETP.LT.AND P2, PT, R241, R14, !P1 ;  /* 0x0000000ef100720c */ /* 0x004fc60004f41270 */
[----:B------:R-:W-:Y:S01]  /*416c0*/  IMAD.X R3, R13, 0x1, R148, P0 ;  /* 0x000000010d037824 */ /* 0x000fe200000e0694 */
[----:B---3--:R-:W-:Y:S01]  /*416d0*/  IADD3 R8, P0, R6, R116, RZ ;  /* 0x0000007406087210 */ /* 0x008fe20007f1e0ff */
[----:B------:R-:W2:Y:S01]  /*416e0*/  LDC R14, c[0x0][0x228] ;  /* 0x00008a00ff0e7b82 */ /* 0x000ea20000000800 */
[----:B----4-:R-:W-:Y:S02]  /*416f0*/  ISETP.LT.AND P3, PT, R243, R16, !P1 ;  /* 0x00000010f300720c */ /* 0x010fe40004f61270 */
[----:B-1----:R-:W-:Y:S01]  /*41700*/  ISETP.LT.AND P5, PT, R245, R12, !P1 ;  /* 0x0000000cf500720c */ /* 0x002fe20004fa1270 */
[----:B------:R-:W-:-:S04]  /*41710*/  IMAD.X R9, R13, 0x1, R118, P0 ;  /* 0x000000010d097824 */ /* 0x000fc800000e0676 */
[----:B------:R-:W1:Y:S01]  /*41720*/  LDC R16, c[0x0][0x228] ;  /* 0x00008a00ff107b82 */ /* 0x000e620000000800 */
[----:B------:R-:W-:Y:S01]  /*41730*/  ISETP.LT.AND P0, PT, R239, R17, !P1 ;  /* 0x00000011ef00720c */ /* 0x000fe20004f01270 */
[----:B------:R-:W-:Y:S01]  /*41740*/  VIADD R17, R247, 0x26 ;  /* 0x00000026f7117836 */ /* 0x000fe20000000000 */
[----:B------:R-:W-:-:S05]  /*41750*/  IADD3 R10, P1, R6, R154, RZ ;  /* 0x0000009a060a7210 */ /* 0x000fca0007f3e0ff */
[----:B------:R-:W3:Y:S01]  /*41760*/  LDC R18, c[0x0][0x228] ;  /* 0x00008a00ff127b82 */ /* 0x000ee20000000800 */
[----:B------:R-:W-:Y:S01]  /*41770*/  IMAD.X R11, R13, 0x1, R155, P1 ;  /* 0x000000010d0b7824 */ /* 0x000fe200008e069b */
[C---:B------:R-:W-:Y:S01]  /*41780*/  IADD3 R4, P4, R6.reuse, R149, RZ ;  /* 0x0000009506047210 */ /* 0x040fe20007f9e0ff */
[----:B0-----:R-:W-:Y:S01]  /*41790*/  IMAD.IADD R6, R6, 0x1, R15 ;  /* 0x0000000106067824 */ /* 0x001fe200078e020f */
[----:B------:R-:W-:-:S04]  /*417a0*/  ISETP.GE.AND P1, PT, R17, R0, PT ;  /* 0x000000001100720c */ /* 0x000fc80003f26270 */
[----:B------:R-:W0:Y:S01]  /*417b0*/  LDC R12, c[0x0][0x22c] ;  /* 0x00008b00ff0c7b82 */ /* 0x000e220000000800 */
[----:B------:R-:W-:-:S07]  /*417c0*/  IMAD.X R5, R13, 0x1, R150, P4 ;  /* 0x000000010d057824 */ /* 0x000fce00020e0696 */
[----:B------:R-:W4:Y:S08]  /*417d0*/  LDC R0, c[0x0][0x228] ;  /* 0x00008a00ff007b82 */ /* 0x000f300000000800 */
[----:B------:R-:W4:Y:S01]  /*417e0*/  LDC R15, c[0x0][0x248] ;  /* 0x00009200ff0f7b82 */ /* 0x000f220000000800 */
[----:B------:R3:W-:Y:S07]  /*417f0*/  @P5 STG.E.U8 desc[UR60][R2.64], R94 ;  /* 0x0000005e02005986 */ /* 0x0007ee000c10113c */
[----:B------:R-:W4:Y:S01]  /*41800*/  LDC R17, c[0x0][0x228] ;  /* 0x00008a00ff117b82 */ /* 0x000f220000000800 */
[----:B------:R3:W-:Y:S01]  /*41810*/  @P3 STG.E.U8 desc[UR60][R4.64], R89 ;  /* 0x0000005904003986 */ /* 0x0007e2000c10113c */
[----:B--2---:R-:W-:-:S02]  /*41820*/  ISETP.LT.AND P5, PT, R245, R14, !P1 ;  /* 0x0000000ef500720c */ /* 0x004fc40004fa1270 */
[----:B-1----:R-:W-:Y:S01]  /*41830*/  ISETP.LT.AND P6, PT, R243, R16, !P1 ;  /* 0x00000010f300720c */ /* 0x002fe20004fc1270 */
[----:B------:R1:W-:Y:S01]  /*41840*/  @P2 STG.E.U8 desc[UR60][R8.64], R73 ;  /* 0x0000004908002986 */ /* 0x0003e2000c10113c */
[----:B---3--:R-:W-:Y:S02]  /*41850*/  ISETP.LT.AND P2, PT, R241, R18, !P1 ;  /* 0x00000012f100720c */ /* 0x008fe40004f41270 */
[----:B------:R-:W2:Y:S01]  /*41860*/  LDC R14, c[0x0][0x228] ;  /* 0x00008a00ff0e7b82 */ /* 0x000ea20000000800 */
[----:B------:R3:W-:Y:S01]  /*41870*/  @P0 STG.E.U8 desc[UR60][R10.64], R90 ;  /* 0x0000005a0a000986 */ /* 0x0007e2000c10113c */
[----:B------:R-:W-:Y:S02]  /*41880*/  SHF.R.S32.HI R13, RZ, 0x1f, R6 ;  /* 0x0000001fff0d7819 */ /* 0x000fe40000011406 */
[C---:B------:R-:W-:Y:S02]  /*41890*/  IADD3 R2, P0, R6.reuse, R67, RZ ;  /* 0x0000004306027210 */ /* 0x040fe40007f1e0ff */
[----:B------:R-:W-:-:S02]  /*418a0*/  IADD3 R4, P3, R6, R149, RZ ;  /* 0x0000009506047210 */ /* 0x000fc40007f7e0ff */
[----:B------:R-:W2:Y:S01]  /*418b0*/  LDC R16, c[0x0][0x228] ;  /* 0x00008a00ff107b82 */ /* 0x000ea20000000800 */
[C---:B-1----:R-:W-:Y:S01]  /*418c0*/  IADD3 R8, P4, R6.reuse, R116, RZ ;  /* 0x0000007406087210 */ /* 0x042fe20007f9e0ff */
[----:B------:R-:W-:Y:S01]  /*418d0*/  IMAD.X R3, R13, 0x1, R148, P0 ;  /* 0x000000010d037824 */ /* 0x000fe200000e0694 */
[C---:B------:R-:W-:Y:S02]  /*418e0*/  PRMT R80, R79.reuse, 0x7773, RZ ;  /* 0x000077734f507816 */ /* 0x040fe400000000ff */
[----:B------:R-:W-:Y:S01]  /*418f0*/  PRMT R82, R79, 0x7772, RZ ;  /* 0x000077724f527816 */ /* 0x000fe200000000ff */
[----:B---3--:R-:W-:Y:S01]  /*41900*/  VIADD R11, R247, 0x27 ;  /* 0x00000027f70b7836 */ /* 0x008fe20000000000 */
[----:B------:R-:W-:Y:S01]  /*41910*/  PRMT R78, R79, 0x7771, RZ ;  /* 0x000077714f4e7816 */ /* 0x000fe200000000ff */
[----:B------:R-:W-:Y:S01]  /*41920*/  IMAD.X R5, R13, 0x1, R150, P3 ;  /* 0x000000010d057824 */ /* 0x000fe200018e0696 */
[----:B------:R-:W-:Y:S01]  /*41930*/  PRMT R79, R79, 0x7770, RZ ;  /* 0x000077704f4f7816 */ /* 0x000fe200000000ff */
[----:B------:R-:W-:Y:S01]  /*41940*/  IMAD.X R9, R13, 0x1, R118, P4 ;  /* 0x000000010d097824 */ /* 0x000fe200020e0676 */
[----:B0-----:R-:W-:Y:S01]  /*41950*/  ISETP.GE.AND P0, PT, R11, R12, PT ;  /* 0x0000000c0b00720c */ /* 0x001fe20003f06270 */
[----:B------:R-:W0:Y:S01]  /*41960*/  LDC R18, c[0x0][0x228] ;  /* 0x00008a00ff127b82 */ /* 0x000e220000000800 */
[----:B----4-:R-:W-:Y:S01]  /*41970*/  ISETP.LT.AND P1, PT, R239, R0, !P1 ;  /* 0x00000000ef00720c */ /* 0x010fe20004f21270 */
[----:B------:R1:W-:Y:S01]  /*41980*/  @P5 STG.E.U8 desc[UR60][R2.64], R79 ;  /* 0x0000004f02005986 */ /* 0x0003e2000c10113c */
[C---:B------:R-:W-:Y:S01]  /*41990*/  IMAD.IADD R0, R6.reuse, 0x1, R15 ;  /* 0x0000000106007824 */ /* 0x040fe200078e020f */
[----:B------:R-:W-:-:S02]  /*419a0*/  IADD3 R10, P3, R6, R154, RZ ;  /* 0x0000009a060a7210 */ /* 0x000fc40007f7e0ff */
[----:B------:R3:W-:Y:S02]  /*419b0*/  @P6 STG.E.U8 desc[UR60][R4.64], R78 ;  /* 0x0000004e04006986 */ /* 0x0007e4000c10113c */
[----:B------:R-:W4:Y:S02]  /*419c0*/  LDC R6, c[0x0][0x22c] ;  /* 0x00008b00ff067b82 */ /* 0x000f240000000800 */
[----:B------:R3:W-:Y:S01]  /*419d0*/  @P2 STG.E.U8 desc[UR60][R8.64], R82 ;  /* 0x0000005208002986 */ /* 0x0007e2000c10113c */
[----:B------:R-:W-:-:S05]  /*419e0*/  ISETP.LT.AND P2, PT, R245, R17, !P0 ;  /* 0x00000011f500720c */ /* 0x000fca0004741270 */
[----:B------:R-:W0:Y:S01]  /*419f0*/  LDC R12, c[0x0][0x228] ;  /* 0x00008a00ff0c7b82 */ /* 0x000e220000000800 */
[----:B------:R-:W-:-:S07]  /*41a00*/  IMAD.X R11, R13, 0x1, R155, P3 ;  /* 0x000000010d0b7824 */ /* 0x000fce00018e069b */
[----:B------:R-:W0:Y:S01]  /*41a10*/  LDC R17, c[0x0][0x248] ;  /* 0x00009200ff117b82 */ /* 0x000e220000000800 */
[----:B------:R-:W-:-:S07]  /*41a20*/  SHF.R.S32.HI R13, RZ, 0x1f, R0 ;  /* 0x0000001fff0d7819 */ /* 0x000fce0000011400 */
[----:B------:R-:W0:Y:S01]  /*41a30*/  LDC R15, c[0x0][0x228] ;  /* 0x00008a00ff0f7b82 */ /* 0x000e220000000800 */
[C---:B-1----:R-:W-:Y:S02]  /*41a40*/  IADD3 R2, P5, R0.reuse, R67, RZ ;  /* 0x0000004300027210 */ /* 0x042fe40007fbe0ff */
[----:B--2---:R-:W-:Y:S01]  /*41a50*/  ISETP.LT.AND P4, PT, R243, R14, !P0 ;  /* 0x0000000ef300720c */ /* 0x004fe20004781270 */
[----:B------:R-:W-:Y:S01]  /*41a60*/  @P1 STG.E.U8 desc[UR60][R10.64], R80 ;  /* 0x000000500a001986 */ /* 0x000fe2000c10113c */
[----:B------:R-:W-:Y:S02]  /*41a70*/  ISETP.LT.AND P3, PT, R241, R16, !P0 ;  /* 0x00000010f100720c */ /* 0x000fe40004761270 */
[C---:B---3--:R-:W-:Y:S01]  /*41a80*/  IADD3 R4, P1, R0.reuse, R149, RZ ;  /* 0x0000009500047210 */ /* 0x048fe20007f3e0ff */
[----:B------:R-:W1:Y:S01]  /*41a90*/  LDC R14, c[0x0][0x228] ;  /* 0x00008a00ff0e7b82 */ /* 0x000e620000000800 */
[----:B------:R-:W-:Y:S01]  /*41aa0*/  IMAD.X R3, R13, 0x1, R148, P5 ;  /* 0x000000010d037824 */ /* 0x000fe200028e0694 */
[----:B------:R-:W-:Y:S01]  /*41ab0*/  IADD3 R8, P5, R0, R116, RZ ;  /* 0x0000007400087210 */ /* 0x000fe20007fbe0ff */
[----:B------:R-:W-:-:S02]  /*41ac0*/  VIADD R19, R247, 0x28 ;  /* 0x00000028f7137836 */ /* 0x000fc40000000000 */
[C---:B------:R-:W-:Y:S01]  /*41ad0*/  IMAD.X R5, R13.reuse, 0x1, R150, P1 ;  /* 0x000000010d057824 */ /* 0x040fe200008e0696 */
[----:B------:R2:W-:Y:S01]  /*41ae0*/  @P2 STG.E.U8 desc[UR60][R2.64], R97 ;  /* 0x0000006102002986 */ /* 0x0005e2000c10113c */
[----:B------:R-:W-:Y:S01]  /*41af0*/  IMAD.X R9, R13, 0x1, R118, P5 ;  /* 0x000000010d097824 */ /* 0x000fe200028e0676 */
[----:B------:R-:W3:Y:S01]  /*41b00*/  LDC R16, c[0x0][0x228] ;  /* 0x00008a00ff107b82 */ /* 0x000ee20000000800 */
[----:B----4-:R-:W-:Y:S01]  /*41b10*/  ISETP.GE.AND P1, PT, R19, R6, PT ;  /* 0x000000061300720c */ /* 0x010fe20003f26270 */
[----:B------:R4:W-:Y:S01]  /*41b20*/  @P4 STG.E.U8 desc[UR60][R4.64], R93 ;  /* 0x0000005d04004986 */ /* 0x0009e2000c10113c */
[----:B0-----:R-:W-:Y:S01]  /*41b30*/  ISETP.LT.AND P0, PT, R239, R12, !P0 ;  /* 0x0000000cef00720c */ /* 0x001fe20004701270 */
[C---:B------:R-:W-:Y:S02]  /*41b40*/  IMAD.IADD R6, R0.reuse, 0x1, R17 ;  /* 0x0000000100067824 */ /* 0x040fe400078e0211 */
[----:B------:R0:W-:Y:S02]  /*41b50*/  @P3 STG.E.U8 desc[UR60][R8.64], R92 ;  /* 0x0000005c08003986 */ /* 0x0001e4000c10113c */
[----:B------:R-:W3:Y:S01]  /*41b60*/  LDC R19, c[0x0][0x228] ;  /* 0x00008a00ff137b82 */ /* 0x000ee20000000800 */
[----:B--2---:R-:W-:-:S02]  /*41b70*/  IADD3 R2, P4, R0, R154, RZ ;  /* 0x0000009a00027210 */ /* 0x004fc40007f9e0ff */
[----:B------:R-:W-:-:S03]  /*41b80*/  ISETP.LT.AND P3, PT, R245, R15, !P1 ;  /* 0x0000000ff500720c */ /* 0x000fc60004f61270 */
[----:B------:R-:W-:Y:S02]  /*41b90*/  IMAD.X R3, R13, 0x1, R155, P4 ;  /* 0x000000010d037824 */ /* 0x000fe400020e069b */
[----:B------:R-:W2:Y:S01]  /*41ba0*/  LDC R0, c[0x0][0x22c] ;  /* 0x00008b00ff007b82 */ /* 0x000ea20000000800 */
[----:B------:R-:W-:Y:S02]  /*41bb0*/  SHF.R.S32.HI R13, RZ, 0x1f, R6 ;  /* 0x0000001fff0d7819 */ /* 0x000fe40000011406 */
[----:B----4-:R-:W-:Y:S02]  /*41bc0*/  IADD3 R4, P4, R6, R67, RZ ;  /* 0x0000004306047210 */ /* 0x010fe40007f9e0ff */
[----:B------:R-:W-:-:S03]  /*41bd0*/  ISETP.LT.AND P2, PT, R243, R18, !P1 ;  /* 0x00000012f300720c */ /* 0x000fc60004f41270 */
[----:B------:R-:W4:Y:S01]  /*41be0*/  LDC R17, c[0x0][0x228] ;  /* 0x00008a00ff117b82 */ /* 0x000f220000000800 */
[----:B------:R-:W-:Y:S01]  /*41bf0*/  IMAD.X R5, R13, 0x1, R148, P4 ;  /* 0x000000010d057824 */ /* 0x000fe200020e0694 */
[----:B------:R3:W-:Y:S01]  /*41c00*/  @P0 STG.E.U8 desc[UR60][R2.64], R74 ;  /* 0x0000004a02000986 */ /* 0x0007e2000c10113c */
[----:B-1----:R-:W-:-:S05]  /*41c10*/  ISETP.LT.AND P0, PT, R241, R14, !P1 ;  /* 0x0000000ef100720c */ /* 0x002fca0004f01270 */
[----:B------:R-:W1:Y:S01]  /*41c20*/  LDC R15, c[0x0][0x248] ;  /* 0x00009200ff0f7b82 */ /* 0x000e620000000800 */
[C---:B0-----:R-:W-:Y:S01]  /*41c30*/  IADD3 R8, P4, R6.reuse, R149, RZ ;  /* 0x0000009506087210 */ /* 0x041fe20007f9e0ff */
[----:B------:R0:W-:Y:S06]  /*41c40*/  @P3 STG.E.U8 desc[UR60][R4.64], R100 ;  /* 0x0000006404003986 */ /* 0x0001ec000c10113c */
[----:B------:R-:W0:Y:S01]  /*41c50*/  LDC R18, c[0x0][0x228] ;  /* 0x00008a00ff127b82 */ /* 0x000e220000000800 */
[C---:B------:R-:W-:Y:S01]  /*41c60*/  IADD3 R10, P3, R6.reuse, R116, RZ ;  /* 0x00000074060a7210 */ /* 0x040fe20007f7e0ff */
[----:B------:R-:W-:Y:S01]  /*41c70*/  IMAD.X R9, R13, 0x1, R150, P4 ;  /* 0x000000010d097824 */ /* 0x000fe200020e0696 */
[----:B---3--:R-:W-:Y:S01]  /*41c80*/  ISETP.LT.AND P1, PT, R239, R16, !P1 ;  /* 0x00000010ef00720c */ /* 0x008fe20004f21270 */
[----:B------:R-:W-:Y:S01]  /*41c90*/  VIADD R3, R247, 0x29 ;  /* 0x00000029f7037836 */ /* 0x000fe20000000000 */
[----:B------:R-:W-:Y:S01]  /*41ca0*/  IADD3 R12, P4, R6, R154, RZ ;  /* 0x0000009a060c7210 */ /* 0x000fe20007f9e0ff */
[----:B------:R-:W-:-:S02]  /*41cb0*/  IMAD.X R11, R13, 0x1, R118, P3 ;  /* 0x000000010d0b7824 */ /* 0x000fc400018e0676 */
[----:B------:R-:W3:Y:S01]  /*41cc0*/  LDC R14, c[0x0][0x228] ;  /* 0x00008a00ff0e7b82 */ /* 0x000ee20000000800 */
[----:B------:R-:W-:Y:S01]  /*41cd0*/  @P2 STG.E.U8 desc[UR60][R8.64], R75 ;  /* 0x0000004b08002986 */ /* 0x000fe2000c10113c */
[----:B------:R-:W-:-:S03]  /*41ce0*/  IMAD.X R13, R13, 0x1, R155, P4 ;  /* 0x000000010d0d7824 */ /* 0x000fc600020e069b */
[----:B------:R-:W-:Y:S03]  /*41cf0*/  @P0 STG.E.U8 desc[UR60][R10.64], R95 ;  /* 0x0000005f0a000986 */ /* 0x000fe6000c10113c */
[----:B------:R-:W3:Y:S01]  /*41d00*/  LDC R16, c[0x0][0x228] ;  /* 0x00008a00ff107b82 */ /* 0x000ee20000000800 */
[----:B--2---:R-:W-:Y:S01]  /*41d10*/  ISETP.GE.AND P0, PT, R3, R0, PT ;  /* 0x000000000300720c */ /* 0x004fe20003f06270 */
[----:B-1----:R-:W-:Y:S01]  /*41d20*/  IMAD.IADD R6, R6, 0x1, R15 ;  /* 0x0000000106067824 */ /* 0x002fe200078e020f */
[----:B------:R1:W-:Y:S02]  /*41d30*/  @P1 STG.E.U8 desc[UR60][R12.64], R96 ;  /* 0x000000600c001986 */ /* 0x0003e4000c10113c */
[----:B----4-:R-:W-:-:S03]  /*41d40*/  ISETP.LT.AND P2, PT, R245, R17, !P0 ;  /* 0x00000011f500720c */ /* 0x010fc60004741270 */
[----:B------:R-:W2:Y:S01]  /*41d50*/  LDC R0, c[0x0][0x22c] ;  /* 0x00008b00ff007b82 */ /* 0x000ea20000000800 */
[----:B0-----:R-:W-:Y:S02]  /*41d60*/  ISETP.LT.AND P1, PT, R243, R18, !P0 ;  /* 0x00000012f300720c */ /* 0x001fe40004721270 */
[----:B------:R-:W-:-:S05]  /*41d70*/  SHF.R.S32.HI R15, RZ, 0x1f, R6 ;  /* 0x0000001fff0f7819 */ /* 0x000fca0000011406 */
[----:B------:R-:W0:Y:S01]  /*41d80*/  LDC R17, c[0x0][0x248] ;  /* 0x00009200ff117b82 */ /* 0x000e220000000800 */
[----:B------:R-:W-:-:S07]  /*41d90*/  IADD3 R2, P4, R6, R67, RZ ;  /* 0x0000004306027210 */ /* 0x000fce0007f9e0ff */
[----:B------:R-:W4:Y:S01]  /*41da0*/  LDC R18, c[0x0][0x228] ;  /* 0x00008a00ff127b82 */ /* 0x000f220000000800 */
[C---:B------:R-:W-:Y:S01]  /*41db0*/  IADD3 R4, P3, R6.reuse, R149, RZ ;  /* 0x0000009506047210 */ /* 0x040fe20007f7e0ff */
[----:B------:R-:W-:Y:S01]  /*41dc0*/  IMAD.X R3, R15, 0x1, R148, P4 ;  /* 0x000000010f037824 */ /* 0x000fe200020e0694 */
[----:B---3--:R-:W-:Y:S01]  /*41dd0*/  ISETP.LT.AND P4, PT, R241, R14, !P0 ;  /* 0x0000000ef100720c */ /* 0x008fe20004781270 */
[----:B-1----:R-:W-:Y:S01]  /*41de0*/  VIADD R13, R247, 0x2a ;  /* 0x0000002af70d7836 */ /* 0x002fe20000000000 */
[----:B------:R-:W-:Y:S01]  /*41df0*/  ISETP.LT.AND P0, PT, R239, R16, !P0 ;  /* 0x00000010ef00720c */ /* 0x000fe20004701270 */
[----:B------:R-:W-:Y:S02]  /*41e00*/  IMAD.X R5, R15, 0x1, R150, P3 ;  /* 0x000000010f057824 */ /* 0x000fe400018e0696 */
[----:B------:R-:W1:Y:S01]  /*41e10*/  LDC R20, c[0x0][0x228] ;  /* 0x00008a00ff147b82 */ /* 0x000e620000000800 */
[C---:B------:R-:W-:Y:S01]  /*41e20*/  IADD3 R8, P5, R6.reuse, R116, RZ ;  /* 0x0000007406087210 */ /* 0x040fe20007fbe0ff */
[----:B------:R3:W-:Y:S01]  /*41e30*/  @P2 STG.E.U8 desc[UR60][R2.64], R113 ;  /* 0x0000007102002986 */ /* 0x0007e2000c10113c */
[----:B------:R-:W-:-:S05]  /*41e40*/  IADD3 R10, P2, R6, R154, RZ ;  /* 0x0000009a060a7210 */ /* 0x000fca0007f5e0ff */
[----:B------:R-:W1:Y:S01]  /*41e50*/  LDC R12, c[0x0][0x228] ;  /* 0x00008a00ff0c7b82 */ /* 0x000e620000000800 */
[----:B------:R1:W-:Y:S01]  /*41e60*/  @P1 STG.E.U8 desc[UR60][R4.64], R108 ;  /* 0x0000006c04001986 */ /* 0x0003e2000c10113c */
[----:B------:R-:W-:Y:S01]  /*41e70*/  IMAD.X R9, R15, 0x1, R118, P5 ;  /* 0x000000010f097824 */ /* 0x000fe200028e0676 */
[----:B--2---:R-:W-:Y:S01]  /*41e80*/  ISETP.GE.AND P1, PT, R13, R0, PT ;  /* 0x000000000d00720c */ /* 0x004fe20003f26270 */
[----:B------:R-:W-:-:S04]  /*41e90*/  IMAD.X R11, R15, 0x1, R155, P2 ;  /* 0x000000010f0b7824 */ /* 0x000fc800010e069b */
[----:B------:R-:W2:Y:S01]  /*41ea0*/  LDC R0, c[0x0][0x22c] ;  /* 0x00008b00ff007b82 */ /* 0x000ea20000000800 */
[----:B0-----:R-:W-:Y:S01]  /*41eb0*/  IMAD.IADD R6, R6, 0x1, R17 ;  /* 0x0000000106067824 */ /* 0x001fe200078e0211 */
[----:B------:R0:W-:Y:S01]  /*41ec0*/  @P4 STG.E.U8 desc[UR60][R8.64], R109 ;  /* 0x0000006d08004986 */ /* 0x0001e2000c10113c */
[----:B----4-:R-:W-:-:S05]  /*41ed0*/  ISETP.LT.AND P4, PT, R245, R18, !P1 ;  /* 0x00000012f500720c */ /* 0x010fca0004f81270 */
[----:B------:R-:W4:Y:S01]  /*41ee0*/  LDC R15, c[0x0][0x248] ;  /* 0x00009200ff0f7b82 */ /* 0x000f220000000800 */
[----:B------:R0:W-:Y:S01]  /*41ef0*/  @P0 STG.E.U8 desc[UR60][R10.64], R110 ;  /* 0x0000006e0a000986 */ /* 0x0001e2000c10113c */
[----:B------:R-:W-:Y:S02]  /*41f00*/  SHF.R.S32.HI R13, RZ, 0x1f, R6 ;  /* 0x0000001fff0d7819 */ /* 0x000fe40000011406 */
[----:B---3--:R-:W-:Y:S02]  /*41f10*/  IADD3 R2, P0, R6, R67, RZ ;  /* 0x0000004306027210 */ /* 0x008fe40007f1e0ff */
[----:B------:R-:W-:Y:S02]  /*41f20*/  ISETP.LT.AND P3, PT, R243, R19, !P1 ;  /* 0x00000013f300720c */ /* 0x000fe40004f61270 */
[----:B------:R-:W3:Y:S01]  /*41f30*/  LDC R14, c[0x0][0x228] ;  /* 0x00008a00ff0e7b82 */ /* 0x000ee20000000800 */
[----:B------:R-:W-:Y:S01]  /*41f40*/  IMAD.X R3, R13, 0x1, R148, P0 ;  /* 0x000000010d037824 */ /* 0x000fe200000e0694 */
[----:B-1----:R-:W-:-:S02]  /*41f50*/  ISETP.LT.AND P2, PT, R241, R20, !P1 ;  /* 0x00000014f100720c */ /* 0x002fc40004f41270 */
[----:B------:R-:W-:-:S04]  /*41f60*/  ISETP.LT.AND P0, PT, R239, R12, !P1 ;  /* 0x0000000cef00720c */ /* 0x000fc80004f01270 */
[----:B------:R-:W1:Y:S01]  /*41f70*/  LDC R16, c[0x0][0x228] ;  /* 0x00008a00ff107b82 */ /* 0x000e620000000800 */
[C---:B------:R-:W-:Y:S01]  /*41f80*/  IADD3 R4, P5, R6.reuse, R149, RZ ;  /* 0x0000009506047210 */ /* 0x040fe20007fbe0ff */
[----:B------:R4:W-:Y:S01]  /*41f90*/  @P4 STG.E.U8 desc[UR60][R2.64], R102 ;  /* 0x0000006602004986 */ /* 0x0009e2000c10113c */
[C---:B0-----:R-:W-:Y:S01]  /*41fa0*/  IADD3 R8, P1, R6.reuse, R116, RZ ;  /* 0x0000007406087210 */ /* 0x041fe20007f3e0ff */
[----:B------:R-:W-:Y:S01]  /*41fb0*/  VIADD R19, R247, 0x2b ;  /* 0x0000002bf7137836 */ /* 0x000fe20000000000 */
[----:B------:R-:W-:-:S03]  /*41fc0*/  IADD3 R10, P4, R6, R154, RZ ;  /* 0x0000009a060a7210 */ /* 0x000fc60007f9e0ff */
[----:B------:R-:W0:Y:S01]  /*41fd0*/  LDC R12, c[0x0][0x228] ;  /* 0x00008a00ff0c7b82 */ /* 0x000e220000000800 */
[C---:B------:R-:W-:Y:S02]  /*41fe0*/  IMAD.X R5, R13.reuse, 0x1, R150, P5 ;  /* 0x000000010d057824 */ /* 0x040fe400028e0696 */
[----:B------:R-:W-:-:S05]  /*41ff0*/  IMAD.X R9, R13, 0x1, R118, P1 ;  /* 0x000000010d097824 */ /* 0x000fca00008e0676 */
[----:B------:R-:W0:Y:S01]  /*42000*/  LDC R17, c[0x0][0x228] ;  /* 0x00008a00ff117b82 */ /* 0x000e220000000800 */
[----:B------:R-:W-:Y:S01]  /*42010*/  IMAD.X R11, R13, 0x1, R155, P4 ;  /* 0x000000010d0b7824 */ /* 0x000fe200020e069b */
[----:B--2---:R-:W-:Y:S01]  /*42020*/  ISETP.GE.AND P1, PT, R19, R0, PT ;  /* 0x000000001300720c */ /* 0x004fe20003f26270 */
[----:B----4-:R-:W-:Y:S01]  /*42030*/  IMAD.IADD R6, R6, 0x1, R15 ;  /* 0x0000000106067824 */ /* 0x010fe200078e020f */
[----:B------:R-:W-:Y:S04]  /*42040*/  @P3 STG.E.U8 desc[UR60][R4.64], R98 ;  /* 0x0000006204003986 */ /* 0x000fe8000c10113c */
[----:B------:R-:W2:Y:S01]  /*42050*/  LDC R0, c[0x0][0x22c] ;  /* 0x00008b00ff007b82 */ /* 0x000ea20000000800 */
[----:B------:R4:W-:Y:S01]  /*42060*/  @P2 STG.E.U8 desc[UR60][R8.64], R64 ;  /* 0x0000004008002986 */ /* 0x0009e2000c10113c */
[----:B------:R-:W-:-:S03]  /*42070*/  SHF.R.S32.HI R13, RZ, 0x1f, R6 ;  /* 0x0000001fff0d7819 */ /* 0x000fc60000011406 */
[----:B------:R0:W-:Y:S03]  /*42080*/  @P0 STG.E.U8 desc[UR60][R10.64], R99 ;  /* 0x000000630a000986 */ /* 0x0001e6000c10113c */
[----:B------:R-:W2:Y:S01]  /*42090*/  LDC R15, c[0x0][0x248] ;  /* 0x00009200ff0f7b82 */ /* 0x000ea20000000800 */
[----:B------:R-:W-:Y:S02]  /*420a0*/  IADD3 R2, P0, R6, R67, RZ ;  /* 0x0000004306027210 */ /* 0x000fe40007f1e0ff */
[----:B---3--:R-:W-:-:S03]  /*420b0*/  ISETP.LT.AND P5, PT, R245, R14, !P1 ;  /* 0x0000000ef500720c */ /* 0x008fc60004fa1270 */
[----:B------:R-:W-:Y:S01]  /*420c0*/  IMAD.X R3, R13, 0x1, R148, P0 ;  /* 0x000000010d037824 */ /* 0x000fe200000e0694 */
[----:B----4-:R-:W-:Y:S01]  /*420d0*/  IADD3 R8, P0, R6, R116, RZ ;  /* 0x0000007406087210 */ /* 0x010fe20007f1e0ff */
[----:B------:R-:W3:Y:S01]  /*420e0*/  LDC R14, c[0x0][0x228] ;  /* 0x00008a00ff0e7b82 */ /* 0x000ee20000000800 */
[----:B-1----:R-:W-:Y:S02]  /*420f0*/  ISETP.LT.AND P3, PT, R243, R16, !P1 ;  /* 0x00000010f300720c */ /* 0x002fe40004f61270 */
[----:B0-----:R-:W-:Y:S01]  /*42100*/  ISETP.LT.AND P2, PT, R241, R12, !P1 ;  /* 0x0000000cf100720c */ /* 0x001fe20004f41270 */
[----:B------:R-:W-:-:S04]  /*42110*/  IMAD.X R9, R13, 0x1, R118, P0 ;  /* 0x000000010d097824 */ /* 0x000fc800000e0676 */
[----:B------:R-:W0:Y:S01]  /*42120*/  LDC R16, c[0x0][0x228] ;  /* 0x00008a00ff107b82 */ /* 0x000e220000000800 */
[----:B------:R-:W-:Y:S01]  /*42130*/  ISETP.LT.AND P0, PT, R239, R17, !P1 ;  /* 0x00000011ef00720c */ /* 0x000fe20004f01270 */
[----:B------:R-:W-:Y:S01]  /*42140*/  VIADD R17, R247, 0x2c ;  /* 0x0000002cf7117836 */ /* 0x000fe20000000000 */
[----:B------:R-:W-:-:S05]  /*42150*/  IADD3 R10, P1, R6, R154, RZ ;  /* 0x0000009a060a7210 */ /* 0x000fca0007f3e0ff */
[----:B------:R-:W1:Y:S01]  /*42160*/  LDC R18, c[0x0][0x228] ;  /* 0x00008a00ff127b82 */ /* 0x000e620000000800 */
[----:B------:R-:W-:Y:S01]  /*42170*/  IMAD.X R11, R13, 0x1, R155, P1 ;  /* 0x000000010d0b7824 */ /* 0x000fe200008e069b */
[C---:B------:R-:W-:Y:S01]  /*42180*/  IADD3 R4, P4, R6.reuse, R149, RZ ;  /* 0x0000009506047210 */ /* 0x040fe20007f9e0ff */
[----:B--2---:R-:W-:Y:S01]  /*42190*/  IMAD.IADD R6, R6, 0x1, R15 ;  /* 0x0000000106067824 */ /* 0x004fe200078e020f */
[----:B------:R-:W-:-:S04]  /*421a0*/  ISETP.GE.AND P1, PT, R17, R0, PT ;  /* 0x000000001100720c */ /* 0x000fc80003f26270 */
[----:B------:R-:W2:Y:S01]  /*421b0*/  LDC R12, c[0x0][0x22c] ;  /* 0x00008b00ff0c7b82 */ /* 0x000ea20000000800 */
[----:B------:R-:W-:-:S07]  /*421c0*/  IMAD.X R5, R13, 0x1, R150, P4 ;  /* 0x000000010d057824 */ /* 0x000fce00020e0696 */
[----:B------:R-:W4:Y:S08]  /*421d0*/  LDC R0, c[0x0][0x228] ;  /* 0x00008a00ff007b82 */ /* 0x000f300000000800 */
[----:B------:R-:W4:Y:S01]  /*421e0*/  LDC R15, c[0x0][0x248] ;  /* 0x00009200ff0f7b82 */ /* 0x000f220000000800 */
[----:B------:R1:W-:Y:S07]  /*421f0*/  @P5 STG.E.U8 desc[UR60][R2.64], R142 ;  /* 0x0000008e02005986 */ /* 0x0003ee000c10113c */
[----:B------:R-:W4:Y:S01]  /*42200*/  LDC R17, c[0x0][0x228] ;  /* 0x00008a00ff117b82 */ /* 0x000f220000000800 */
[----:B------:R1:W-:Y:S01]  /*42210*/  @P3 STG.E.U8 desc[UR60][R4.64], R111 ;  /* 0x0000006f04003986 */ /* 0x0003e2000c10113c */
[----:B---3--:R-:W-:-:S02]  /*42220*/  ISETP.LT.AND P5, PT, R245, R14, !P1 ;  /* 0x0000000ef500720c */ /* 0x008fc40004fa1270 */
[----:B0-----:R-:W-:Y:S01]  /*42230*/  ISETP.LT.AND P6, PT, R243, R16, !P1 ;  /* 0x00000010f300720c */ /* 0x001fe20004fc1270 */
[----:B------:R0:W-:Y:S01]  /*42240*/  @P2 STG.E.U8 desc[UR60][R8.64], R68 ;  /* 0x0000004408002986 */ /* 0x0001e2000c10113c */
[----:B-1----:R-:W-:Y:S02]  /*42250*/  ISETP.LT.AND P2, PT, R241, R18, !P1 ;  /* 0x00000012f100720c */ /* 0x002fe40004f41270 */
[----:B------:R-:W1:Y:S01]  /*42260*/  LDC R14, c[0x0][0x228] ;  /* 0x00008a00ff0e7b82 */ /* 0x000e620000000800 */
[----:B------:R3:W-:Y:S01]  /*42270*/  @P0 STG.E.U8 desc[UR60][R10.64], R112 ;  /* 0x000000700a000986 */ /* 0x0007e2000c10113c */
[----:B------:R-:W-:Y:S02]  /*42280*/  SHF.R.S32.HI R13, RZ, 0x1f, R6 ;  /* 0x0000001fff0d7819 */ /* 0x000fe40000011406 */
[C---:B------:R-:W-:Y:S02]  /*42290*/  IADD3 R2, P0, R6.reuse, R67, RZ ;  /* 0x0000004306027210 */ /* 0x040fe40007f1e0ff */
[----:B------:R-:W-:-:S02]  /*422a0*/  IADD3 R4, P3, R6, R149, RZ ;  /* 0x0000009506047210 */ /* 0x000fc40007f7e0ff */
[----:B------:R-:W1:Y:S01]  /*422b0*/  LDC R16, c[0x0][0x228] ;  /* 0x00008a00ff107b82 */ /* 0x000e620000000800 */
[C---:B0-----:R-:W-:Y:S01]  /*422c0*/  IADD3 R8, P4, R6.reuse, R116, RZ ;  /* 0x0000007406087210 */ /* 0x041fe20007f9e0ff */
[----:B------:R-:W-:Y:S02]  /*422d0*/  IMAD.X R3, R13, 0x1, R148, P0 ;  /* 0x000000010d037824 */ /* 0x000fe400000e0694 */
[----:B---3--:R-:W-:Y:S02]  /*422e0*/  VIADD R11, R247, 0x2d ;  /* 0x0000002df70b7836 */ /* 0x008fe40000000000 */
[C---:B------:R-:W-:Y:S02]  /*422f0*/  IMAD.X R5, R13.reuse, 0x1, R150, P3 ;  /* 0x000000010d057824 */ /* 0x040fe400018e0696 */
[----:B------:R-:W0:Y:S01]  /*42300*/  LDC R18, c[0x0][0x228] ;  /* 0x00008a00ff127b82 */ /* 0x000e220000000800 */
[----:B------:R-:W-:Y:S01]  /*42310*/  IMAD.X R9, R13, 0x1, R118, P4 ;  /* 0x000000010d097824 */ /* 0x000fe200020e0676 */
[----:B--2---:R-:W-:Y:S01]  /*42320*/  ISETP.GE.AND P0, PT, R11, R12, PT ;  /* 0x0000000c0b00720c */ /* 0x004fe20003f06270 */
[----:B------:R2:W-:Y:S01]  /*42330*/  @P5 STG.E.U8 desc[UR60][R2.64], R106 ;  /* 0x0000006a02005986 */ /* 0x0005e2000c10113c */
[----:B----4-:R-:W-:Y:S01]  /*42340*/  ISETP.LT.AND P1, PT, R239, R0, !P1 ;  /* 0x00000000ef00720c */ /* 0x010fe20004f21270 */
[C---:B------:R-:W-:Y:S01]  /*42350*/  IMAD.IADD R0, R6.reuse, 0x1, R15 ;  /* 0x0000000106007824 */ /* 0x040fe200078e020f */
[----:B------:R-:W-:Y:S01]  /*42360*/  IADD3 R10, P3, R6, R154, RZ ;  /* 0x0000009a060a7210 */ /* 0x000fe20007f7e0ff */
[----:B------:R3:W-:Y:S01]  /*42370*/  @P6 STG.E.U8 desc[UR60][R4.64], R65 ;  /* 0x0000004104006986 */ /* 0x0007e2000c10113c */
[----:B------:R-:W4:Y:S03]  /*42380*/  LDC R6, c[0x0][0x22c] ;  /* 0x00008b00ff067b82 */ /* 0x000f260000000800 */
[----:B------:R3:W-:Y:S01]  /*42390*/  @P2 STG.E.U8 desc[UR60][R8.64], R103 ;  /* 0x0000006708002986 */ /* 0x0007e2000c10113c */
[----:B------:R-:W-:-:S04]  /*423a0*/  ISETP.LT.AND P2, PT, R245, R17, !P0 ;  /* 0x00000011f500720c */ /* 0x000fc80004741270 */
[----:B------:R-:W0:Y:S01]  /*423b0*/  LDC R12, c[0x0][0x228] ;  /* 0x00008a00ff0c7b82 */ /* 0x000e220000000800 */
[----:B------:R-:W-:-:S07]  /*423c0*/  IMAD.X R11, R13, 0x1, R155, P3 ;  /* 0x000000010d0b7824 */ /* 0x000fce00018e069b */
[----:B------:R-:W0:Y:S01]  /*423d0*/  LDC R17, c[0x0][0x248] ;  /* 0x00009200ff117b82 */ /* 0x000e220000000800 */
[----:B------:R-:W-:-:S07]  /*423e0*/  SHF.R.S32.HI R13, RZ, 0x1f, R0 ;  /* 0x0000001fff0d7819 */ /* 0x000fce0000011400 */
[----:B------:R-:W0:Y:S01]  /*423f0*/  LDC R15, c[0x0][0x228] ;  /* 0x00008a00ff0f7b82 */ /* 0x000e220000000800 */
[C---:B--2---:R-:W-:Y:S02]  /*42400*/  IADD3 R2, P5, R0.reuse, R67, RZ ;  /* 0x0000004300027210 */ /* 0x044fe40007fbe0ff */
[----:B-1----:R-:W-:Y:S01]  /*42410*/  ISETP.LT.AND P4, PT, R243, R14, !P0 ;  /* 0x0000000ef300720c */ /* 0x002fe20004781270 */
        /* <DEDUP_REMOVED lines=10> */
[----:B----4-:R-:W-:Y:S01]  /*424c0*/  ISETP.GE.AND P1, PT, R19, R6, PT ;  /* 0x000000061300720c */ /* 0x010fe20003f26270 */
[----:B------:R-:W3:Y:S01]  /*424d0*/  LDC R16, c[0x0][0x228] ;  /* 0x00008a00ff107b82 */ /* 0x000ee20000000800 */
[----:B------:R4:W-:Y:S01]  /*424e0*/  @P4 STG.E.U8 desc[UR60][R4.64], R115 ;  /* 0x0000007304004986 */ /* 0x0009e2000c10113c */
[----:B0-----:R-:W-:Y:S01]  /*424f0*/  ISETP.LT.AND P0, PT, R239, R12, !P0 ;  /* 0x0000000cef00720c */ /* 0x001fe20004701270 */
[C---:B------:R-:W-:Y:S02]  /*42500*/  IMAD.IADD R6, R0.reuse, 0x1, R17 ;  /* 0x0000000100067824 */ /* 0x040fe400078e0211 */
[----:B------:R0:W-:Y:S03]  /*42510*/  @P3 STG.E.U8 desc[UR60][R8.64], R114 ;  /* 0x0000007208003986 */ /* 0x0001e6000c10113c */
[----:B------:R-:W3:Y:S01]  /*42520*/  LDC R19, c[0x0][0x228] ;  /* 0x00008a00ff137b82 */ /* 0x000ee20000000800 */
[----:B--2---:R-:W-:-:S02]  /*42530*/  IADD3 R2, P4, R0, R154, RZ ;  /* 0x0000009a00027210 */ /* 0x004fc40007f9e0ff */
[----:B------:R-:W-:-:S03]  /*42540*/  ISETP.LT.AND P3, PT, R245, R15, !P1 ;  /* 0x0000000ff500720c */ /* 0x000fc60004f61270 */
[----:B------:R-:W-:Y:S02]  /*42550*/  IMAD.X R3, R13, 0x1, R155, P4 ;  /* 0x000000010d037824 */ /* 0x000fe400020e069b */
[----:B------:R-:W2:Y:S01]  /*42560*/  LDC R0, c[0x0][0x22c] ;  /* 0x00008b00ff007b82 */ /* 0x000ea20000000800 */
[----:B------:R-:W-:Y:S02]  /*42570*/  SHF.R.S32.HI R13, RZ, 0x1f, R6 ;  /* 0x0000001fff0d7819 */ /* 0x000fe40000011406 */
[----:B----4-:R-:W-:-:S05]  /*42580*/  IADD3 R4, P4, R6, R67, RZ ;  /* 0x0000004306047210 */ /* 0x010fca0007f9e0ff */
[----:B------:R-:W4:Y:S01]  /*42590*/  LDC R17, c[0x0][0x228] ;  /* 0x00008a00ff117b82 */ /* 0x000f220000000800 */
[----:B------:R-:W-:Y:S01]  /*425a0*/  IMAD.X R5, R13, 0x1, R148, P4 ;  /* 0x000000010d057824 */ /* 0x000fe200020e0694 */
[----:B------:R-:W-:Y:S01]  /*425b0*/  ISETP.LT.AND P2, PT, R243, R18, !P1 ;  /* 0x00000012f300720c */ /* 0x000fe20004f41270 */
[----:B------:R3:W-:Y:S01]  /*425c0*/  @P0 STG.E.U8 desc[UR60][R2.64], R69 ;  /* 0x0000004502000986 */ /* 0x0007e2000c10113c */
[----:B-1----:R-:W-:-:S04]  /*425d0*/  ISETP.LT.AND P0, PT, R241, R14, !P1 ;  /* 0x0000000ef100720c */ /* 0x002fc80004f01270 */
[----:B------:R-:W1:Y:S01]  /*425e0*/  LDC R15, c[0x0][0x248] ;  /* 0x00009200ff0f7b82 */ /* 0x000e620000000800 */
[C---:B0-----:R-:W-:Y:S01]  /*425f0*/  IADD3 R8, P4, R6.reuse, R149, RZ ;  /* 0x0000009506087210 */ /* 0x041fe20007f9e0ff */
[----:B------:R0:W-:Y:S01]  /*42600*/  @P3 STG.E.U8 desc[UR60][R4.64], R107 ;  /* 0x0000006b04003986 */ /* 0x0001e2000c10113c */
[----:B------:R-:W-:-:S05]  /*42610*/  IADD3 R10, P3, R6, R116, RZ ;  /* 0x00000074060a7210 */ /* 0x000fca0007f7e0ff */
[----:B------:R-:W0:Y:S01]  /*42620*/  LDC R18, c[0x0][0x228] ;  /* 0x00008a00ff127b82 */ /* 0x000e220000000800 */
[C---:B------:R-:W-:Y:S02]  /*42630*/  IMAD.X R9, R13.reuse, 0x1, R150, P4 ;  /* 0x000000010d097824 */ /* 0x040fe400020e0696 */
[----:B------:R-:W-:Y:S01]  /*42640*/  IMAD.X R11, R13, 0x1, R118, P3 ;  /* 0x000000010d0b7824 */ /* 0x000fe200018e0676 */
[----:B---3--:R-:W-:Y:S01]  /*42650*/  ISETP.LT.AND P1, PT, R239, R16, !P1 ;  /* 0x00000010ef00720c */ /* 0x008fe20004f21270 */
[----:B------:R-:W-:Y:S01]  /*42660*/  VIADD R3, R247, 0x2f ;  /* 0x0000002ff7037836 */ /* 0x000fe20000000000 */
[----:B------:R-:W-:Y:S01]  /*42670*/  @P2 STG.E.U8 desc[UR60][R8.64], R104 ;  /* 0x0000006808002986 */ /* 0x000fe2000c10113c */
[----:B------:R-:W-:Y:S01]  /*42680*/  IADD3 R12, P4, R6, R154, RZ ;  /* 0x0000009a060c7210 */ /* 0x000fe20007f9e0ff */
[----:B------:R-:W3:Y:S02]  /*42690*/  LDC R14, c[0x0][0x228] ;  /* 0x00008a00ff0e7b82 */ /* 0x000ee40000000800 */
[----:B------:R-:W-:Y:S01]  /*426a0*/  @P0 STG.E.U8 desc[UR60][R10.64], R66 ;  /* 0x000000420a000986 */ /* 0x000fe2000c10113c */
[----:B--2---:R-:W-:-:S05]  /*426b0*/  ISETP.GE.AND P0, PT, R3, R0, PT ;  /* 0x000000000300720c */ /* 0x004fca0003f06270 */
[----:B------:R-:W2:Y:S01]  /*426c0*/  LDC R16, c[0x0][0x228] ;  /* 0x00008a00ff107b82 */ /* 0x000ea20000000800 */
[----:B------:R-:W-:Y:S01]  /*426d0*/  IMAD.X R13, R13, 0x1, R155, P4 ;  /* 0x000000010d0d7824 */ /* 0x000fe200020e069b */
[----:B----4-:R-:W-:-:S06]  /*426e0*/  ISETP.LT.AND P2, PT, R245, R17, !P0 ;  /* 0x00000011f500720c */ /* 0x010fcc0004741270 */
[----:B------:R-:W4:Y:S01]  /*426f0*/  LDC R0, c[0x0][0x22c] ;  /* 0x00008b00ff007b82 */ /* 0x000f220000000800 */
[----:B-1----:R-:W-:Y:S01]  /*42700*/  IMAD.IADD R6, R6, 0x1, R15 ;  /* 0x0000000106067824 */ /* 0x002fe200078e020f */
[----:B------:R1:W-:Y:S01]  /*42710*/  @P1 STG.E.U8 desc[UR60][R12.64], R105 ;  /* 0x000000690c001986 */ /* 0x0003e2000c10113c */
[----:B0-----:R-:W-:-:S05]  /*42720*/  ISETP.LT.AND P1, PT, R243, R18, !P0 ;  /* 0x00000012f300720c */ /* 0x001fca0004721270 */
[----:B------:R-:W0:Y:S01]  /*42730*/  LDC R17, c[0x0][0x248] ;  /* 0x00009200ff117b82 */ /* 0x000e220000000800 */
[----:B------:R-:W-:Y:S02]  /*42740*/  SHF.R.S32.HI R15, RZ, 0x1f, R6 ;  /* 0x0000001fff0f7819 */ /* 0x000fe40000011406 */
[----:B------:R-:W-:-:S05]  /*42750*/  IADD3 R2, P4, R6, R67, RZ ;  /* 0x0000004306027210 */ /* 0x000fca0007f9e0ff */
[----:B------:R-:W0:Y:S01]  /*42760*/  LDC R18, c[0x0][0x228] ;  /* 0x00008a00ff127b82 */ /* 0x000e220000000800 */
[----:B------:R-:W-:Y:S01]  /*42770*/  IADD3 R4, P3, R6, R149, RZ ;  /* 0x0000009506047210 */ /* 0x000fe20007f7e0ff */
[----:B------:R-:W-:-:S06]  /*42780*/  IMAD.X R3, R15, 0x1, R148, P4 ;  /* 0x000000010f037824 */ /* 0x000fcc00020e0694 */
[----:B------:R-:W0:Y:S01]  /*42790*/  LDC R20, c[0x0][0x228] ;  /* 0x00008a00ff147b82 */ /* 0x000e220000000800 */
[----:B------:R-:W-:Y:S01]  /*427a0*/  IMAD.X R5, R15, 0x1, R150, P3 ;  /* 0x000000010f057824 */ /* 0x000fe200018e0696 */
[----:B---3--:R-:W-:Y:S01]  /*427b0*/  ISETP.LT.AND P4, PT, R241, R14, !P0 ;  /* 0x0000000ef100720c */ /* 0x008fe20004781270 */
[----:B-1----:R-:W-:Y:S01]  /*427c0*/  VIADD R13, R247, 0x30 ;  /* 0x00000030f70d7836 */ /* 0x002fe20000000000 */
[----:B--2---:R-:W-:-:S04]  /*427d0*/  ISETP.LT.AND P0, PT, R239, R16, !P0 ;  /* 0x00000010ef00720c */ /* 0x004fc80004701270 */
[----:B------:R-:W1:Y:S01]  /*427e0*/  LDC R12, c[0x0][0x228] ;  /* 0x00008a00ff0c7b82 */ /* 0x000e620000000800 */
[----:B------:R2:W-:Y:S01]  /*427f0*/  @P2 STG.E.U8 desc[UR60][R2.64], R147 ;  /* 0x0000009302002986 */ /* 0x0005e2000c10113c */
[C---:B------:R-:W-:Y:S02]  /*42800*/  IADD3 R8, P5, R6.reuse, R116, RZ ;  /* 0x0000007406087210 */ /* 0x040fe40007fbe0ff */
[C---:B------:R-:W-:Y:S01]  /*42810*/  IADD3 R10, P2, R6.reuse, R154, RZ ;  /* 0x0000009a060a7210 */ /* 0x040fe20007f5e0ff */
[----:B------:R3:W-:Y:S01]  /*42820*/  @P1 STG.E.U8 desc[UR60][R4.64], R144 ;  /* 0x0000009004001986 */ /* 0x0007e2000c10113c */
[----:B----4-:R-:W-:Y:S02]  /*42830*/  ISETP.GE.AND P1, PT, R13, R0, PT ;  /* 0x000000000d00720c */ /* 0x010fe40003f26270 */
[----:B------:R-:W4:Y:S01]  /*42840*/  LDC R0, c[0x0][0x22c] ;  /* 0x00008b00ff007b82 */ /* 0x000f220000000800 */
[----:B0-----:R-:W-:Y:S02]  /*42850*/  IMAD.IADD R6, R6, 0x1, R17 ;  /* 0x0000000106067824 */ /* 0x001fe400078e0211 */
[----:B------:R-:W-:-:S02]  /*42860*/  IMAD.X R9, R15, 0x1, R118, P5 ;  /* 0x000000010f097824 */ /* 0x000fc400028e0676 */
[----:B------:R-:W-:-:S03]  /*42870*/  IMAD.X R11, R15, 0x1, R155, P2 ;  /* 0x000000010f0b7824 */ /* 0x000fc600010e069b */
[----:B------:R-:W0:Y:S01]  /*42880*/  LDC R14, c[0x0][0x228] ;  /* 0x00008a00ff0e7b82 */ /* 0x000e220000000800 */
[----:B------:R-:W-:Y:S01]  /*42890*/  SHF.R.S32.HI R13, RZ, 0x1f, R6 ;  /* 0x0000001fff0d7819 */ /* 0x000fe20000011406 */
[----:B------:R3:W-:Y:S01]  /*428a0*/  @P4 STG.E.U8 desc[UR60][R8.64], R143 ;  /* 0x0000008f08004986 */ /* 0x0007e2000c10113c */
[C---:B--2---:R-:W-:Y:S02]  /*428b0*/  IADD3 R2, P3, R6.reuse, R67, RZ ;  /* 0x0000004306027210 */ /* 0x044fe40007f7e0ff */
[----:B------:R-:W-:Y:S01]  /*428c0*/  ISETP.LT.AND P5, PT, R245, R18, !P1 ;  /* 0x00000012f500720c */ /* 0x000fe20004fa1270 */
[----:B------:R2:W-:Y:S02]  /*428d0*/  @P0 STG.E.U8 desc[UR60][R10.64], R145 ;  /* 0x000000910a000986 */ /* 0x0005e4000c10113c */
[----:B------:R-:W0:Y:S01]  /*428e0*/  LDC R21, c[0x0][0x248] ;  /* 0x00009200ff157b82 */ /* 0x000e220000000800 */
[----:B------:R-:W-:Y:S02]  /*428f0*/  ISETP.LT.AND P2, PT, R243, R19, !P1 ;  /* 0x00000013f300720c */ /* 0x000fe40004f41270 */
[----:B------:R-:W-:Y:S01]  /*42900*/  ISETP.LT.AND P0, PT, R241, R20, !P1 ;  /* 0x00000014f100720c */ /* 0x000fe20004f01270 */
[----:B------:R-:W-:Y:S01]  /*42910*/  IMAD.X R3, R13, 0x1, R148, P3 ;  /* 0x000000010d037824 */ /* 0x000fe200018e0694 */
[----:B---3--:R-:W-:-:S02]  /*42920*/  IADD3 R4, P4, R6, R149, RZ ;  /* 0x0000009506047210 */ /* 0x008fc40007f9e0ff */
[----:B------:R-:W-:Y:S01]  /*42930*/  IADD3 R8, P3, R6, R116, RZ ;  /* 0x0000007406087210 */ /* 0x000fe20007f7e0ff */
[----:B------:R-:W3:Y:S01]  /*42940*/  LDC R16, c[0x0][0x228] ;  /* 0x00008a00ff107b82 */ /* 0x000ee20000000800 */
[C---:B------:R-:W-:Y:S01]  /*42950*/  PRMT R19, R60.reuse, 0x7770, RZ ;  /* 0x000077703c137816 */ /* 0x040fe200000000ff */
[C---:B------:R-:W-:Y:S01]  /*42960*/  IMAD.X R5, R13.reuse, 0x1, R150, P4 ;  /* 0x000000010d057824 */ /* 0x040fe200020e0696 */
[----:B------:R-:W-:Y:S01]  /*42970*/  PRMT R17, R60, 0x7771, RZ ;  /* 0x000077713c117816 */ /* 0x000fe200000000ff */
[----:B------:R-:W-:Y:S01]  /*42980*/  IMAD.X R9, R13, 0x1, R118, P3 ;  /* 0x000000010d097824 */ /* 0x000fe200018e0676 */
[----:B-1----:R-:W-:-:S03]  /*42990*/  ISETP.LT.AND P1, PT, R239, R12, !P1 ;  /* 0x0000000cef00720c */ /* 0x002fc60004f21270 */
[----:B------:R-:W1:Y:S01]  /*429a0*/  LDC R18, c[0x0][0x228] ;  /* 0x00008a00ff127b82 */ /* 0x000e620000000800 */
[----:B------:R-:W-:Y:S01]  /*429b0*/  PRMT R15, R60, 0x7772, RZ ;  /* 0x000077723c0f7816 */ /* 0x000fe200000000ff */
[----:B------:R-:W-:Y:S01]  /*429c0*/  VIADD R23, R247, 0x31 ;  /* 0x00000031f7177836 */ /* 0x000fe20000000000 */
[----:B------:R3:W-:Y:S05]  /*429d0*/  @P5 STG.E.U8 desc[UR60][R2.64], R19 ;  /* 0x0000001302005986 */ /* 0x0007ea000c10113c */
[----:B------:R-:W1:Y:S01]  /*429e0*/  LDC R12, c[0x0][0x228] ;  /* 0x00008a00ff0c7b82 */ /* 0x000e620000000800 */
[----:B------:R1:W-:Y:S01]  /*429f0*/  @P2 STG.E.U8 desc[UR60][R4.64], R17 ;  /* 0x0000001104002986 */ /* 0x0003e2000c10113c */
[----:B--2---:R-:W-:-:S03]  /*42a00*/  IADD3 R10, P2, R6, R154, RZ ;  /* 0x0000009a060a7210 */ /* 0x004fc60007f5e0ff */
[----:B------:R2:W-:Y:S01]  /*42a10*/  @P0 STG.E.U8 desc[UR60][R8.64], R15 ;  /* 0x0000000f08000986 */ /* 0x0005e2000c10113c */
[----:B----4-:R-:W-:Y:S02]  /*42a20*/  ISETP.GE.AND P0, PT, R23, R0, PT ;  /* 0x000000001700720c */ /* 0x010fe40003f06270 */
[----:B------:R-:W4:Y:S01]  /*42a30*/  LDC R0, c[0x0][0x22c] ;  /* 0x00008b00ff007b82 */ /* 0x000f220000000800 */
[----:B------:R-:W-:Y:S01]  /*42a40*/  IMAD.X R11, R13, 0x1, R155, P2 ;  /* 0x000000010d0b7824 */ /* 0x000fe200010e069b */
[----:B0-----:R-:W-:Y:S01]  /*42a50*/  ISETP.LT.AND P5, PT, R245, R14, !P0 ;  /* 0x0000000ef500720c */ /* 0x001fe200047a1270 */
[----:B------:R-:W-:Y:S01]  /*42a60*/  IMAD.IADD R6, R6, 0x1, R21 ;  /* 0x0000000106067824 */ /* 0x000fe200078e0215 */
[----:B------:R-:W-:-:S04]  /*42a70*/  PRMT R13, R60, 0x7773, RZ ;  /* 0x000077733c0d7816 */ /* 0x000fc800000000ff */
[----:B------:R-:W0:Y:S01]  /*42a80*/  LDC R23, c[0x0][0x248] ;  /* 0x00009200ff177b82 */ /* 0x000e220000000800 */
[----:B------:R4:W-:Y:S07]  /*42a90*/  @P1 STG.E.U8 desc[UR60][R10.64], R13 ;  /* 0x0000000d0a001986 */ /* 0x0009ee000c10113c */
[----:B------:R-:W0:Y:S01]  /*42aa0*/  LDC R14, c[0x0][0x228] ;  /* 0x00008a00ff0e7b82 */ /* 0x000e220000000800 */
[----:B---3--:R-:W-:Y:S02]  /*42ab0*/  ISETP.LT.AND P3, PT, R243, R16, !P0 ;  /* 0x00000010f300720c */ /* 0x008fe40004761270 */
[----:B------:R-:W-:-:S02]  /*42ac0*/  SHF.R.S32.HI R21, RZ, 0x1f, R6 ;  /* 0x0000001fff157819 */ /* 0x000fc40000011406 */
[C---:B------:R-:W-:Y:S02]  /*42ad0*/  IADD3 R2, P1, R6.reuse, R67, RZ ;  /* 0x0000004306027210 */ /* 0x040fe40007f3e0ff */
[----:B-1----:R-:W-:Y:S01]  /*42ae0*/  ISETP.LT.AND P2, PT, R241, R18, !P0 ;  /* 0x00000012f100720c */ /* 0x002fe20004741270 */
[----:B------:R-:W1:Y:S01]  /*42af0*/  LDC R16, c[0x0][0x228] ;  /* 0x00008a00ff107b82 */ /* 0x000e620000000800 */
[----:B------:R-:W-:Y:S01]  /*42b00*/  IADD3 R4, P4, R6, R149, RZ ;  /* 0x0000009506047210 */ /* 0x000fe20007f9e0ff */
[----:B------:R-:W-:Y:S01]  /*42b10*/  IMAD.X R3, R21, 0x1, R148, P1 ;  /* 0x0000000115037824 */ /* 0x000fe200008e0694 */
[----:B------:R-:W-:Y:S01]  /*42b20*/  ISETP.LT.AND P1, PT, R239, R12, !P0 ;  /* 0x0000000cef00720c */ /* 0x000fe20004721270 */
[----:B------:R-:W-:Y:S01]  /*42b30*/  VIADD R25, R247, 0x32 ;  /* 0x00000032f7197836 */ /* 0x000fe20000000000 */
[----:B------:R-:W-:-:S03]  /*42b40*/  PRMT R19, R56, 0x7770, RZ ;  /* 0x0000777038137816 */ /* 0x000fc600000000ff */
[----:B------:R-:W3:Y:S01]  /*42b50*/  LDC R18, c[0x0][0x228] ;  /* 0x00008a00ff127b82 */ /* 0x000ee20000000800 */
[----:B--2---:R-:W-:Y:S01]  /*42b60*/  IADD3 R8, P0, R6, R116, RZ ;  /* 0x0000007406087210 */ /* 0x004fe20007f1e0ff */
[C---:B------:R-:W-:Y:S01]  /*42b70*/  IMAD.X R5, R21.reuse, 0x1, R150, P4 ;  /* 0x0000000115057824 */ /* 0x040fe200020e0696 */
[----:B------:R-:W-:Y:S01]  /*42b80*/  PRMT R17, R56, 0x7771, RZ ;  /* 0x0000777138117816 */ /* 0x000fe200000000ff */
[----:B------:R2:W-:Y:S02]  /*42b90*/  @P5 STG.E.U8 desc[UR60][R2.64], R19 ;  /* 0x0000001302005986 */ /* 0x0005e4000c10113c */
[----:B------:R-:W-:Y:S01]  /*42ba0*/  IMAD.X R9, R21, 0x1, R118, P0 ;  /* 0x0000000115097824 */ /* 0x000fe200000e0676 */
[----:B----4-:R-:W-:Y:S01]  /*42bb0*/  ISETP.GE.AND P0, PT, R25, R0, PT ;  /* 0x000000001900720c */ /* 0x010fe20003f06270 */
[----:B------:R4:W-:Y:S01]  /*42bc0*/  @P3 STG.E.U8 desc[UR60][R4.64], R17 ;  /* 0x0000001104003986 */ /* 0x0009e2000c10113c */
[C---:B------:R-:W-:Y:S01]  /*42bd0*/  IADD3 R10, P3, R6.reuse, R154, RZ ;  /* 0x0000009a060a7210 */ /* 0x040fe20007f7e0ff */
[----:B0-----:R-:W-:Y:S01]  /*42be0*/  IMAD.IADD R6, R6, 0x1, R23 ;  /* 0x0000000106067824 */ /* 0x001fe200078e0217 */
[----:B------:R-:W0:Y:S01]  /*42bf0*/  LDC R12, c[0x0][0x228] ;  /* 0x00008a00ff0c7b82 */ /* 0x000e220000000800 */
[----:B------:R-:W-:-:S02]  /*42c00*/  ISETP.LT.AND P4, PT, R245, R14, !P0 ;  /* 0x0000000ef500720c */ /* 0x000fc40004781270 */
[----:B------:R-:W-:Y:S01]  /*42c10*/  IMAD.X R11, R21, 0x1, R155, P3 ;  /* 0x00000001150b7824 */ /* 0x000fe200018e069b */
[----:B------:R-:W-:Y:S02]  /*42c20*/  PRMT R15, R56, 0x7772, RZ ;  /* 0x00007772380f7816 */ /* 0x000fe400000000ff */
[----:B--2---:R-:W-:Y:S02]  /*42c30*/  SHF.R.S32.HI R19, RZ, 0x1f, R6 ;  /* 0x0000001fff137819 */ /* 0x004fe40000011406 */
[----:B------:R-:W2:Y:S01]  /*42c40*/  LDC R0, c[0x0][0x22c] ;  /* 0x00008b00ff007b82 */ /* 0x000ea20000000800 */
[----:B------:R-:W-:Y:S02]  /*42c50*/  IADD3 R2, P3, R6, R67, RZ ;  /* 0x0000004306027210 */ /* 0x000fe40007f7e0ff */
[----:B------:R-:W-:Y:S01]  /*42c60*/  PRMT R13, R56, 0x7773, RZ ;  /* 0x00007773380d7816 */ /* 0x000fe200000000ff */
[----:B------:R3:W-:Y:S01]  /*42c70*/  @P2 STG.E.U8 desc[UR60][R8.64], R15 ;  /* 0x0000000f08002986 */ /* 0x0007e2000c10113c */
[----:B----4-:R-:W-:Y:S01]  /*42c80*/  PRMT R17, R61, 0x7770, RZ ;  /* 0x000077703d117816 */ /* 0x010fe200000000ff */
[----:B------:R-:W-:-:S02]  /*42c90*/  IMAD.X R3, R19, 0x1, R148, P3 ;  /* 0x0000000113037824 */ /* 0x000fc400018e0694 */
[----:B------:R-:W4:Y:S01]  /*42ca0*/  LDC R21, c[0x0][0x248] ;  /* 0x00009200ff157b82 */ /* 0x000f220000000800 */
[----:B------:R0:W-:Y:S01]  /*42cb0*/  @P1 STG.E.U8 desc[UR60][R10.64], R13 ;  /* 0x0000000d0a001986 */ /* 0x0001e2000c10113c */
[----:B-1----:R-:W-:Y:S02]  /*42cc0*/  ISETP.LT.AND P2, PT, R243, R16, !P0 ;  /* 0x00000010f300720c */ /* 0x002fe40004741270 */
[----:B---3--:R-:W-:Y:S01]  /*42cd0*/  ISETP.LT.AND P1, PT, R241, R18, !P0 ;  /* 0x00000012f100720c */ /* 0x008fe20004721270 */
[----:B------:R1:W-:Y:S03]  /*42ce0*/  @P4 STG.E.U8 desc[UR60][R2.64], R17 ;  /* 0x0000001102004986 */ /* 0x0003e6000c10113c */
[----:B------:R-:W3:Y:S01]  /*42cf0*/  LDC R14, c[0x0][0x228] ;  /* 0x00008a00ff0e7b82 */ /* 0x000ee20000000800 */
[C---:B------:R-:W-:Y:S02]  /*42d00*/  IADD3 R4, P3, R6.reuse, R149, RZ ;  /* 0x0000009506047210 */ /* 0x040fe40007f7e0ff */
[----:B------:R-:W-:-:S05]  /*42d10*/  IADD3 R8, P4, R6, R116, RZ ;  /* 0x0000007406087210 */ /* 0x000fca0007f9e0ff */
[----:B------:R-:W1:Y:S01]  /*42d20*/  LDC R16, c[0x0][0x228] ;  /* 0x00008a00ff107b82 */ /* 0x000e620000000800 */
[----:B------:R-:W-:Y:S01]  /*42d30*/  IMAD.X R5, R19, 0x1, R150, P3 ;  /* 0x0000000113057824 */ /* 0x000fe200018e0696 */
[----:B------:R-:W-:-:S06]  /*42d40*/  PRMT R15, R61, 0x7771, RZ ;  /* 0x000077713d0f7816 */ /* 0x000fcc00000000ff */
[----:B------:R-:W1:Y:S01]  /*42d50*/  LDC R18, c[0x0][0x228] ;  /* 0x00008a00ff127b82 */ /* 0x000e620000000800 */
[----:B------:R-:W-:Y:S01]  /*42d60*/  IMAD.X R9, R19, 0x1, R118, P4 ;  /* 0x0000000113097824 */ /* 0x000fe200020e0676 */
[----:B0-----:R-:W-:Y:S01]  /*42d70*/  PRMT R13, R61, 0x7772, RZ ;  /* 0x000077723d0d7816 */ /* 0x001fe200000000ff */
[----:B------:R-:W-:Y:S01]  /*42d80*/  VIADD R23, R247, 0x33 ;  /* 0x00000033f7177836 */ /* 0x000fe20000000000 */
[----:B------:R-:W-:Y:S01]  /*42d90*/  ISETP.LT.AND P0, PT, R239, R12, !P0 ;  /* 0x0000000cef00720c */ /* 0x000fe20004701270 */
[----:B------:R0:W-:Y:S01]  /*42da0*/  @P2 STG.E.U8 desc[UR60][R4.64], R15 ;  /* 0x0000000f04002986 */ /* 0x0001e2000c10113c */
[----:B------:R-:W-:Y:S02]  /*42db0*/  IADD3 R10, P3, R6, R154, RZ ;  /* 0x0000009a060a7210 */ /* 0x000fe40007f7e0ff */
[----:B------:R-:W0:Y:S01]  /*42dc0*/  LDC R12, c[0x0][0x228] ;  /* 0x00008a00ff0c7b82 */ /* 0x000e220000000800 */
[----:B------:R0:W-:Y:S01]  /*42dd0*/  @P1 STG.E.U8 desc[UR60][R8.64], R13 ;  /* 0x0000000d08001986 */ /* 0x0001e2000c10113c */
[----:B--2---:R-:W-:Y:S01]  /*42de0*/  ISETP.GE.AND P1, PT, R23, R0, PT ;  /* 0x000000001700720c */ /* 0x004fe20003f26270 */
[----:B------:R-:W-:-:S05]  /*42df0*/  IMAD.X R11, R19, 0x1, R155, P3 ;  /* 0x00000001130b7824 */ /* 0x000fca00018e069b */
[----:B------:R-:W2:Y:S01]  /*42e00*/  LDC R0, c[0x0][0x22c] ;  /* 0x00008b00ff007b82 */ /* 0x000ea20000000800 */
[----:B------:R-:W-:Y:S01]  /*42e10*/  PRMT R61, R61, 0x7773, RZ ;  /* 0x000077733d3d7816 */ /* 0x000fe200000000ff */
[----:B----4-:R-:W-:Y:S01]  /*42e20*/  IMAD.IADD R6, R6, 0x1, R21 ;  /* 0x0000000106067824 */ /* 0x010fe200078e0215 */
[----:B---3--:R-:W-:Y:S02]  /*42e30*/  ISETP.LT.AND P4, PT, R245, R14, !P1 ;  /* 0x0000000ef500720c */ /* 0x008fe40004f81270 */
[----:B-1----:R-:W-:Y:S01]  /*42e40*/  ISETP.LT.AND P3, PT, R243, R16, !P1 ;  /* 0x00000010f300720c */ /* 0x002fe20004f61270 */
[----:B------:R1:W-:Y:S02]  /*42e50*/  @P0 STG.E.U8 desc[UR60][R10.64], R61 ;  /* 0x0000003d0a000986 */ /* 0x0003e4000c10113c */
[----:B------:R-:W3:Y:S01]  /*42e60*/  LDC R19, c[0x0][0x248] ;  /* 0x00009200ff137b82 */ /* 0x000ee20000000800 */
[----:B------:R-:W-:Y:S02]  /*42e70*/  ISETP.LT.AND P2, PT, R241, R18, !P1 ;  /* 0x00000012f100720c */ /* 0x000fe40004f41270 */
[----:B------:R-:W-:-:S02]  /*42e80*/  SHF.R.S32.HI R17, RZ, 0x1f, R6 ;  /* 0x0000001fff117819 */ /* 0x000fc40000011406 */
[C---:B------:R-:W-:Y:S02]  /*42e90*/  IADD3 R2, P0, R6.reuse, R67, RZ ;  /* 0x0000004306027210 */ /* 0x040fe40007f1e0ff */
[C---:B0-----:R-:W-:Y:S01]  /*42ea0*/  IADD3 R4, P5, R6.reuse, R149, RZ ;  /* 0x0000009506047210 */ /* 0x041fe20007fbe0ff */
[----:B------:R-:W0:Y:S01]  /*42eb0*/  LDC R14, c[0x0][0x228] ;  /* 0x00008a00ff0e7b82 */ /* 0x000e220000000800 */
[----:B------:R-:W-:Y:S01]  /*42ec0*/  IADD3 R8, P6, R6, R116, RZ ;  /* 0x0000007406087210 */ /* 0x000fe20007fde0ff */
[----:B------:R-:W-:Y:S01]  /*42ed0*/  IMAD.X R3, R17, 0x1, R148, P0 ;  /* 0x0000000111037824 */ /* 0x000fe200000e0694 */
[----:B------:R-:W-:Y:S01]  /*42ee0*/  PRMT R15, R57, 0x7770, RZ ;  /* 0x00007770390f7816 */ /* 0x000fe200000000ff */
[----:B------:R-:W-:Y:S01]  /*42ef0*/  IMAD.X R5, R17, 0x1, R150, P5 ;  /* 0x0000000111057824 */ /* 0x000fe200028e0696 */
[----:B------:R-:W-:Y:S01]  /*42f00*/  PRMT R13, R57, 0x7771, RZ ;  /* 0x00007771390d7816 */ /* 0x000fe200000000ff */
[----:B------:R-:W-:Y:S01]  /*42f10*/  IMAD.X R9, R17, 0x1, R118, P6 ;  /* 0x0000000111097824 */ /* 0x000fe200030e0676 */
[----:B-1----:R-:W-:Y:S01]  /*42f20*/  PRMT R11, R57, 0x7772, RZ ;  /* 0x00007772390b7816 */ /* 0x002fe200000000ff */
[----:B------:R-:W-:Y:S01]  /*42f30*/  VIADD R21, R247, 0x34 ;  /* 0x00000034f7157836 */ /* 0x000fe20000000000 */
[----:B------:R-:W1:Y:S01]  /*42f40*/  LDC R16, c[0x0][0x228] ;  /* 0x00008a00ff107b82 */ /* 0x000e620000000800 */
[----:B------:R4:W-:Y:S01]  /*42f50*/  @P4 STG.E.U8 desc[UR60][R2.64], R15 ;  /* 0x0000000f02004986 */ /* 0x0009e2000c10113c */
[----:B------:R-:W-:-:S03]  /*42f60*/  ISETP.LT.AND P1, PT, R239, R12, !P1 ;  /* 0x0000000cef00720c */ /* 0x000fc60004f21270 */
[----:B------:R-:W-:Y:S03]  /*42f70*/  @P3 STG.E.U8 desc[UR60][R4.64], R13 ;  /* 0x0000000d04003986 */ /* 0x000fe6000c10113c */
[----:B------:R-:W1:Y:S01]  /*42f80*/  LDC R12, c[0x0][0x228] ;  /* 0x00008a00ff0c7b82 */ /* 0x000e620000000800 */
[----:B------:R0:W-:Y:S01]  /*42f90*/  @P2 STG.E.U8 desc[UR60][R8.64], R11 ;  /* 0x0000000b08002986 */ /* 0x0001e2000c10113c */
[----:B--2---:R-:W-:-:S06]  /*42fa0*/  ISETP.GE.AND P2, PT, R21, R0, PT ;  /* 0x000000001500720c */ /* 0x004fcc0003f46270 */
[----:B------:R-:W2:Y:S01]  /*42fb0*/  LDC R0, c[0x0][0x228] ;  /* 0x00008a00ff007b82 */ /* 0x000ea20000000800 */
[C---:B----4-:R-:W-:Y:S01]  /*42fc0*/  IADD3 R2, P5, R6.reuse, R154, RZ ;  /* 0x0000009a06027210 */ /* 0x050fe20007fbe0ff */
[----:B---3--:R-:W-:Y:S01]  /*42fd0*/  IMAD.IADD R10, R6, 0x1, R19 ;  /* 0x00000001060a7824 */ /* 0x008fe200078e0213 */
[----:B0-----:R-:W-:-:S03]  /*42fe0*/  ISETP.LT.AND P4, PT, R245, R14, !P2 ;  /* 0x0000000ef500720c */ /* 0x001fc60005781270 */
[----:B------:R-:W-:Y:S02]  /*42ff0*/  IMAD.X R3, R17, 0x1, R155, P5 ;  /* 0x0000000111037824 */ /* 0x000fe400028e069b */
[----:B------:R-:W0:Y:S01]  /*43000*/  LDC R19, c[0x0][0x248] ;  /* 0x00009200ff137b82 */ /* 0x000e220000000800 */
[----:B------:R-:W-:Y:S02]  /*43010*/  SHF.R.S32.HI R11, RZ, 0x1f, R10 ;  /* 0x0000001fff0b7819 */ /* 0x000fe4000001140a */
[----:B------:R-:W-:Y:S01]  /*43020*/  IADD3 R4, P5, R10, R67, RZ ;  /* 0x000000430a047210 */ /* 0x000fe20007fbe0ff */
[----:B------:R-:W-:Y:S01]  /*43030*/  VIADD R14, R247, 0x35 ;  /* 0x00000035f70e7836 */ /* 0x000fe20000000000 */
[----:B------:R-:W-:-:S03]  /*43040*/  PRMT R57, R57, 0x7773, RZ ;  /* 0x0000777339397816 */ /* 0x000fc600000000ff */
[----:B------:R-:W3:Y:S01]  /*43050*/  LDC R6, c[0x0][0x228] ;  /* 0x00008a00ff067b82 */ /* 0x000ee20000000800 */
[----:B------:R-:W-:Y:S01]  /*43060*/  IMAD.X R5, R11, 0x1, R148, P5 ;  /* 0x000000010b057824 */ /* 0x000fe200028e0694 */
[----:B------:R-:W-:Y:S01]  /*43070*/  PRMT R13, R62, 0x7770, RZ ;  /* 0x000077703e0d7816 */ /* 0x000fe200000000ff */
[----:B------:R4:W-:Y:S01]  /*43080*/  @P1 STG.E.U8 desc[UR60][R2.64], R57 ;  /* 0x0000003902001986 */ /* 0x0009e2000c10113c */
[----:B-1----:R-:W-:Y:S02]  /*43090*/  ISETP.LT.AND P3, PT, R243, R16, !P2 ;  /* 0x00000010f300720c */ /* 0x002fe40005761270 */
[----:B------:R-:W-:Y:S02]  /*430a0*/  ISETP.GE.AND P1, PT, R14, R119, PT ;  /* 0x000000770e00720c */ /* 0x000fe40003f26270 */
[----:B------:R-:W1:Y:S01]  /*430b0*/  LDC R14, c[0x0][0x228] ;  /* 0x00008a00ff0e7b82 */ /* 0x000e620000000800 */
[----:B------:R-:W-:Y:S01]  /*430c0*/  IADD3 R8, P6, R10, R149, RZ ;  /* 0x000000950a087210 */ /* 0x000fe20007fde0ff */
[----:B------:R4:W-:Y:S01]  /*430d0*/  @P4 STG.E.U8 desc[UR60][R4.64], R13 ;  /* 0x0000000d04004986 */ /* 0x0009e2000c10113c */
[----:B--2---:R-:W-:-:S02]  /*430e0*/  ISETP.LT.AND P4, PT, R241, R0, !P2 ;  /* 0x00000000f100720c */ /* 0x004fc40005781270 */
[----:B------:R-:W-:Y:S01]  /*430f0*/  ISETP.LT.AND P2, PT, R239, R12, !P2 ;  /* 0x0000000cef00720c */ /* 0x000fe20005741270 */
[----:B------:R-:W-:Y:S01]  /*43100*/  IMAD.X R9, R11, 0x1, R150, P6 ;  /* 0x000000010b097824 */ /* 0x000fe200030e0696 */
[----:B------:R-:W-:Y:S01]  /*43110*/  PRMT R15, R62, 0x7771, RZ ;  /* 0x000077713e0f7816 */ /* 0x000fe200000000ff */
[----:B------:R-:W2:Y:S01]  /*43120*/  LDC R12, c[0x0][0x228] ;  /* 0x00008a00ff0c7b82 */ /* 0x000ea20000000800 */
[----:B0-----:R-:W-:-:S03]  /*43130*/  IMAD.IADD R0, R10, 0x1, R19 ;  /* 0x000000010a007824 */ /* 0x001fc600078e0213 */
[----:B------:R0:W-:Y:S01]  /*43140*/  @P3 STG.E.U8 desc[UR60][R8.64], R15 ;  /* 0x0000000f08003986 */ /* 0x0001e2000c10113c */
[----:B----4-:R-:W-:-:S03]  /*43150*/  IADD3 R2, P3, R10, R116, RZ ;  /* 0x000000740a027210 */ /* 0x010fc60007f7e0ff */
[----:B------:R-:W4:Y:S01]  /*43160*/  LDC R16, c[0x0][0x228] ;  /* 0x00008a00ff107b82 */ /* 0x000f220000000800 */
[----:B------:R-:W-:Y:S01]  /*43170*/  SHF.R.S32.HI R19, RZ, 0x1f, R0 ;  /* 0x0000001fff137819 */ /* 0x000fe20000011400 */
[----:B------:R-:W-:Y:S01]  /*43180*/  IMAD.X R3, R11, 0x1, R118, P3 ;  /* 0x000000010b037824 */ /* 0x000fe200018e0676 */
[----:B------:R-:W-:Y:S02]  /*43190*/  IADD3 R4, P3, R0, R67, RZ ;  /* 0x0000004300047210 */ /* 0x000fe40007f7e0ff */
[----:B---3--:R-:W-:-:S03]  /*431a0*/  ISETP.LT.AND P5, PT, R245, R6, !P1 ;  /* 0x00000006f500720c */ /* 0x008fc60004fa1270 */
[----:B------:R-:W3:Y:S01]  /*431b0*/  LDC R6, c[0x0][0x228] ;  /* 0x00008a00ff067b82 */ /* 0x000ee20000000800 */
[----:B------:R-:W-:Y:S01]  /*431c0*/  PRMT R13, R62, 0x7772, RZ ;  /* 0x000077723e0d7816 */ /* 0x000fe200000000ff */
[----:B------:R-:W-:Y:S01]  /*431d0*/  IMAD.X R5, R19, 0x1, R148, P3 ;  /* 0x0000000113057824 */ /* 0x000fe200018e0694 */
[----:B------:R-:W-:Y:S02]  /*431e0*/  IADD3 R10, P6, R10, R154, RZ ;  /* 0x0000009a0a0a7210 */ /* 0x000fe40007fde0ff */
[----:B-1----:R-:W-:-:S03]  /*431f0*/  ISETP.LT.AND P3, PT, R243, R14, !P1 ;  /* 0x0000000ef300720c */ /* 0x002fc60004f61270 */
[----:B------:R-:W1:Y:S01]  /*43200*/  LDC R21, c[0x0][0x248] ;  /* 0x00009200ff157b82 */ /* 0x000e620000000800 */
[----:B------:R2:W-:Y:S01]  /*43210*/  @P4 STG.E.U8 desc[UR60][R2.64], R13 ;  /* 0x0000000d02004986 */ /* 0x0005e2000c10113c */
[----:B------:R-:W-:Y:S01]  /*43220*/  IMAD.X R11, R11, 0x1, R155, P6 ;  /* 0x000000010b0b7824 */ /* 0x000fe200030e069b */
[----:B0-----:R-:W-:-:S05]  /*43230*/  PRMT R9, R62, 0x7773, RZ ;  /* 0x000077733e097816 */ /* 0x001fca00000000ff */
[----:B------:R-:W0:Y:S01]  /*43240*/  LDC R14, c[0x0][0x228] ;  /* 0x00008a00ff0e7b82 */ /* 0x000e220000000800 */
[----:B--2---:R-:W-:Y:S02]  /*43250*/  ISETP.LT.AND P4, PT, R241, R12, !P1 ;  /* 0x0000000cf100720c */ /* 0x004fe40004f81270 */
[----:B------:R-:W-:Y:S01]  /*43260*/  PRMT R17, R58, 0x7770, RZ ;  /* 0x000077703a117816 */ /* 0x000fe200000000ff */
[----:B------:R2:W-:Y:S04]  /*43270*/  @P2 STG.E.U8 desc[UR60][R10.64], R9 ;  /* 0x000000090a002986 */ /* 0x0005e8000c10113c */
[----:B------:R-:W0:Y:S01]  /*43280*/  LDC R12, c[0x0][0x228] ;  /* 0x00008a00ff0c7b82 */ /* 0x000e220000000800 */
[----:B------:R0:W-:Y:S01]  /*43290*/  @P5 STG.E.U8 desc[UR60][R4.64], R17 ;  /* 0x0000001104005986 */ /* 0x0001e2000c10113c */
[----:B------:R-:W-:-:S02]  /*432a0*/  IADD3 R2, P6, R0, R149, RZ ;  /* 0x0000009500027210 */ /* 0x000fc40007fde0ff */
[----:B------:R-:W-:Y:S01]  /*432b0*/  IADD3 R8, P5, R0, R116, RZ ;  /* 0x0000007400087210 */ /* 0x000fe20007fbe0ff */
[----:B--2---:R-:W-:Y:S01]  /*432c0*/  VIADD R10, R247, 0x36 ;  /* 0x00000036f70a7836 */ /* 0x004fe20000000000 */
[----:B----4-:R-:W-:Y:S01]  /*432d0*/  ISETP.LT.AND P2, PT, R239, R16, !P1 ;  /* 0x00000010ef00720c */ /* 0x010fe20004f41270 */
[C---:B------:R-:W-:Y:S01]  /*432e0*/  IMAD.X R3, R19.reuse, 0x1, R150, P6 ;  /* 0x0000000113037824 */ /* 0x040fe200030e0696 */
[----:B------:R-:W-:Y:S01]  /*432f0*/  PRMT R15, R58, 0x7771, RZ ;  /* 0x000077713a0f7816 */ /* 0x000fe200000000ff */
[----:B------:R-:W2:Y:S01]  /*43300*/  LDC R20, c[0x0][0x228] ;  /* 0x00008a00ff147b82 */ /* 0x000ea20000000800 */
[----:B------:R-:W-:Y:S01]  /*43310*/  ISETP.GE.AND P1, PT, R10, R117, PT ;  /* 0x000000750a00720c */ /* 0x000fe20003f26270 */
[----:B------:R-:W-:Y:S01]  /*43320*/  IMAD.X R9, R19, 0x1, R118, P5 ;  /* 0x0000000113097824 */ /* 0x000fe200028e0676 */
[----:B------:R-:W-:Y:S02]  /*43330*/  PRMT R13, R58, 0x7772, RZ ;  /* 0x000077723a0d7816 */ /* 0x000fe400000000ff */
[----:B---3--:R-:W-:Y:S01]  /*43340*/  ISETP.LT.AND P5, PT, R245, R6, !P1 ;  /* 0x00000006f500720c */ /* 0x008fe20004fa1270 */
[----:B------:R3:W-:Y:S01]  /*43350*/  @P3 STG.E.U8 desc[UR60][R2.64], R15 ;  /* 0x0000000f02003986 */ /* 0x0007e2000c10113c */
[C---:B------:R-:W-:Y:S01]  /*43360*/  IADD3 R10, P6, R0.reuse, R154, RZ ;  /* 0x0000009a000a7210 */ /* 0x040fe20007fde0ff */
[----:B------:R-:W4:Y:S01]  /*43370*/  LDC R6, c[0x0][0x228] ;  /* 0x00008a00ff067b82 */ /* 0x000f220000000800 */
[----:B-1----:R-:W-:Y:S01]  /*43380*/  IMAD.IADD R0, R0, 0x1, R21 ;  /* 0x0000000100007824 */ /* 0x002fe200078e0215 */
[----:B------:R1:W-:Y:S01]  /*43390*/  @P4 STG.E.U8 desc[UR60][R8.64], R13 ;  /* 0x0000000d08004986 */ /* 0x0003e2000c10113c */
[----:B0-----:R-:W-:Y:S01]  /*433a0*/  ISETP.LT.AND P4, PT, R243, R14, !P1 ;  /* 0x0000000ef300720c */ /* 0x001fe20004f81270 */
[----:B------:R-:W-:Y:S01]  /*433b0*/  IMAD.X R11, R19, 0x1, R155, P6 ;  /* 0x00000001130b7824 */ /* 0x000fe200030e069b */
[----:B------:R-:W-:-:S03]  /*433c0*/  PRMT R5, R58, 0x7773, RZ ;  /* 0x000077733a057816 */ /* 0x000fc600000000ff */
[----:B------:R-:W0:Y:S01]  /*433d0*/  LDC R14, c[0x0][0x228] ;  /* 0x00008a00ff0e7b82 */ /* 0x000e220000000800 */
[----:B------:R-:W-:Y:S02]  /*433e0*/  SHF.R.S32.HI R17, RZ, 0x1f, R0 ;  /* 0x0000001fff117819 */ /* 0x000fe40000011400 */
[C---:B---3--:R-:W-:Y:S02]  /*433f0*/  IADD3 R2, P6, R0.reuse, R67, RZ ;  /* 0x0000004300027210 */ /* 0x048fe40007fde0ff */
[----:B------:R-:W-:Y:S01]  /*43400*/  ISETP.LT.AND P3, PT, R241, R12, !P1 ;  /* 0x0000000cf100720c */ /* 0x000fe20004f61270 */
[----:B------:R3:W-:Y:S02]  /*43410*/  @P2 STG.E.U8 desc[UR60][R10.64], R5 ;  /* 0x000000050a002986 */ /* 0x0007e4000c10113c */
[----:B------:R-:W2:Y:S01]  /*43420*/  LDC R12, c[0x0][0x228] ;  /* 0x00008a00ff0c7b82 */ /* 0x000ea20000000800 */
[C---:B------:R-:W-:Y:S01]  /*43430*/  IADD3 R4, P2, R0.reuse, R149, RZ ;  /* 0x0000009500047210 */ /* 0x040fe20007f5e0ff */
[----:B------:R-:W-:Y:S01]  /*43440*/  IMAD.X R3, R17, 0x1, R148, P6 ;  /* 0x0000000111037824 */ /* 0x000fe200030e0694 */
[----:B-1----:R-:W-:-:S05]  /*43450*/  IADD3 R8, P6, R0, R116, RZ ;  /* 0x0000007400087210 */ /* 0x002fca0007fde0ff */
[----:B------:R-:W1:Y:S01]  /*43460*/  LDC R19, c[0x0][0x248] ;  /* 0x00009200ff137b82 */ /* 0x000e620000000800 */
[C---:B------:R-:W-:Y:S02]  /*43470*/  PRMT R15, R63.reuse, 0x7773, RZ ;  /* 0x000077733f0f7816 */ /* 0x040fe400000000ff */
[C---:B---3--:R-:W-:Y:S02]  /*43480*/  PRMT R11, R63.reuse, 0x7772, RZ ;  /* 0x000077723f0b7816 */ /* 0x048fe400000000ff */
[----:B------:R-:W-:Y:S01]  /*43490*/  PRMT R13, R63, 0x7771, RZ ;  /* 0x000077713f0d7816 */ /* 0x000fe200000000ff */
[----:B------:R-:W-:Y:S01]  /*434a0*/  IMAD.X R5, R17, 0x1, R150, P2 ;  /* 0x0000000111057824 */ /* 0x000fe200010e0696 */
[----:B------:R-:W-:Y:S01]  /*434b0*/  PRMT R63, R63, 0x7770, RZ ;  /* 0x000077703f3f7816 */ /* 0x000fe200000000ff */
[----:B------:R-:W-:Y:S01]  /*434c0*/  IMAD.X R9, R17, 0x1, R118, P6 ;  /* 0x0000000111097824 */ /* 0x000fe200030e0676 */
[----:B------:R-:W3:Y:S01]  /*434d0*/  LDC R10, c[0x0][0x228] ;  /* 0x00008a00ff0a7b82 */ /* 0x000ee20000000800 */
[----:B------:R-:W-:-:S02]  /*434e0*/  VIADD R16, R247, 0x37 ;  /* 0x00000037f7107836 */ /* 0x000fc40000000000 */
[----:B------:R1:W-:Y:S04]  /*434f0*/  @P5 STG.E.U8 desc[UR60][R2.64], R63 ;  /* 0x0000003f02005986 */ /* 0x0003e8000c10113c */
[----:B------:R1:W-:Y:S01]  /*43500*/  @P4 STG.E.U8 desc[UR60][R4.64], R13 ;  /* 0x0000000d04004986 */ /* 0x0003e2000c10113c */
[----:B------:R-:W-:Y:S01]  /*43510*/  ISETP.GE.AND P2, PT, R16, R71, PT ;  /* 0x000000471000720c */ /* 0x000fe20003f46270 */
[----:B------:R-:W3:Y:S02]  /*43520*/  LDC R21, c[0x0][0x248] ;  /* 0x00009200ff157b82 */ /* 0x000ee40000000800 */
[----:B------:R1:W-:Y:S01]  /*43530*/  @P3 STG.E.U8 desc[UR60][R8.64], R11 ;  /* 0x0000000b08003986 */ /* 0x0003e2000c10113c */
[----:B----4-:R-:W-:-:S05]  /*43540*/  ISETP.LT.AND P3, PT, R239, R6, !P1 ;  /* 0x00000006ef00720c */ /* 0x010fca0004f61270 */
[----:B------:R-:W4:Y:S01]  /*43550*/  LDC R6, c[0x0][0x228] ;  /* 0x00008a00ff067b82 */ /* 0x000f220000000800 */
[----:B0-----:R-:W-:Y:S02]  /*43560*/  ISETP.LT.AND P5, PT, R245, R14, !P2 ;  /* 0x0000000ef500720c */ /* 0x001fe400057a1270 */
[----:B--2---:R-:W-:-:S05]  /*43570*/  ISETP.LT.AND P4, PT, R243, R12, !P2 ;  /* 0x0000000cf300720c */ /* 0x004fca0005781270 */
[----:B------:R-:W0:Y:S01]  /*43580*/  LDC R14, c[0x0][0x228] ;  /* 0x00008a00ff0e7b82 */ /* 0x000e220000000800 */
[C---:B-1----:R-:W-:Y:S01]  /*43590*/  IMAD.IADD R12, R0.reuse, 0x1, R19 ;  /* 0x00000001000c7824 */ /* 0x042fe200078e0213 */
[----:B------:R-:W-:Y:S01]  /*435a0*/  IADD3 R2, P6, R0, R154, RZ ;  /* 0x0000009a00027210 */ /* 0x000fe20007fde0ff */
[----:B------:R-:W-:-:S03]  /*435b0*/  VIADD R18, R247, 0x3f ;  /* 0x0000003ff7127836 */ /* 0x000fc60000000000 */
[----:B------:R-:W-:Y:S02]  /*435c0*/  SHF.R.S32.HI R13, RZ, 0x1f, R12 ;  /* 0x0000001fff0d7819 */ /* 0x000fe4000001140c */
[----:B------:R-:W-:Y:S01]  /*435d0*/  IADD3 R4, P1, R12, R67, RZ ;  /* 0x000000430c047210 */ /* 0x000fe20007f3e0ff */
[----:B------:R-:W1:Y:S01]  /*435e0*/  LDC R16, c[0x0][0x228] ;  /* 0x00008a00ff107b82 */ /* 0x000e620000000800 */
[----:B------:R-:W-:Y:S01]  /*435f0*/  IMAD.X R3, R17, 0x1, R155, P6 ;  /* 0x0000000111037824 */ /* 0x000fe200030e069b */
[----:B------:R-:W-:Y:S02]  /*43600*/  ISETP.GE.AND P0, PT, R18, R131, PT ;  /* 0x000000831200720c */ /* 0x000fe40003f06270 */
[----:B------:R-:W-:Y:S01]  /*43610*/  IADD3 R8, P6, R12, R149, RZ ;  /* 0x000000950c087210 */ /* 0x000fe20007fde0ff */
[----:B------:R-:W-:Y:S01]  /*43620*/  VIADD R0, R247, 0x38 ;  /* 0x00000038f7007836 */ /* 0x000fe20000000000 */
[----:B------:R-:W-:Y:S01]  /*43630*/  PRMT R19, R59, 0x7770, RZ ;  /* 0x000077703b137816 */ /* 0x000fe200000000ff */
[C---:B------:R-:W-:Y:S01]  /*43640*/  IMAD.X R5, R13.reuse, 0x1, R148, P1 ;  /* 0x000000010d057824 */ /* 0x040fe200008e0694 */
[----:B------:R-:W2:Y:S01]  /*43650*/  LDC R18, c[0x0][0x228] ;  /* 0x00008a00ff127b82 */ /* 0x000ea20000000800 */
[----:B------:R-:W-:Y:S01]  /*43660*/  IMAD.X R9, R13, 0x1, R150, P6 ;  /* 0x000000010d097824 */ /* 0x000fe200030e0696 */
[----:B------:R-:W-:Y:S01]  /*43670*/  PRMT R17, R59, 0x7771, RZ ;  /* 0x000077713b117816 */ /* 0x000fe200000000ff */
[----:B------:R0:W-:Y:S01]  /*43680*/  @P3 STG.E.U8 desc[UR60][R2.64], R15 ;  /* 0x0000000f02003986 */ /* 0x0001e2000c10113c */
[----:B----4-:R-:W-:-:S02]  /*43690*/  ISETP.LT.AND P3, PT, R241, R6, !P2 ;  /* 0x00000006f100720c */ /* 0x010fc40005761270 */
[----:B------:R-:W-:Y:S01]  /*436a0*/  ISETP.GE.AND P1, PT, R0, R127, PT ;  /* 0x0000007f0000720c */ /* 0x000fe20003f26270 */
[----:B------:R4:W-:Y:S01]  /*436b0*/  @P5 STG.E.U8 desc[UR60][R4.64], R19 ;  /* 0x0000001304005986 */ /* 0x0009e2000c10113c */
[----:B---3--:R-:W-:Y:S01]  /*436c0*/  ISETP.LT.AND P2, PT, R239, R10, !P2 ;  /* 0x0000000aef00720c */ /* 0x008fe20005741270 */
[C---:B------:R-:W-:Y:S01]  /*436d0*/  IMAD.IADD R0, R12.reuse, 0x1, R21 ;  /* 0x000000010c007824 */ /* 0x040fe200078e0215 */
[C---:B------:R-:W-:Y:S01]  /*436e0*/  IADD3 R10, P5, R12.reuse, R116, RZ ;  /* 0x000000740c0a7210 */ /* 0x040fe20007fbe0ff */
[----:B------:R3:W-:Y:S01]  /*436f0*/  @P4 STG.E.U8 desc[UR60][R8.64], R17 ;  /* 0x0000001108004986 */ /* 0x0007e2000c10113c */
[----:B0-----:R-:W-:Y:S01]  /*43700*/  ISETP.LT.AND P4, PT, R245, R14, !P1 ;  /* 0x0000000ef500720c */ /* 0x001fe20004f81270 */
[----:B------:R-:W0:Y:S01]  /*43710*/  LDC R21, c[0x0][0x248] ;  /* 0x00009200ff157b82 */ /* 0x000e220000000800 */
[----:B------:R-:W-:Y:S01]  /*43720*/  IADD3 R12, P6, R12, R154, RZ ;  /* 0x0000009a0c0c7210 */ /* 0x000fe20007fde0ff */
[C---:B------:R-:W-:Y:S01]  /*43730*/  IMAD.X R11, R13.reuse, 0x1, R118, P5 ;  /* 0x000000010d0b7824 */ /* 0x040fe200028e0676 */
[----:B------:R-:W-:Y:S01]  /*43740*/  IADD3 R2, P5, R0, R67, RZ ;  /* 0x0000004300027210 */ /* 0x000fe20007fbe0ff */
[----:B------:R-:W0:Y:S01]  /*43750*/  LDS.128 R4, [R7] ;  /* 0x0000000007047984 */ /* 0x000e220000000c00 */
[----:B----4-:R-:W-:Y:S01]  /*43760*/  SHF.R.S32.HI R19, RZ, 0x1f, R0 ;  /* 0x0000001fff137819 */ /* 0x010fe20000011400 */
[----:B------:R-:W-:Y:S01]  /*43770*/  IMAD.X R13, R13, 0x1, R155, P6 ;  /* 0x000000010d0d7824 */ /* 0x000fe200030e069b */
[----:B------:R-:W-:Y:S01]  /*43780*/  PRMT R15, R52, 0x7770, RZ ;  /* 0x00007770340f7816 */ /* 0x000fe200000000ff */
[----:B------:R-:W4:Y:S01]  /*43790*/  LDC R14, c[0x0][0x228] ;  /* 0x00008a00ff0e7b82 */ /* 0x000f220000000800 */
[----:B---3--:R-:W-:Y:S01]  /*437a0*/  PRMT R9, R59, 0x7772, RZ ;  /* 0x000077723b097816 */ /* 0x008fe200000000ff */
[----:B------:R-:W-:Y:S01]  /*437b0*/  IMAD.X R3, R19, 0x1, R148, P5 ;  /* 0x0000000113037824 */ /* 0x000fe200028e0694 */
[----:B------:R-:W-:-:S02]  /*437c0*/  PRMT R59, R59, 0x7773, RZ ;  /* 0x000077733b3b7816 */ /* 0x000fc400000000ff */
[----:B-1----:R-:W-:Y:S01]  /*437d0*/  ISETP.LT.AND P5, PT, R243, R16, !P1 ;  /* 0x00000010f300720c */ /* 0x002fe20004fa1270 */
[----:B------:R-:W-:Y:S02]  /*437e0*/  @P3 STG.E.U8 desc[UR60][R10.64], R9 ;  /* 0x000000090a003986 */ /* 0x000fe4000c10113c */
[----:B------:R-:W1:Y:S02]  /*437f0*/  LDC R16, c[0x0][0x228] ;  /* 0x00008a00ff107b82 */ /* 0x000e640000000800 */
[----:B------:R3:W-:Y:S04]  /*43800*/  @P2 STG.E.U8 desc[UR60][R12.64], R59 ;  /* 0x0000003b0c002986 */ /* 0x0007e8000c10113c */
[----:B------:R3:W-:Y:S01]  /*43810*/  @P4 STG.E.U8 desc[UR60][R2.64], R15 ;  /* 0x0000000f02004986 */ /* 0x0007e2000c10113c */
[----:B--2---:R-:W-:Y:S01]  /*43820*/  ISETP.LT.AND P4, PT, R241, R18, !P1 ;  /* 0x00000012f100720c */ /* 0x004fe20004f81270 */
[----:B------:R-:W2:Y:S01]  /*43830*/  LDC R22, c[0x0][0x228] ;  /* 0x00008a00ff167b82 */ /* 0x000ea20000000800 */
[----:B------:R-:W-:-:S07]  /*43840*/  ISETP.LT.AND P2, PT, R239, R20, !P1 ;  /* 0x00000014ef00720c */ /* 0x000fce0004f41270 */
[----:B------:R-:W2:Y:S01]  /*43850*/  LDC R18, c[0x0][0x228] ;  /* 0x00008a00ff127b82 */ /* 0x000ea20000000800 */
[C---:B------:R-:W-:Y:S01]  /*43860*/  IADD3 R8, P6, R0.reuse, R149, RZ ;  /* 0x0000009500087210 */ /* 0x040fe20007fde0ff */
[----:B---3--:R-:W-:Y:S01]  /*43870*/  VIADD R12, R247, 0x39 ;  /* 0x00000039f70c7836 */ /* 0x008fe20000000000 */
[----:B------:R-:W-:-:S03]  /*43880*/  IADD3 R10, P1, R0, R116, RZ ;  /* 0x00000074000a7210 */ /* 0x000fc60007f3e0ff */
[C---:B------:R-:W-:Y:S01]  /*43890*/  IMAD.X R9, R19.reuse, 0x1, R150, P6 ;  /* 0x0000000113097824 */ /* 0x040fe200030e0696 */
[----:B------:R-:W-:Y:S01]  /*438a0*/  IADD3 R2, P6, R0, R154, RZ ;  /* 0x0000009a00027210 */ /* 0x000fe20007fde0ff */
[C---:B------:R-:W-:Y:S01]  /*438b0*/  IMAD.X R11, R19.reuse, 0x1, R118, P1 ;  /* 0x00000001130b7824 */ /* 0x040fe200008e0676 */
[----:B------:R-:W-:Y:S01]  /*438c0*/  ISETP.GE.AND P1, PT, R12, R123, PT ;  /* 0x0000007b0c00720c */ /* 0x000fe20003f26270 */
[----:B------:R-:W3:Y:S01]  /*438d0*/  LDC R23, c[0x0][0x248] ;  /* 0x00009200ff177b82 */ /* 0x000ee20000000800 */
[C---:B------:R-:W-:Y:S01]  /*438e0*/  PRMT R17, R52.reuse, 0x7771, RZ ;  /* 0x0000777134117816 */ /* 0x040fe200000000ff */
[----:B------:R-:W-:Y:S01]  /*438f0*/  IMAD.X R3, R19, 0x1, R155, P6 ;  /* 0x0000000113037824 */ /* 0x000fe200030e069b */
[C---:B------:R-:W-:Y:S02]  /*43900*/  PRMT R15, R52.reuse, 0x7772, RZ ;  /* 0x00007772340f7816 */ /* 0x040fe400000000ff */
[----:B------:R-:W-:-:S03]  /*43910*/  PRMT R13, R52, 0x7773, RZ ;  /* 0x00007773340d7816 */ /* 0x000fc600000000ff */
[----:B------:R-:W3:Y:S01]  /*43920*/  LDC R12, c[0x0][0x228] ;  /* 0x00008a00ff0c7b82 */ /* 0x000ee20000000800 */
[----:B0-----:R-:W-:Y:S01]  /*43930*/  IMAD.IADD R0, R0, 0x1, R21 ;  /* 0x0000000100007824 */ /* 0x001fe200078e0215 */
[----:B------:R0:W-:Y:S01]  /*43940*/  @P5 STG.E.U8 desc[UR60][R8.64], R17 ;  /* 0x0000001108005986 */ /* 0x0001e2000c10113c */
[----:B-1----:R-:W-:-:S03]  /*43950*/  ISETP.LT.AND P6, PT, R243, R16, !P1 ;  /* 0x00000010f300720c */ /* 0x002fc60004fc1270 */
[----:B------:R1:W-:Y:S02]  /*43960*/  @P4 STG.E.U8 desc[UR60][R10.64], R15 ;  /* 0x0000000f0a004986 */ /* 0x0003e4000c10113c */
[----:B------:R-:W3:Y:S02]  /*43970*/  LDC R16, c[0x0][0x228] ;  /* 0x00008a00ff107b82 */ /* 0x000ee40000000800 */
[----:B------:R1:W-:Y:S01]  /*43980*/  @P2 STG.E.U8 desc[UR60][R2.64], R13 ;  /* 0x0000000d02002986 */ /* 0x0003e2000c10113c */
[----:B----4-:R-:W-:Y:S02]  /*43990*/  ISETP.LT.AND P2, PT, R245, R14, !P1 ;  /* 0x0000000ef500720c */ /* 0x010fe40004f41270 */
[----:B------:R-:W-:Y:S02]  /*439a0*/  SHF.R.S32.HI R21, RZ, 0x1f, R0 ;  /* 0x0000001fff157819 */ /* 0x000fe40000011400 */
[----:B0-----:R-:W-:Y:S01]  /*439b0*/  IADD3 R8, P5, R0, R67, RZ ;  /* 0x0000004300087210 */ /* 0x001fe20007fbe0ff */
[----:B------:R-:W0:Y:S01]  /*439c0*/  LDC R20, c[0x0][0x228] ;  /* 0x00008a00ff147b82 */ /* 0x000e220000000800 */
[----:B--2---:R-:W-:-:S03]  /*439d0*/  ISETP.LT.AND P4, PT, R241, R18, !P1 ;  /* 0x00000012f100720c */ /* 0x004fc60004f81270 */
[----:B------:R-:W-:-:S04]  /*439e0*/  IMAD.X R9, R21, 0x1, R148, P5 ;  /* 0x0000000115097824 */ /* 0x000fc800028e0694 */
[----:B------:R-:W2:Y:S01]  /*439f0*/  LDC R18, c[0x0][0x228] ;  /* 0x00008a00ff127b82 */ /* 0x000ea20000000800 */
[----:B-1----:R-:W-:Y:S01]  /*43a00*/  IADD3 R10, P5, R0, R149, RZ ;  /* 0x00000095000a7210 */ /* 0x002fe20007fbe0ff */
[----:B------:R-:W-:Y:S01]  /*43a10*/  VIADD R2, R247, 0x3a ;  /* 0x0000003af7027836 */ /* 0x000fe20000000000 */
[C---:B------:R-:W-:Y:S02]  /*43a20*/  PRMT R19, R4.reuse, 0x7770, RZ ;  /* 0x0000777004137816 */ /* 0x040fe400000000ff */
[----:B------:R-:W-:Y:S01]  /*43a30*/  ISETP.LT.AND P3, PT, R245, R22, !P0 ;  /* 0x00000016f500720c */ /* 0x000fe20004761270 */
[----:B------:R-:W-:Y:S01]  /*43a40*/  IMAD.X R11, R21, 0x1, R150, P5 ;  /* 0x00000001150b7824 */ /* 0x000fe200028e0696 */
[----:B------:R-:W-:Y:S01]  /*43a50*/  PRMT R17, R4, 0x7771, RZ ;  /* 0x0000777104117816 */ /* 0x000fe200000000ff */
[----:B------:R1:W-:Y:S01]  /*43a60*/  @P2 STG.E.U8 desc[UR60][R8.64], R19 ;  /* 0x0000001308002986 */ /* 0x0003e2000c10113c */
[----:B------:R-:W4:Y:S01]  /*43a70*/  LDC R22, c[0x0][0x228] ;  /* 0x00008a00ff167b82 */ /* 0x000f220000000800 */
[----:B------:R-:W-:-:S02]  /*43a80*/  ISETP.GE.AND P2, PT, R2, R125, PT ;  /* 0x0000007d0200720c */ /* 0x000fc40003f46270 */
[C---:B------:R-:W-:Y:S02]  /*43a90*/  IADD3 R2, P5, R0.reuse, R116, RZ ;  /* 0x0000007400027210 */ /* 0x040fe40007fbe0ff */
[----:B---3--:R-:W-:Y:S01]  /*43aa0*/  ISETP.LT.AND P1, PT, R239, R12, !P1 ;  /* 0x0000000cef00720c */ /* 0x008fe20004f21270 */
[----:B------:R3:W-:Y:S01]  /*43ab0*/  @P6 STG.E.U8 desc[UR60][R10.64], R17 ;  /* 0x000000110a006986 */ /* 0x0007e2000c10113c */
[----:B------:R-:W-:Y:S01]  /*43ac0*/  IADD3 R12, P6, R0, R154, RZ ;  /* 0x0000009a000c7210 */ /* 0x000fe20007fde0ff */
[----:B------:R-:W-:Y:S01]  /*43ad0*/  IMAD.X R3, R21, 0x1, R118, P5 ;  /* 0x0000000115037824 */ /* 0x000fe200028e0676 */
[----:B------:R-:W-:Y:S01]  /*43ae0*/  PRMT R15, R4, 0x7772, RZ ;  /* 0x00007772040f7816 */ /* 0x000fe200000000ff */
[----:B------:R-:W-:Y:S01]  /*43af0*/  IMAD.IADD R14, R0, 0x1, R23 ;  /* 0x00000001000e7824 */ /* 0x000fe200078e0217 */
[----:B------:R-:W-:Y:S01]  /*43b00*/  ISETP.LT.AND P5, PT, R245, R16, !P2 ;  /* 0x00000010f500720c */ /* 0x000fe200057a1270 */
[----:B------:R-:W-:Y:S01]  /*43b10*/  IMAD.X R13, R21, 0x1, R155, P6 ;  /* 0x00000001150d7824 */ /* 0x000fe200030e069b */
[----:B-1----:R-:W-:Y:S01]  /*43b20*/  PRMT R19, R4, 0x7773, RZ ;  /* 0x0000777304137816 */ /* 0x002fe200000000ff */
[----:B------:R1:W-:Y:S01]  /*43b30*/  @P4 STG.E.U8 desc[UR60][R2.64], R15 ;  /* 0x0000000f02004986 */ /* 0x0003e2000c10113c */
[----:B------:R-:W-:Y:S01]  /*43b40*/  SHF.R.S32.HI R21, RZ, 0x1f, R14 ;  /* 0x0000001fff157819 */ /* 0x000fe2000001140e */
[----:B------:R-:W4:Y:S01]  /*43b50*/  LDC R0, c[0x0][0x228] ;  /* 0x00008a00ff007b82 */ /* 0x000f220000000800 */
[----:B------:R-:W-:-:S02]  /*43b60*/  IADD3 R8, P6, R14, R67, RZ ;  /* 0x000000430e087210 */ /* 0x000fc40007fde0ff */
[----:B--2---:R-:W-:Y:S01]  /*43b70*/  ISETP.LT.AND P4, PT, R243, R18, !P2 ;  /* 0x00000012f300720c */ /* 0x004fe20005781270 */
[----:B------:R2:W-:Y:S01]  /*43b80*/  @P1 STG.E.U8 desc[UR60][R12.64], R19 ;  /* 0x000000130c001986 */ /* 0x0005e2000c10113c */
[----:B---3--:R-:W-:Y:S01]  /*43b90*/  PRMT R17, R53, 0x7770, RZ ;  /* 0x0000777035117816 */ /* 0x008fe200000000ff */
[----:B------:R-:W-:Y:S02]  /*43ba0*/  IMAD.X R9, R21, 0x1, R148, P6 ;  /* 0x0000000115097824 */ /* 0x000fe400030e0694 */
[----:B------:R-:W3:Y:S01]  /*43bb0*/  LDC R23, c[0x0][0x248] ;  /* 0x00009200ff177b82 */ /* 0x000ee20000000800 */
[----:B-1----:R-:W-:Y:S02]  /*43bc0*/  IADD3 R2, P1, R14, R149, RZ ;  /* 0x000000950e027210 */ /* 0x002fe40007f3e0ff */
[----:B------:R1:W-:Y:S01]  /*43bd0*/  @P5 STG.E.U8 desc[UR60][R8.64], R17 ;  /* 0x0000001108005986 */ /* 0x0003e2000c10113c */
[----:B------:R-:W-:Y:S02]  /*43be0*/  PRMT R15, R53, 0x7771, RZ ;  /* 0x00007771350f7816 */ /* 0x000fe400000000ff */
[----:B------:R-:W-:-:S02]  /*43bf0*/  IMAD.X R3, R21, 0x1, R150, P1 ;  /* 0x0000000115037824 */ /* 0x000fc400008e0696 */
[----:B------:R-:W3:Y:S01]  /*43c00*/  LDC R4, c[0x0][0x228] ;  /* 0x00008a00ff047b82 */ /* 0x000ee20000000800 */
[----:B0-----:R-:W-:Y:S02]  /*43c10*/  ISETP.LT.AND P5, PT, R241, R20, !P2 ;  /* 0x00000014f100720c */ /* 0x001fe400057a1270 */
[----:B----4-:R-:W-:Y:S01]  /*43c20*/  ISETP.LT.AND P1, PT, R239, R22, !P2 ;  /* 0x00000016ef00720c */ /* 0x010fe20005721270 */
[----:B------:R0:W-:Y:S01]  /*43c30*/  @P4 STG.E.U8 desc[UR60][R2.64], R15 ;  /* 0x0000000f02004986 */ /* 0x0001e2000c10113c */
[----:B------:R-:W-:-:S03]  /*43c40*/  IADD3 R10, P2, R14, R116, RZ ;  /* 0x000000740e0a7210 */ /* 0x000fc60007f5e0ff */
[----:B------:R-:W4:Y:S01]  /*43c50*/  LDC R16, c[0x0][0x228] ;  /* 0x00008a00ff107b82 */ /* 0x000f220000000800 */
[----:B--2---:R-:W-:Y:S01]  /*43c60*/  IADD3 R12, P4, R14, R154, RZ ;  /* 0x0000009a0e0c7210 */ /* 0x004fe20007f9e0ff */
[----:B------:R-:W-:Y:S01]  /*43c70*/  VIADD R18, R247, 0x3b ;  /* 0x0000003bf7127836 */ /* 0x000fe20000000000 */
[----:B-1----:R-:W-:Y:S01]  /*43c80*/  PRMT R9, R53, 0x7772, RZ ;  /* 0x0000777235097816 */ /* 0x002fe200000000ff */
[----:B------:R-:W-:Y:S01]  /*43c90*/  IMAD.X R11, R21, 0x1, R118, P2 ;  /* 0x00000001150b7824 */ /* 0x000fe200010e0676 */
[----:B------:R-:W-:Y:S01]  /*43ca0*/  PRMT R53, R53, 0x7773, RZ ;  /* 0x0000777335357816 */ /* 0x000fe200000000ff */
[----:B------:R-:W-:Y:S01]  /*43cb0*/  IMAD.X R13, R21, 0x1, R155, P4 ;  /* 0x00000001150d7824 */ /* 0x000fe200020e069b */
[----:B------:R-:W-:Y:S01]  /*43cc0*/  ISETP.GE.AND P2, PT, R18, R135, PT ;  /* 0x000000871200720c */ /* 0x000fe20003f46270 */
[----:B------:R-:W1:Y:S01]  /*43cd0*/  LDC R20, c[0x0][0x228] ;  /* 0x00008a00ff147b82 */ /* 0x000e620000000800 */
[----:B------:R2:W-:Y:S04]  /*43ce0*/  @P5 STG.E.U8 desc[UR60][R10.64], R9 ;  /* 0x000000090a005986 */ /* 0x0005e8000c10113c */
[----:B------:R2:W-:Y:S01]  /*43cf0*/  @P1 STG.E.U8 desc[UR60][R12.64], R53 ;  /* 0x000000350c001986 */ /* 0x0005e2000c10113c */
[----:B------:R-:W-:-:S02]  /*43d00*/  ISETP.LT.AND P1, PT, R245, R0, !P2 ;  /* 0x00000000f500720c */ /* 0x000fc40005721270 */
[----:B------:R-:W1:Y:S01]  /*43d10*/  LDC R0, c[0x0][0x228] ;  /* 0x00008a00ff007b82 */ /* 0x000e620000000800 */
[----:B---3--:R-:W-:Y:S01]  /*43d20*/  IMAD.IADD R14, R14, 0x1, R23 ;  /* 0x000000010e0e7824 */ /* 0x008fe200078e0217 */
[----:B------:R-:W-:-:S06]  /*43d30*/  ISETP.LT.AND P5, PT, R243, R4, !P2 ;  /* 0x00000004f300720c */ /* 0x000fcc00057a1270 */
[----:B------:R-:W3:Y:S01]  /*43d40*/  LDC R23, c[0x0][0x248] ;  /* 0x00009200ff177b82 */ /* 0x000ee20000000800 */
[----:B------:R-:W-:Y:S02]  /*43d50*/  SHF.R.S32.HI R21, RZ, 0x1f, R14 ;  /* 0x0000001fff157819 */ /* 0x000fe4000001140e */
[----:B0-----:R-:W-:Y:S02]  /*43d60*/  IADD3 R2, P6, R14, R67, RZ ;  /* 0x000000430e027210 */ /* 0x001fe40007fde0ff */
[----:B----4-:R-:W-:-:S03]  /*43d70*/  ISETP.LT.AND P4, PT, R241, R16, !P2 ;  /* 0x00000010f100720c */ /* 0x010fc60005781270 */
[----:B------:R-:W0:Y:S01]  /*43d80*/  LDC R4, c[0x0][0x228] ;  /* 0x00008a00ff047b82 */ /* 0x000e220000000800 */
[----:B------:R-:W-:Y:S01]  /*43d90*/  IMAD.X R3, R21, 0x1, R148, P6 ;  /* 0x0000000115037824 */ /* 0x000fe200030e0694 */
[----:B------:R-:W-:Y:S01]  /*43da0*/  PRMT R19, R5, 0x7770, RZ ;  /* 0x0000777005137816 */ /* 0x000fe200000000ff */
[----:B--2---:R-:W-:Y:S01]  /*43db0*/  VIADD R10, R247, 0x3c ;  /* 0x0000003cf70a7836 */ /* 0x004fe20000000000 */
[----:B------:R-:W-:-:S04]  /*43dc0*/  IADD3 R8, P6, R14, R149, RZ ;  /* 0x000000950e087210 */ /* 0x000fc80007fde0ff */
[----:B------:R-:W2:Y:S01]  /*43dd0*/  LDC R16, c[0x0][0x228] ;  /* 0x00008a00ff107b82 */ /* 0x000ea20000000800 */
[----:B------:R4:W-:Y:S01]  /*43de0*/  @P1 STG.E.U8 desc[UR60][R2.64], R19 ;  /* 0x0000001302001986 */ /* 0x0009e2000c10113c */
[----:B------:R-:W-:Y:S01]  /*43df0*/  IMAD.X R9, R21, 0x1, R150, P6 ;  /* 0x0000000115097824 */ /* 0x000fe200030e0696 */
[----:B------:R-:W-:Y:S02]  /*43e00*/  ISETP.GE.AND P1, PT, R10, R129, PT ;  /* 0x000000810a00720c */ /* 0x000fe40003f26270 */
[----:B------:R-:W-:-:S03]  /*43e10*/  IADD3 R10, P6, R14, R116, RZ ;  /* 0x000000740e0a7210 */ /* 0x000fc60007fde0ff */
[----:B------:R-:W2:Y:S01]  /*43e20*/  LDC R18, c[0x0][0x228] ;  /* 0x00008a00ff127b82 */ /* 0x000ea20000000800 */
[----:B-1----:R-:W-:Y:S01]  /*43e30*/  ISETP.LT.AND P2, PT, R239, R0, !P2 ;  /* 0x00000000ef00720c */ /* 0x002fe20005741270 */
[----:B------:R-:W-:Y:S01]  /*43e40*/  IMAD.X R11, R21, 0x1, R118, P6 ;  /* 0x00000001150b7824 */ /* 0x000fe200030e0676 */
[C---:B------:R-:W-:Y:S02]  /*43e50*/  PRMT R15, R5.reuse, 0x7771, RZ ;  /* 0x00007771050f7816 */ /* 0x040fe400000000ff */
[C---:B------:R-:W-:Y:S01]  /*43e60*/  IADD3 R12, P6, R14.reuse, R154, RZ ;  /* 0x0000009a0e0c7210 */ /* 0x040fe20007fde0ff */
[----:B---3--:R-:W-:Y:S01]  /*43e70*/  IMAD.IADD R0, R14, 0x1, R23 ;  /* 0x000000010e007824 */ /* 0x008fe200078e0217 */
[----:B------:R-:W-:Y:S01]  /*43e80*/  PRMT R17, R5, 0x7772, RZ ;  /* 0x0000777205117816 */ /* 0x000fe200000000ff */
[----:B------:R1:W-:Y:S01]  /*43e90*/  @P5 STG.E.U8 desc[UR60][R8.64], R15 ;  /* 0x0000000f08005986 */ /* 0x0003e2000c10113c */
[----:B0-----:R-:W-:Y:S01]  /*43ea0*/  ISETP.LT.AND P5, PT, R245, R4, !P1 ;  /* 0x00000004f500720c */ /* 0x001fe20004fa1270 */
[----:B------:R-:W0:Y:S01]  /*43eb0*/  LDC R23, c[0x0][0x248] ;  /* 0x00009200ff177b82 */ /* 0x000e220000000800 */
[----:B------:R-:W-:Y:S01]  /*43ec0*/  IMAD.X R13, R21, 0x1, R155, P6 ;  /* 0x00000001150d7824 */ /* 0x000fe200030e069b */
[----:B----4-:R-:W-:Y:S01]  /*43ed0*/  PRMT R19, R5, 0x7773, RZ ;  /* 0x0000777305137816 */ /* 0x010fe200000000ff */
[----:B------:R3:W-:Y:S01]  /*43ee0*/  @P4 STG.E.U8 desc[UR60][R10.64], R17 ;  /* 0x000000110a004986 */ /* 0x0007e2000c10113c */
[----:B------:R-:W-:-:S02]  /*43ef0*/  SHF.R.S32.HI R21, RZ, 0x1f, R0 ;  /* 0x0000001fff157819 */ /* 0x000fc40000011400 */
[C---:B------:R-:W-:Y:S02]  /*43f00*/  IADD3 R2, P6, R0.reuse, R67, RZ ;  /* 0x0000004300027210 */ /* 0x040fe40007fde0ff */
[----:B--2---:R-:W-:Y:S01]  /*43f10*/  ISETP.LT.AND P4, PT, R243, R16, !P1 ;  /* 0x00000010f300720c */ /* 0x004fe20004f81270 */
[----:B------:R-:W2:Y:S01]  /*43f20*/  LDC R14, c[0x0][0x228] ;  /* 0x00008a00ff0e7b82 */ /* 0x000ea20000000800 */
[----:B------:R4:W-:Y:S01]  /*43f30*/  @P2 STG.E.U8 desc[UR60][R12.64], R19 ;  /* 0x000000130c002986 */ /* 0x0009e2000c10113c */
[----:B------:R-:W-:Y:S01]  /*43f40*/  IADD3 R4, P2, R0, R149, RZ ;  /* 0x0000009500047210 */ /* 0x000fe20007f5e0ff */
[C---:B------:R-:W-:Y:S01]  /*43f50*/  IMAD.X R3, R21.reuse, 0x1, R148, P6 ;  /* 0x0000000115037824 */ /* 0x040fe200030e0694 */
[C---:B-1----:R-:W-:Y:S02]  /*43f60*/  PRMT R15, R54.reuse, 0x7770, RZ ;  /* 0x00007770360f7816 */ /* 0x042fe400000000ff */
[----:B---3--:R-:W-:Y:S01]  /*43f70*/  PRMT R17, R54, 0x7771, RZ ;  /* 0x0000777136117816 */ /* 0x008fe200000000ff */
[----:B------:R-:W-:Y:S01]  /*43f80*/  IMAD.X R5, R21, 0x1, R150, P2 ;  /* 0x0000000115057824 */ /* 0x000fe200010e0696 */
[----:B------:R-:W1:Y:S01]  /*43f90*/  LDC R16, c[0x0][0x228] ;  /* 0x00008a00ff107b82 */ /* 0x000e620000000800 */
[----:B------:R3:W-:Y:S01]  /*43fa0*/  @P5 STG.E.U8 desc[UR60][R2.64], R15 ;  /* 0x0000000f02005986 */ /* 0x0007e2000c10113c */
[----:B------:R-:W-:-:S02]  /*43fb0*/  ISETP.LT.AND P5, PT, R241, R18, !P1 ;  /* 0x00000012f100720c */ /* 0x000fc40004fa1270 */
[----:B------:R-:W-:Y:S01]  /*43fc0*/  ISETP.LT.AND P1, PT, R239, R20, !P1 ;  /* 0x00000014ef00720c */ /* 0x000fe20004f21270 */
[----:B------:R2:W-:Y:S01]  /*43fd0*/  @P4 STG.E.U8 desc[UR60][R4.64], R17 ;  /* 0x0000001104004986 */ /* 0x0005e2000c10113c */
[C---:B------:R-:W-:Y:S01]  /*43fe0*/  IADD3 R8, P2, R0.reuse, R116, RZ ;  /* 0x0000007400087210 */ /* 0x040fe20007f5e0ff */
[----:B----4-:R-:W-:Y:S01]  /*43ff0*/  VIADD R12, R247, 0x3d ;  /* 0x0000003df70c7836 */ /* 0x010fe20000000000 */
[----:B------:R-:W-:Y:S01]  /*44000*/  IADD3 R10, P4, R0, R154, RZ ;  /* 0x0000009a000a7210 */ /* 0x000fe20007f9e0ff */
[----:B------:R-:W4:Y:S01]  /*44010*/  LDC R18, c[0x0][0x228] ;  /* 0x00008a00ff127b82 */ /* 0x000f220000000800 */
[C---:B------:R-:W-:Y:S01]  /*44020*/  PRMT R13, R54.reuse, 0x7773, RZ ;  /* 0x00007773360d7816 */ /* 0x040fe200000000ff */
[C---:B------:R-:W-:Y:S01]  /*44030*/  IMAD.X R9, R21.reuse, 0x1, R118, P2 ;  /* 0x0000000115097824 */ /* 0x040fe200010e0676 */
[----:B---3--:R-:W-:Y:S01]  /*44040*/  PRMT R15, R54, 0x7772, RZ ;  /* 0x00007772360f7816 */ /* 0x008fe200000000ff */
[----:B------:R-:W-:Y:S01]  /*44050*/  IMAD.X R11, R21, 0x1, R155, P4 ;  /* 0x00000001150b7824 */ /* 0x000fe200020e069b */
[----:B------:R-:W-:Y:S01]  /*44060*/  ISETP.GE.AND P2, PT, R12, R133, PT ;  /* 0x000000850c00720c */ /* 0x000fe20003f46270 */
[----:B0-----:R-:W-:-:S02]  /*44070*/  IMAD.IADD R0, R0, 0x1, R23 ;  /* 0x0000000100007824 */ /* 0x001fc400078e0217 */
[----:B------:R-:W0:Y:S01]  /*44080*/  LDC R12, c[0x0][0x228] ;  /* 0x00008a00ff0c7b82 */ /* 0x000e220000000800 */
[----:B------:R-:W-:Y:S01]  /*44090*/  @P5 STG.E.U8 desc[UR60][R8.64], R15 ;  /* 0x0000000f08005986 */ /* 0x000fe2000c10113c */
[----:B--2---:R-:W-:Y:S02]  /*440a0*/  ISETP.LT.AND P6, PT, R245, R14, !P2 ;  /* 0x0000000ef500720c */ /* 0x004fe400057c1270 */
[----:B------:R-:W-:Y:S01]  /*440b0*/  SHF.R.S32.HI R17, RZ, 0x1f, R0 ;  /* 0x0000001fff117819 */ /* 0x000fe20000011400 */
[----:B------:R2:W-:Y:S03]  /*440c0*/  @P1 STG.E.U8 desc[UR60][R10.64], R13 ;  /* 0x0000000d0a001986 */ /* 0x0005e6000c10113c */
[----:B------:R-:W3:Y:S01]  /*440d0*/  LDC R19, c[0x0][0x248] ;  /* 0x00009200ff137b82 */ /* 0x000ee20000000800 */
[----:B------:R-:W-:Y:S02]  /*440e0*/  IADD3 R2, P1, R0, R67, RZ ;  /* 0x0000004300027210 */ /* 0x000fe40007f3e0ff */
[----:B-1----:R-:W-:-:S03]  /*440f0*/  ISETP.LT.AND P5, PT, R243, R16, !P2 ;  /* 0x00000010f300720c */ /* 0x002fc600057a1270 */
[----:B------:R-:W-:Y:S01]  /*44100*/  IMAD.X R3, R17, 0x1, R148, P1 ;  /* 0x0000000111037824 */ /* 0x000fe200008e0694 */
[----:B------:R-:W-:Y:S01]  /*44110*/  IADD3 R4, P1, R0, R149, RZ ;  /* 0x0000009500047210 */ /* 0x000fe20007f3e0ff */
[----:B------:R-:W1:Y:S01]  /*44120*/  LDC R14, c[0x0][0x228] ;  /* 0x00008a00ff0e7b82 */ /* 0x000e620000000800 */
[----:B--2---:R-:W-:Y:S01]  /*44130*/  VIADD R10, R247, 0x3e ;  /* 0x0000003ef70a7836 */ /* 0x004fe20000000000 */
[----:B------:R-:W-:Y:S02]  /*44140*/  PRMT R15, R6, 0x7770, RZ ;  /* 0x00007770060f7816 */ /* 0x000fe400000000ff */
[----:B------:R-:W-:-:S04]  /*44150*/  IMAD.X R5, R17, 0x1, R150, P1 ;  /* 0x0000000111057824 */ /* 0x000fc800008e0696 */
[----:B------:R-:W2:Y:S01]  /*44160*/  LDC R20, c[0x0][0x228] ;  /* 0x00008a00ff147b82 */ /* 0x000ea20000000800 */
[----:B------:R-:W-:Y:S01]  /*44170*/  ISETP.GE.AND P1, PT, R10, R137, PT ;  /* 0x000000890a00720c */ /* 0x000fe20003f26270 */
[----:B------:R3:W-:Y:S01]  /*44180*/  @P6 STG.E.U8 desc[UR60][R2.64], R15 ;  /* 0x0000000f02006986 */ /* 0x0007e2000c10113c */
[----:B------:R-:W-:Y:S02]  /*44190*/  IADD3 R8, P6, R0, R116, RZ ;  /* 0x0000007400087210 */ /* 0x000fe40007fde0ff */
[----:B------:R-:W-:-:S03]  /*441a0*/  PRMT R13, R6, 0x7771, RZ ;  /* 0x00007771060d7816 */ /* 0x000fc600000000ff */
[----:B------:R-:W2:Y:S01]  /*441b0*/  LDC R10, c[0x0][0x228] ;  /* 0x00008a00ff0a7b82 */ /* 0x000ea20000000800 */
[----:B----4-:R-:W-:Y:S01]  /*441c0*/  ISETP.LT.AND P4, PT, R241, R18, !P2 ;  /* 0x00000012f100720c */ /* 0x010fe20005781270 */
[----:B------:R-:W-:Y:S01]  /*441d0*/  IMAD.X R9, R17, 0x1, R118, P6 ;  /* 0x0000000111097824 */ /* 0x000fe200030e0676 */
[----:B------:R4:W-:Y:S01]  /*441e0*/  @P5 STG.E.U8 desc[UR60][R4.64], R13 ;  /* 0x0000000d04005986 */ /* 0x0009e2000c10113c */
[----:B0-----:R-:W-:Y:S01]  /*441f0*/  ISETP.LT.AND P6, PT, R239, R12, !P2 ;  /* 0x0000000cef00720c */ /* 0x001fe200057c1270 */
[C---:B---3--:R-:W-:Y:S01]  /*44200*/  IMAD.IADD R12, R0.reuse, 0x1, R19 ;  /* 0x00000001000c7824 */ /* 0x048fe200078e0213 */
[----:B------:R-:W-:Y:S02]  /*44210*/  IADD3 R2, P5, R0, R154, RZ ;  /* 0x0000009a00027210 */ /* 0x000fe40007fbe0ff */
[----:B------:R-:W0:Y:S01]  /*44220*/  LDC R0, c[0x0][0x228] ;  /* 0x00008a00ff007b82 */ /* 0x000e220000000800 */
[----:B------:R-:W-:Y:S02]  /*44230*/  PRMT R11, R6, 0x7772, RZ ;  /* 0x00007772060b7816 */ /* 0x000fe400000000ff */
[----:B------:R-:W-:-:S05]  /*44240*/  IMAD.X R3, R17, 0x1, R155, P5 ;  /* 0x0000000111037824 */ /* 0x000fca00028e069b */
[----:B------:R-:W3:Y:S01]  /*44250*/  LDC R21, c[0x0][0x248] ;  /* 0x00009200ff157b82 */ /* 0x000ee20000000800 */
[----:B----4-:R-:W-:Y:S01]  /*44260*/  PRMT R13, R6, 0x7773, RZ ;  /* 0x00007773060d7816 */ /* 0x010fe200000000ff */
[----:B------:R4:W-:Y:S01]  /*44270*/  @P4 STG.E.U8 desc[UR60][R8.64], R11 ;  /* 0x0000000b08004986 */ /* 0x0009e2000c10113c */
[----:B-1----:R-:W-:Y:S02]  /*44280*/  ISETP.LT.AND P2, PT, R245, R14, !P1 ;  /* 0x0000000ef500720c */ /* 0x002fe40004f41270 */
[----:B------:R-:W-:-:S03]  /*44290*/  SHF.R.S32.HI R19, RZ, 0x1f, R12 ;  /* 0x0000001fff137819 */ /* 0x000fc6000001140c */
[----:B------:R-:W1:Y:S01]  /*442a0*/  LDC R6, c[0x0][0x228] ;  /* 0x00008a00ff067b82 */ /* 0x000e620000000800 */
[----:B------:R-:W-:Y:S01]  /*442b0*/  IADD3 R4, P5, R12, R67, RZ ;  /* 0x000000430c047210 */ /* 0x000fe20007fbe0ff */
[----:B------:R4:W-:Y:S01]  /*442c0*/  @P6 STG.E.U8 desc[UR60][R2.64], R13 ;  /* 0x0000000d02006986 */ /* 0x0009e2000c10113c */
[----:B--2---:R-:W-:-:S05]  /*442d0*/  ISETP.LT.AND P4, PT, R243, R20, !P1 ;  /* 0x00000014f300720c */ /* 0x004fca0004f81270 */
[----:B------:R-:W2:Y:S01]  /*442e0*/  LDC R16, c[0x0][0x228] ;  /* 0x00008a00ff107b82 */ /* 0x000ea20000000800 */
[----:B----4-:R-:W-:Y:S01]  /*442f0*/  IADD3 R8, P6, R12, R149, RZ ;  /* 0x000000950c087210 */ /* 0x010fe20007fde0ff */
[----:B------:R-:W-:Y:S01]  /*44300*/  IMAD.X R5, R19, 0x1, R148, P5 ;  /* 0x0000000113057824 */ /* 0x000fe200028e0694 */
[----:B------:R-:W-:-:S05]  /*44310*/  ISETP.LT.AND P5, PT, R241, R10, !P1 ;  /* 0x0000000af100720c */ /* 0x000fca0004fa1270 */
[----:B------:R-:W4:Y:S01]  /*44320*/  LDC R14, c[0x0][0x228] ;  /* 0x00008a00ff0e7b82 */ /* 0x000f220000000800 */
[----:B------:R-:W-:Y:S01]  /*44330*/  PRMT R17, R55, 0x7770, RZ ;  /* 0x0000777037117816 */ /* 0x000fe200000000ff */
[----:B------:R-:W-:Y:S01]  /*44340*/  IMAD.X R9, R19, 0x1, R150, P6 ;  /* 0x0000000113097824 */ /* 0x000fe200030e0696 */
[C---:B------:R-:W-:Y:S02]  /*44350*/  PRMT R15, R55.reuse, 0x7771, RZ ;  /* 0x00007771370f7816 */ /* 0x040fe400000000ff */
[----:B------:R-:W-:Y:S01]  /*44360*/  IADD3 R10, P6, R12, R116, RZ ;  /* 0x000000740c0a7210 */ /* 0x000fe20007fde0ff */
[----:B------:R1:W-:Y:S01]  /*44370*/  @P2 STG.E.U8 desc[UR60][R4.64], R17 ;  /* 0x0000001104002986 */ /* 0x0003e2000c10113c */
[----:B------:R-:W-:-:S03]  /*44380*/  PRMT R13, R55, 0x7772, RZ ;  /* 0x00007772370d7816 */ /* 0x000fc600000000ff */
[----:B------:R4:W-:Y:S01]  /*44390*/  @P4 STG.E.U8 desc[UR60][R8.64], R15 ;  /* 0x0000000f08004986 */ /* 0x0009e2000c10113c */
[----:B------:R-:W-:Y:S01]  /*443a0*/  IMAD.X R11, R19, 0x1, R118, P6 ;  /* 0x00000001130b7824 */ /* 0x000fe200030e0676 */
[----:B0-----:R-:W-:Y:S01]  /*443b0*/  ISETP.LT.AND P4, PT, R241, R0, !P0 ;  /* 0x00000000f100720c */ /* 0x001fe20004781270 */
[C---:B---3--:R-:W-:Y:S01]  /*443c0*/  IMAD.IADD R0, R12.reuse, 0x1, R21 ;  /* 0x000000010c007824 */ /* 0x048fe200078e0215 */
[----:B-1----:R-:W-:Y:S02]  /*443d0*/  ISETP.LT.AND P1, PT, R239, R6, !P1 ;  /* 0x00000006ef00720c */ /* 0x002fe40004f21270 */
[----:B------:R0:W-:Y:S01]  /*443e0*/  @P5 STG.E.U8 desc[UR60][R10.64], R13 ;  /* 0x0000000d0a005986 */ /* 0x0001e2000c10113c */
[----:B------:R-:W-:Y:S02]  /*443f0*/  IADD3 R2, P5, R12, R154, RZ ;  /* 0x0000009a0c027210 */ /* 0x000fe40007fbe0ff */
[----:B------:R-:W-:Y:S02]  /*44400*/  IADD3 R4, P6, R0, R67, RZ ;  /* 0x0000004300047210 */ /* 0x000fe40007fde0ff */
[----:B------:R-:W-:-:S02]  /*44410*/  SHF.R.S32.HI R17, RZ, 0x1f, R0 ;  /* 0x0000001fff117819 */ /* 0x000fc40000011400 */
[----:B--2---:R-:W-:Y:S01]  /*44420*/  ISETP.LT.AND P2, PT, R243, R16, !P0 ;  /* 0x00000010f300720c */ /* 0x004fe20004741270 */
[----:B------:R-:W-:Y:S01]  /*44430*/  IMAD.X R3, R19, 0x1, R155, P5 ;  /* 0x0000000113037824 */ /* 0x000fe200028e069b */
[----:B----4-:R-:W-:Y:S01]  /*44440*/  ISETP.LT.AND P0, PT, R239, R14, !P0 ;  /* 0x0000000eef00720c */ /* 0x010fe20004701270 */
[----:B------:R-:W-:Y:S01]  /*44450*/  IMAD.X R5, R17, 0x1, R148, P6 ;  /* 0x0000000111057824 */ /* 0x000fe200030e0694 */
[C---:B------:R-:W-:Y:S02]  /*44460*/  IADD3 R8, P5, R0.reuse, R149, RZ ;  /* 0x0000009500087210 */ /* 0x040fe40007fbe0ff */
[----:B------:R-:W-:Y:S02]  /*44470*/  IADD3 R116, P6, R0, R116, RZ ;  /* 0x0000007400747210 */ /* 0x000fe40007fde0ff */
[----:B------:R-:W-:Y:S02]  /*44480*/  PRMT R55, R55, 0x7773, RZ ;  /* 0x0000777337377816 */ /* 0x000fe400000000ff */
[----:B0-----:R-:W-:-:S02]  /*44490*/  PRMT R11, R7, 0x7773, RZ ;  /* 0x00007773070b7816 */ /* 0x001fc400000000ff */
[C---:B------:R-:W-:Y:S02]  /*444a0*/  PRMT R13, R7.reuse, 0x7772, RZ ;  /* 0x00007772070d7816 */ /* 0x040fe400000000ff */
[----:B------:R-:W-:Y:S01]  /*444b0*/  PRMT R15, R7, 0x7771, RZ ;  /* 0x00007771070f7816 */ /* 0x000fe200000000ff */
[----:B------:R-:W-:Y:S01]  /*444c0*/  IMAD.X R9, R17, 0x1, R150, P5 ;  /* 0x0000000111097824 */ /* 0x000fe200028e0696 */
[----:B------:R-:W-:Y:S01]  /*444d0*/  PRMT R7, R7, 0x7770, RZ ;  /* 0x0000777007077816 */ /* 0x000fe200000000ff */
[----:B------:R-:W-:Y:S01]  /*444e0*/  IMAD.X R117, R17, 0x1, R118, P6 ;  /* 0x0000000111757824 */ /* 0x000fe200030e0676 */
[----:B------:R0:W-:Y:S01]  /*444f0*/  @P1 STG.E.U8 desc[UR60][R2.64], R55 ;  /* 0x0000003702001986 */ /* 0x0001e2000c10113c */
[----:B------:R-:W-:-:S03]  /*44500*/  IADD3 R154, P5, R0, R154, RZ ;  /* 0x0000009a009a7210 */ /* 0x000fc60007fbe0ff */
[----:B------:R0:W-:Y:S04]  /*44510*/  @P3 STG.E.U8 desc[UR60][R4.64], R7 ;  /* 0x0000000704003986 */ /* 0x0001e8000c10113c */
[----:B------:R0:W-:Y:S01]  /*44520*/  @P2 STG.E.U8 desc[UR60][R8.64], R15 ;  /* 0x0000000f08002986 */ /* 0x0001e2000c10113c */
[----:B------:R-:W-:-:S03]  /*44530*/  IMAD.X R155, R17, 0x1, R155, P5 ;  /* 0x00000001119b7824 */ /* 0x000fc600028e069b */
[----:B------:R0:W-:Y:S01]  /*44540*/  @P4 STG.E.U8 desc[UR60][R116.64], R13 ;  /* 0x0000000d74004986 */ /* 0x0001e2000c10113c */
[----:B------:R-:W-:Y:S05]  /*44550*/  @!P0 EXIT ;  /* 0x000000000000894d */ /* 0x000fea0003800000 */
[----:B------:R-:W-:Y:S01]  /*44560*/  STG.E.U8 desc[UR60][R154.64], R11 ;  /* 0x0000000b9a007986 */ /* 0x000fe2000c10113c */
[----:B------:R-:W-:Y:S05]  /*44570*/  EXIT ;  /* 0x000000000000794d */ /* 0x000fea0003800000 */
.L_x_3:
[----:B------:R-:W-:-:S00]  /*44580*/  BRA `(.L_x_3) ;  /* 0xfffffffc00fc7947 */ /* 0x000fc0000383ffff */
[----:B------:R-:W-:-:S00]  /*44590*/  NOP ;  /* 0x0000000000007918 */ /* 0x000fc00000000000 */
        /* <DEDUP_REMOVED lines=14> */
.L_x_4:


//--------------------- .nv.shared.matmul_kernel  --------------------------
	.section	.nv.shared.matmul_kernel,"aw",@nobits
	.sectionflags	@""
	.align	16
	.zero		1024


//--------------------- .nv.shared.reserved.0     --------------------------
	.section	.nv.shared.reserved.0,"aw",@nobits
	.weak		__nv_reservedSMEM_offset_0_alias
	.size		__nv_reservedSMEM_offset_0_alias, 0, 0
	.other		__nv_reservedSMEM_offset_0_alias,@"STO_CUDA_RESERVED_SHARED STV_DEFAULT"
__nv_reservedSMEM_offset_0_alias:
	.zero		0


//--------------------- .nv.constant0.matmul_kernel --------------------------
	.section	.nv.constant0.matmul_kernel,"a",@progbits
	.sectionflags	@""
	.align	4
.nv.constant0.matmul_kernel:
	.zero		608


//--------------------- SYMBOLS --------------------------

	.type		.nv.reservedSmem.offset0,@object
	.size		.nv.reservedSmem.offset0,0x4
